// auto-generated by cutlass_sweep.epilogue — config: {"arch": "sm_100", "cluster_m": 2, "cluster_n": 1, "dtype": "bf16", "fusion": "lincomb", "tile_k": 64, "tile_m": 256, "tile_n": 256}
#include "cutlass/cutlass.h"
#include "cutlass/gemm/collective/collective_builder.hpp"
#include "cutlass/gemm/device/gemm_universal_adapter.h"
#include "cutlass/gemm/kernel/gemm_universal.hpp"
#include "cutlass/epilogue/collective/collective_builder.hpp"
#include "cutlass/epilogue/fusion/operations.hpp"
#include "cutlass/epilogue/thread/activation.h"

using Elem = cutlass::bfloat16_t;
using Acc  = float;
using TileShape    = cute::Shape<cute::_256, cute::_256, cute::_64>;
using ClusterShape = cute::Shape<cute::_2, cute::_1, cute::_1>;
using FusionOp     = cutlass::epilogue::fusion::LinearCombination<Elem, Acc>;

using CollectiveEpilogue = typename cutlass::epilogue::collective::CollectiveBuilder<
    cutlass::arch::Sm100, cutlass::arch::OpClassTensorOp,
    TileShape, ClusterShape,
    cutlass::epilogue::collective::EpilogueTileAuto,
    Acc, Acc,
    Elem, cutlass::layout::RowMajor, 128 / cutlass::sizeof_bits<Elem>::value,
    Elem, cutlass::layout::RowMajor, 128 / cutlass::sizeof_bits<Elem>::value,
    cutlass::epilogue::collective::EpilogueScheduleAuto,
    FusionOp
  >::CollectiveOp;

using CollectiveMainloop = typename cutlass::gemm::collective::CollectiveBuilder<
    cutlass::arch::Sm100, cutlass::arch::OpClassTensorOp,
    Elem, cutlass::layout::RowMajor, 128 / cutlass::sizeof_bits<Elem>::value,
    Elem, cutlass::layout::ColumnMajor, 128 / cutlass::sizeof_bits<Elem>::value,
    Acc,
    TileShape, ClusterShape,
    cutlass::gemm::collective::StageCountAutoCarveout<
        static_cast<int>(sizeof(typename CollectiveEpilogue::SharedStorage))>,
    cutlass::gemm::collective::KernelScheduleAuto
  >::CollectiveOp;

using GemmKernel = cutlass::gemm::kernel::GemmUniversal<
    cute::Shape<int,int,int,int>, CollectiveMainloop, CollectiveEpilogue>;
using Gemm = cutlass::gemm::device::GemmUniversalAdapter<GemmKernel>;

auto* _anchor = &cutlass::device_kernel<GemmKernel>;


// ===== COMPILED SASS (sm_100a) =====

	.target	sm_100a

	.elftype	@"ET_EXEC"


//--------------------- .note.nv.tkinfo           --------------------------
	.section	.note.nv.tkinfo,"",@"SHT_NOTE"
	.sectionflags	@"SHF_NOTE_NV_TKINFO"
	.tkinfo
        /*0018*/ 	.word	0x00000002
        /*0030*/ 	.string	""
        /*0030*/ 	.string	"ptxas"
        /*0030*/ 	.string	"Cuda compilation tools, release 13.0, V13.0.88"
        /*0030*/ 	.string	"Build cuda_13.0.r13.0/compiler.36424714_0"
        /*0030*/ 	.string	"-arch sm_100a -m 64 "



//--------------------- .note.nv.cuinfo           --------------------------
	.section	.note.nv.cuinfo,"",@"SHT_NOTE"
	.sectionflags	@"SHF_NOTE_NV_CUINFO"
        /*0018*/ 	.short	0x0002
        /*001a*/ 	.short	0x0064
        /*001c*/ 	.short	0x0082
	.zero		2


//--------------------- .nv.info                  --------------------------
	.section	.nv.info,"",@"SHT_CUDA_INFO"
	.align	4


	//----- nvinfo : EIATTR_REGCOUNT
	.align		4
        /*0000*/ 	.byte	0x04, 0x2f
        /*0002*/ 	.short	(.L_19 - .L_18)
	.align		4
.L_18:
        /*0004*/ 	.word	index@(_ZN7cutlass13device_kernelINS_4gemm6kernel13GemmUniversalIN4cute5tupleIJiiiiEEENS1_10collective13CollectiveMmaINS1_35MainloopSm100TmaUmmaWarpSpecializedILi5ELi2ELi2ENS5_IJNS4_1CILi2EEENSA_ILi1EEESC_EEEEENS5_IJNSA_ILi256EEESF_NSA_ILi64EEEEEENS_10bfloat16_tENS5_IJlSC_lEEESI_SJ_NS4_8TiledMMAINS4_8MMA_AtomIJNS4_26SM100_MMA_F16BF16_2x1SM_SSISI_SI_fLi256ELi256ELNS4_4UMMA5MajorE0ELSO_0ELNSN_7ScaleInE0ELSP_0EEEEEENS4_6LayoutINS5_IJSC_SC_SC_EEENS5_IJNSA_ILi0EEESU_SU_EEEEENS5_IJNS4_10UnderscoreESX_SX_EEEEENS4_18SM100_TMA_2SM_LOADENS4_14ComposedLayoutINS4_7SwizzleILi3ELi4ELi3EEENS4_18smem_ptr_flag_bitsILi16EEENSS_INS5_IJNSA_ILi8EEESG_EEENS5_IJSG_SC_EEEEEEEvNS4_8identityES10_S1A_vS1B_EENS_8epilogue10collective18CollectiveEpilogueINS1D_23Sm100TmaWarpSpecializedILi4ELi2ELi64ELb1ELb0EEEJNS5_IJNSA_ILi128EEESF_SG_EEENS5_IJNSS_IS1I_SC_EENSS_ISG_SC_EEEEESI_SJ_SI_SJ_NS1D_6fusion15FusionCallbacksIS1H_NS1N_17LinearCombinationISI_fSI_fLNS_15FloatRoundStyleE2EEES1J_S1M_JEEENS4_5SM1004TMEM4LOAD26SM100_TMEM_LOAD_32dp32b64xENS4_13SM90_TMA_LOADES1A_NS4_39AutoVectorizingCopyWithAssumedAlignmentILi128EEENS4_14SM90_TMA_STOREES1A_S1Z_S1Z_EEEvvEEEEvNT_6ParamsE)
        /*0008*/ 	.word	0x000000ba


	//----- nvinfo : EIATTR_FRAME_SIZE
	.align		4
.L_19:
        /*000c*/ 	.byte	0x04, 0x11
        /*000e*/ 	.short	(.L_21 - .L_20)
	.align		4
.L_20:
        /*0010*/ 	.word	index@($__internal_2_$__cuda_sm10x_tcgen05_guardrail_trap_unallocated_columns_being_dealloced)
        /*0014*/ 	.word	0x00000000


	//----- nvinfo : EIATTR_FRAME_SIZE
	.align		4
.L_21:
        /*0018*/ 	.byte	0x04, 0x11
        /*001a*/ 	.short	(.L_23 - .L_22)
	.align		4
.L_22:
        /*001c*/ 	.word	index@($__internal_1_$__cuda_sm10x_tcgen05_guardrail_trap_phase_invalid_during_alloc)
        /*0020*/ 	.word	0x00000000


	//----- nvinfo : EIATTR_FRAME_SIZE
	.align		4
.L_23:
        /*0024*/ 	.byte	0x04, 0x11
        /*0026*/ 	.short	(.L_25 - .L_24)
	.align		4
.L_24:
        /*0028*/ 	.word	index@($__internal_0_$__cuda_sm10x_tcgen05_guardrail_trap_col_being_dealloced_not_returned_by_alloc)
        /*002c*/ 	.word	0x00000000


	//----- nvinfo : EIATTR_FRAME_SIZE
	.align		4
.L_25:
        /*0030*/ 	.byte	0x04, 0x11
        /*0032*/ 	.short	(.L_27 - .L_26)
	.align		4
.L_26:
        /*0034*/ 	.word	index@(_ZN7cutlass13device_kernelINS_4gemm6kernel13GemmUniversalIN4cute5tupleIJiiiiEEENS1_10collective13CollectiveMmaINS1_35MainloopSm100TmaUmmaWarpSpecializedILi5ELi2ELi2ENS5_IJNS4_1CILi2EEENSA_ILi1EEESC_EEEEENS5_IJNSA_ILi256EEESF_NSA_ILi64EEEEEENS_10bfloat16_tENS5_IJlSC_lEEESI_SJ_NS4_8TiledMMAINS4_8MMA_AtomIJNS4_26SM100_MMA_F16BF16_2x1SM_SSISI_SI_fLi256ELi256ELNS4_4UMMA5MajorE0ELSO_0ELNSN_7ScaleInE0ELSP_0EEEEEENS4_6LayoutINS5_IJSC_SC_SC_EEENS5_IJNSA_ILi0EEESU_SU_EEEEENS5_IJNS4_10UnderscoreESX_SX_EEEEENS4_18SM100_TMA_2SM_LOADENS4_14ComposedLayoutINS4_7SwizzleILi3ELi4ELi3EEENS4_18smem_ptr_flag_bitsILi16EEENSS_INS5_IJNSA_ILi8EEESG_EEENS5_IJSG_SC_EEEEEEEvNS4_8identityES10_S1A_vS1B_EENS_8epilogue10collective18CollectiveEpilogueINS1D_23Sm100TmaWarpSpecializedILi4ELi2ELi64ELb1ELb0EEEJNS5_IJNSA_ILi128EEESF_SG_EEENS5_IJNSS_IS1I_SC_EENSS_ISG_SC_EEEEESI_SJ_SI_SJ_NS1D_6fusion15FusionCallbacksIS1H_NS1N_17LinearCombinationISI_fSI_fLNS_15FloatRoundStyleE2EEES1J_S1M_JEEENS4_5SM1004TMEM4LOAD26SM100_TMEM_LOAD_32dp32b64xENS4_13SM90_TMA_LOADES1A_NS4_39AutoVectorizingCopyWithAssumedAlignmentILi128EEENS4_14SM90_TMA_STOREES1A_S1Z_S1Z_EEEvvEEEEvNT_6ParamsE)
        /*0038*/ 	.word	0x00000000


	//----- nvinfo : EIATTR_MIN_STACK_SIZE
	.align		4
.L_27:
        /*003c*/ 	.byte	0x04, 0x12
        /*003e*/ 	.short	(.L_29 - .L_28)
	.align		4
.L_28:
        /*0040*/ 	.word	index@(_ZN7cutlass13device_kernelINS_4gemm6kernel13GemmUniversalIN4cute5tupleIJiiiiEEENS1_10collective13CollectiveMmaINS1_35MainloopSm100TmaUmmaWarpSpecializedILi5ELi2ELi2ENS5_IJNS4_1CILi2EEENSA_ILi1EEESC_EEEEENS5_IJNSA_ILi256EEESF_NSA_ILi64EEEEEENS_10bfloat16_tENS5_IJlSC_lEEESI_SJ_NS4_8TiledMMAINS4_8MMA_AtomIJNS4_26SM100_MMA_F16BF16_2x1SM_SSISI_SI_fLi256ELi256ELNS4_4UMMA5MajorE0ELSO_0ELNSN_7ScaleInE0ELSP_0EEEEEENS4_6LayoutINS5_IJSC_SC_SC_EEENS5_IJNSA_ILi0EEESU_SU_EEEEENS5_IJNS4_10UnderscoreESX_SX_EEEEENS4_18SM100_TMA_2SM_LOADENS4_14ComposedLayoutINS4_7SwizzleILi3ELi4ELi3EEENS4_18smem_ptr_flag_bitsILi16EEENSS_INS5_IJNSA_ILi8EEESG_EEENS5_IJSG_SC_EEEEEEEvNS4_8identityES10_S1A_vS1B_EENS_8epilogue10collective18CollectiveEpilogueINS1D_23Sm100TmaWarpSpecializedILi4ELi2ELi64ELb1ELb0EEEJNS5_IJNSA_ILi128EEESF_SG_EEENS5_IJNSS_IS1I_SC_EENSS_ISG_SC_EEEEESI_SJ_SI_SJ_NS1D_6fusion15FusionCallbacksIS1H_NS1N_17LinearCombinationISI_fSI_fLNS_15FloatRoundStyleE2EEES1J_S1M_JEEENS4_5SM1004TMEM4LOAD26SM100_TMEM_LOAD_32dp32b64xENS4_13SM90_TMA_LOADES1A_NS4_39AutoVectorizingCopyWithAssumedAlignmentILi128EEENS4_14SM90_TMA_STOREES1A_S1Z_S1Z_EEEvvEEEEvNT_6ParamsE)
        /*0044*/ 	.word	0x00000000
.L_29:


//--------------------- .nv.compat                --------------------------
	.section	.nv.compat,"",@"SHT_CUDA_COMPAT_INFO"
	.align	4
        /*0000*/ 	.byte	0x02, 0x09, 0x01, 0x00, 0x02, 0x02, 0x02, 0x00, 0x02, 0x05, 0x05, 0x00, 0x03, 0x07, 0x01, 0x01
        /*0010*/ 	.byte	0x02, 0x03, 0x01, 0x00, 0x02, 0x06, 0x01, 0x00, 0x04, 0x0b, 0x08, 0x00, 0x09, 0x00, 0x00, 0x00
        /*0020*/ 	.byte	0x00, 0x00, 0x00, 0x00


//--------------------- .nv.info._ZN7cutlass13device_kernelINS_4gemm6kernel13GemmUniversalIN4cute5tupleIJiiiiEEENS1_10collective13CollectiveMmaINS1_35MainloopSm100TmaUmmaWarpSpecializedILi5ELi2ELi2ENS5_IJNS4_1CILi2EEENSA_ILi1EEESC_EEEEENS5_IJNSA_ILi256EEESF_NSA_ILi64EEEEEENS_10bfloat16_tENS5_IJlSC_lEEESI_SJ_NS4_8TiledMMAINS4_8MMA_AtomIJNS4_26SM100_MMA_F16BF16_2x1SM_SSISI_SI_fLi256ELi256ELNS4_4UMMA5MajorE0ELSO_0ELNSN_7ScaleInE0ELSP_0EEEEEENS4_6LayoutINS5_IJSC_SC_SC_EEENS5_IJNSA_ILi0EEESU_SU_EEEEENS5_IJNS4_10UnderscoreESX_SX_EEEEENS4_18SM100_TMA_2SM_LOADENS4_14ComposedLayoutINS4_7SwizzleILi3ELi4ELi3EEENS4_18smem_ptr_flag_bitsILi16EEENSS_INS5_IJNSA_ILi8EEESG_EEENS5_IJSG_SC_EEEEEEEvNS4_8identityES10_S1A_vS1B_EENS_8epilogue10collective18CollectiveEpilogueINS1D_23Sm100TmaWarpSpecializedILi4ELi2ELi64ELb1ELb0EEEJNS5_IJNSA_ILi128EEESF_SG_EEENS5_IJNSS_IS1I_SC_EENSS_ISG_SC_EEEEESI_SJ_SI_SJ_NS1D_6fusion15FusionCallbacksIS1H_NS1N_17LinearCombinationISI_fSI_fLNS_15FloatRoundStyleE2EEES1J_S1M_JEEENS4_5SM1004TMEM4LOAD26SM100_TMEM_LOAD_32dp32b64xENS4_13SM90_TMA_LOADES1A_NS4_39AutoVectorizingCopyWithAssumedAlignmentILi128EEENS4_14SM90_TMA_STOREES1A_S1Z_S1Z_EEEvvEEEEvNT_6ParamsE --------------------------
	.section	.nv.info._ZN7cutlass13device_kernelINS_4gemm6kernel13GemmUniversalIN4cute5tupleIJiiiiEEENS1_10collective13CollectiveMmaINS1_35MainloopSm100TmaUmmaWarpSpecializedILi5ELi2ELi2ENS5_IJNS4_1CILi2EEENSA_ILi1EEESC_EEEEENS5_IJNSA_ILi256EEESF_NSA_ILi64EEEEEENS_10bfloat16_tENS5_IJlSC_lEEESI_SJ_NS4_8TiledMMAINS4_8MMA_AtomIJNS4_26SM100_MMA_F16BF16_2x1SM_SSISI_SI_fLi256ELi256ELNS4_4UMMA5MajorE0ELSO_0ELNSN_7ScaleInE0ELSP_0EEEEEENS4_6LayoutINS5_IJSC_SC_SC_EEENS5_IJNSA_ILi0EEESU_SU_EEEEENS5_IJNS4_10UnderscoreESX_SX_EEEEENS4_18SM100_TMA_2SM_LOADENS4_14ComposedLayoutINS4_7SwizzleILi3ELi4ELi3EEENS4_18smem_ptr_flag_bitsILi16EEENSS_INS5_IJNSA_ILi8EEESG_EEENS5_IJSG_SC_EEEEEEEvNS4_8identityES10_S1A_vS1B_EENS_8epilogue10collective18CollectiveEpilogueINS1D_23Sm100TmaWarpSpecializedILi4ELi2ELi64ELb1ELb0EEEJNS5_IJNSA_ILi128EEESF_SG_EEENS5_IJNSS_IS1I_SC_EENSS_ISG_SC_EEEEESI_SJ_SI_SJ_NS1D_6fusion15FusionCallbacksIS1H_NS1N_17LinearCombinationISI_fSI_fLNS_15FloatRoundStyleE2EEES1J_S1M_JEEENS4_5SM1004TMEM4LOAD26SM100_TMEM_LOAD_32dp32b64xENS4_13SM90_TMA_LOADES1A_NS4_39AutoVectorizingCopyWithAssumedAlignmentILi128EEENS4_14SM90_TMA_STOREES1A_S1Z_S1Z_EEEvvEEEEvNT_6ParamsE,"",@"SHT_CUDA_INFO"
	.sectionflags	@""
	.align	4


	//----- nvinfo : EIATTR_CUDA_API_VERSION
	.align		4
        /*0000*/ 	.byte	0x04, 0x37
        /*0002*/ 	.short	(.L_31 - .L_30)
.L_30:
        /*0004*/ 	.word	0x00000082


	//----- nvinfo : EIATTR_KPARAM_INFO
	.align		4
.L_31:
        /*0008*/ 	.byte	0x04, 0x17
        /*000a*/ 	.short	(.L_33 - .L_32)
.L_32:
        /*000c*/ 	.word	0x00000000
        /*0010*/ 	.short	0x0000
        /*0012*/ 	.short	0x0000
        /*0014*/ 	.byte	0x00, 0xf0, 0x01, 0x20


	//----- nvinfo : EIATTR_AT_ENTRY_FRAGMENTS
	.align		4
.L_33:
        /*0018*/ 	.byte	0x04, 0x4f
        /*001a*/ 	.short	(.L_35 - .L_34)


	//   ....[0]....
.L_34:
        /*001c*/ 	.word	0x00000007


	//----- nvinfo : EIATTR_RESERVED_SMEM_USED
	.align		4
.L_35:
        /*0020*/ 	.byte	0x01, 0x41
	.zero		2


	//----- nvinfo : EIATTR_SPARSE_MMA_MASK
	.align		4
        /*0024*/ 	.byte	0x03, 0x50
        /*0026*/ 	.short	0x0000


	//----- nvinfo : EIATTR_TCGEN05_2CTA_USED
	.align		4
        /*0028*/ 	.byte	0x01, 0x52
	.zero		2


	//----- nvinfo : EIATTR_MAXREG_COUNT
	.align		4
        /*002c*/ 	.byte	0x03, 0x1b
        /*002e*/ 	.short	0x00ff


	//----- nvinfo : EIATTR_NUM_BARRIERS
	.align		4
        /*0030*/ 	.byte	0x02, 0x4c
        /*0032*/ 	.byte	0x07
	.zero		1


	//----- nvinfo : EIATTR_EXTERNS
	.align		4
        /*0034*/ 	.byte	0x04, 0x0f
        /*0036*/ 	.short	(.L_37 - .L_36)


	//   ....[0]....
	.align		4
.L_36:
        /*0038*/ 	.word	index@(__assertfail)


	//----- nvinfo : EIATTR_MERCURY_ISA_VERSION
	.align		4
.L_37:
        /*003c*/ 	.byte	0x03, 0x5f
        /*003e*/ 	.short	0x0101


	//----- nvinfo : EIATTR_INT_WARP_WIDE_INSTR_OFFSETS
	.align		4
        /*0040*/ 	.byte	0x04, 0x31
        /*0042*/ 	.short	(.L_39 - .L_38)


	//   ....[0]....
.L_38:
        /*0044*/ 	.word	0x00000cf0


	//   ....[1]....
        /*0048*/ 	.word	0x00000d90


	//   ....[2]....
        /*004c*/ 	.word	0x000020c0


	//   ....[3]....
        /*0050*/ 	.word	0x00003f10


	//   ....[4]....
        /*0054*/ 	.word	0x00003f30


	//   ....[5]....
        /*0058*/ 	.word	0x00003f60


	//   ....[6]....
        /*005c*/ 	.word	0x000048a0


	//   ....[7]....
        /*0060*/ 	.word	0x00004910


	//   ....[8]....
        /*0064*/ 	.word	0x000049f0


	//   ....[9]....
        /*0068*/ 	.word	0x00004a70


	//   ....[10]....
        /*006c*/ 	.word	0x00004b80


	//   ....[11]....
        /*0070*/ 	.word	0x00004c10


	//   ....[12]....
        /*0074*/ 	.word	0x00004df0


	//   ....[13]....
        /*0078*/ 	.word	0x00004f50


	//----- nvinfo : EIATTR_COOP_GROUP_MASK_REGIDS
	.align		4
.L_39:
        /*007c*/ 	.byte	0x04, 0x29
        /*007e*/ 	.short	(.L_41 - .L_40)


	//   ....[0]....
.L_40:
        /*0080*/ 	.word	0xffffffff


	//   ....[1]....
        /*0084*/ 	.word	0xffffffff


	//   ....[2]....
        /*0088*/ 	.word	0xffffffff


	//   ....[3]....
        /*008c*/ 	.word	0xffffffff


	//   ....[4]....
        /*0090*/ 	.word	0xffffffff


	//   ....[5]....
        /*0094*/ 	.word	0xffffffff


	//   ....[6]....
        /*0098*/ 	.word	0xffffffff


	//   ....[7]....
        /*009c*/ 	.word	0xffffffff


	//   ....[8]....
        /*00a0*/ 	.word	0xffffffff


	//   ....[9]....
        /*00a4*/ 	.word	0xffffffff


	//   ....[10]....
        /*00a8*/ 	.word	0xffffffff


	//   ....[11]....
        /*00ac*/ 	.word	0xffffffff


	//   ....[12]....
        /*00b0*/ 	.word	0xffffffff


	//   ....[13]....
        /*00b4*/ 	.word	0xffffffff


	//----- nvinfo : EIATTR_COOP_GROUP_INSTR_OFFSETS
	.align		4
.L_41:
        /*00b8*/ 	.byte	0x04, 0x28
        /*00ba*/ 	.short	(.L_43 - .L_42)


	//   ....[0]....
.L_42:
        /*00bc*/ 	.word	0x000000c0


	//   ....[1]....
        /*00c0*/ 	.word	0x00000500


	//   ....[2]....
        /*00c4*/ 	.word	0x000006a0


	//   ....[3]....
        /*00c8*/ 	.word	0x00000830


	//   ....[4]....
        /*00cc*/ 	.word	0x00000920


	//   ....[5]....
        /*00d0*/ 	.word	0x00000a80


	//   ....[6]....
        /*00d4*/ 	.word	0x00000bd0


	//   ....[7]....
        /*00d8*/ 	.word	0x00000e10


	//   ....[8]....
        /*00dc*/ 	.word	0x00001fa0


	//   ....[9]....
        /*00e0*/ 	.word	0x00002e10


	//   ....[10]....
        /*00e4*/ 	.word	0x000032e0


	//   ....[11]....
        /*00e8*/ 	.word	0x00003310


	//   ....[12]....
        /*00ec*/ 	.word	0x00003e10


	//   ....[13]....
        /*00f0*/ 	.word	0x00004020


	//----- nvinfo : EIATTR_VRC_CTA_INIT_COUNT
	.align		4
.L_43:
        /*00f4*/ 	.byte	0x02, 0x4a
        /*00f6*/ 	.byte	0x80
	.zero		1


	//----- nvinfo : EIATTR_SYSCALL_OFFSETS
	.align		4
        /*00f8*/ 	.byte	0x04, 0x46
        /*00fa*/ 	.short	(.L_45 - .L_44)


	//   ....[0]....
.L_44:
        /*00fc*/ 	.word	0x00005a00


	//   ....[1]....
        /*0100*/ 	.word	0x00005af0


	//   ....[2]....
        /*0104*/ 	.word	0x00006470


	//   ....[3]....
        /*0108*/ 	.word	0x000078c0


	//   ....[4]....
        /*010c*/ 	.word	0x00008ce0


	//   ....[5]....
        /*0110*/ 	.word	0x0000a0f0


	//----- nvinfo : EIATTR_MBARRIER_INSTR_OFFSETS
	.align		4
.L_45:
        /*0114*/ 	.byte	0x04, 0x39
        /*0116*/ 	.short	(.L_47 - .L_46)


	//   ....[0]....
.L_46:
        /*0118*/ 	.word	0x000005f0
        /*011c*/ 	.word	0x000000ff
        /*0120*/ 	.word	0x00000000
        /*0124*/ 	.short	0x0100
        /*0126*/ 	.byte	0x08
	.zero		1


	//   ....[1]....
        /*0128*/ 	.word	0x00000600
        /*012c*/ 	.word	0x000000ff
        /*0130*/ 	.word	0x00000028
        /*0134*/ 	.short	0x0100
        /*0136*/ 	.byte	0x08
	.zero		1


	//   ....[2]....
        /*0138*/ 	.word	0x00000610
        /*013c*/ 	.word	0x000000ff
        /*0140*/ 	.word	0x00000008
        /*0144*/ 	.short	0x0100
        /*0146*/ 	.byte	0x08
	.zero		1


	//   ....[3]....
        /*0148*/ 	.word	0x00000620
        /*014c*/ 	.word	0x000000ff
        /*0150*/ 	.word	0x00000030
        /*0154*/ 	.short	0x0100
        /*0156*/ 	.byte	0x08
	.zero		1


	//   ....[4]....
        /*0158*/ 	.word	0x00000630
        /*015c*/ 	.word	0x000000ff
        /*0160*/ 	.word	0x00000010
        /*0164*/ 	.short	0x0100
        /*0166*/ 	.byte	0x08
	.zero		1


	//   ....[5]....
        /*0168*/ 	.word	0x00000640
        /*016c*/ 	.word	0x000000ff
        /*0170*/ 	.word	0x00000038
        /*0174*/ 	.short	0x0100
        /*0176*/ 	.byte	0x08
	.zero		1


	//   ....[6]....
        /*0178*/ 	.word	0x00000650
        /*017c*/ 	.word	0x000000ff
        /*0180*/ 	.word	0x00000018
        /*0184*/ 	.short	0x0100
        /*0186*/ 	.byte	0x08
	.zero		1


	//   ....[7]....
        /*0188*/ 	.word	0x00000660
        /*018c*/ 	.word	0x000000ff
        /*0190*/ 	.word	0x00000040
        /*0194*/ 	.short	0x0100
        /*0196*/ 	.byte	0x08
	.zero		1


	//   ....[8]....
        /*0198*/ 	.word	0x00000670
        /*019c*/ 	.word	0x000000ff
        /*01a0*/ 	.word	0x00000020
        /*01a4*/ 	.short	0x0100
        /*01a6*/ 	.byte	0x08
	.zero		1


	//   ....[9]....
        /*01a8*/ 	.word	0x00000680
        /*01ac*/ 	.word	0x000000ff
        /*01b0*/ 	.word	0x00000048
        /*01b4*/ 	.short	0x0100
        /*01b6*/ 	.byte	0x08
	.zero		1


	//   ....[10]....
        /*01b8*/ 	.word	0x000007a0
        /*01bc*/ 	.word	0x000000ff
        /*01c0*/ 	.word	0x00000050
        /*01c4*/ 	.short	0x0100
        /*01c6*/ 	.byte	0x09
	.zero		1


	//   ....[11]....
        /*01c8*/ 	.word	0x000007b0
        /*01cc*/ 	.word	0x000000ff
        /*01d0*/ 	.word	0x00000070
        /*01d4*/ 	.short	0x0100
        /*01d6*/ 	.byte	0x09
	.zero		1


	//   ....[12]....
        /*01d8*/ 	.word	0x000007c0
        /*01dc*/ 	.word	0x000000ff
        /*01e0*/ 	.word	0x00000058
        /*01e4*/ 	.short	0x0100
        /*01e6*/ 	.byte	0x09
	.zero		1


	//   ....[13]....
        /*01e8*/ 	.word	0x000007d0
        /*01ec*/ 	.word	0x000000ff
        /*01f0*/ 	.word	0x00000078
        /*01f4*/ 	.short	0x0100
        /*01f6*/ 	.byte	0x09
	.zero		1


	//   ....[14]....
        /*01f8*/ 	.word	0x000007e0
        /*01fc*/ 	.word	0x000000ff
        /*0200*/ 	.word	0x00000060
        /*0204*/ 	.short	0x0100
        /*0206*/ 	.byte	0x09
	.zero		1


	//   ....[15]....
        /*0208*/ 	.word	0x000007f0
        /*020c*/ 	.word	0x000000ff
        /*0210*/ 	.word	0x00000080
        /*0214*/ 	.short	0x0100
        /*0216*/ 	.byte	0x09
	.zero		1


	//   ....[16]....
        /*0218*/ 	.word	0x00000800
        /*021c*/ 	.word	0x000000ff
        /*0220*/ 	.word	0x00000068
        /*0224*/ 	.short	0x0100
        /*0226*/ 	.byte	0x09
	.zero		1


	//   ....[17]....
        /*0228*/ 	.word	0x00000810
        /*022c*/ 	.word	0x000000ff
        /*0230*/ 	.word	0x00000088
        /*0234*/ 	.short	0x0100
        /*0236*/ 	.byte	0x09
	.zero		1


	//   ....[18]....
        /*0238*/ 	.word	0x000008f0
        /*023c*/ 	.word	0x000000ff
        /*0240*/ 	.word	0x00000090
        /*0244*/ 	.short	0x0100
        /*0246*/ 	.byte	0x08
	.zero		1


	//   ....[19]....
        /*0248*/ 	.word	0x00000900
        /*024c*/ 	.word	0x000000ff
        /*0250*/ 	.word	0x00000098
        /*0254*/ 	.short	0x0100
        /*0256*/ 	.byte	0x08
	.zero		1


	//   ....[20]....
        /*0258*/ 	.word	0x00000a30
        /*025c*/ 	.word	0x000000ff
        /*0260*/ 	.word	0x000000a0
        /*0264*/ 	.short	0x0100
        /*0266*/ 	.byte	0x08
	.zero		1


	//   ....[21]....
        /*0268*/ 	.word	0x00000a40
        /*026c*/ 	.word	0x000000ff
        /*0270*/ 	.word	0x000000b0
        /*0274*/ 	.short	0x0100
        /*0276*/ 	.byte	0x08
	.zero		1


	//   ....[22]....
        /*0278*/ 	.word	0x00000a50
        /*027c*/ 	.word	0x000000ff
        /*0280*/ 	.word	0x000000a8
        /*0284*/ 	.short	0x0100
        /*0286*/ 	.byte	0x08
	.zero		1


	//   ....[23]....
        /*0288*/ 	.word	0x00000a60
        /*028c*/ 	.word	0x000000ff
        /*0290*/ 	.word	0x000000b8
        /*0294*/ 	.short	0x0100
        /*0296*/ 	.byte	0x08
	.zero		1


	//   ....[24]....
        /*0298*/ 	.word	0x00000b80
        /*029c*/ 	.word	0x000000ff
        /*02a0*/ 	.word	0x000000c0
        /*02a4*/ 	.short	0x0100
        /*02a6*/ 	.byte	0x09
	.zero		1


	//   ....[25]....
        /*02a8*/ 	.word	0x00000b90
        /*02ac*/ 	.word	0x000000ff
        /*02b0*/ 	.word	0x000000d0
        /*02b4*/ 	.short	0x0100
        /*02b6*/ 	.byte	0x09
	.zero		1


	//   ....[26]....
        /*02b8*/ 	.word	0x00000ba0
        /*02bc*/ 	.word	0x000000ff
        /*02c0*/ 	.word	0x000000c8
        /*02c4*/ 	.short	0x0100
        /*02c6*/ 	.byte	0x09
	.zero		1


	//   ....[27]....
        /*02c8*/ 	.word	0x00000bb0
        /*02cc*/ 	.word	0x000000ff
        /*02d0*/ 	.word	0x000000d8
        /*02d4*/ 	.short	0x0100
        /*02d6*/ 	.byte	0x09
	.zero		1


	//   ....[28]....
        /*02d8*/ 	.word	0x00000ca0
        /*02dc*/ 	.word	0x000000ff
        /*02e0*/ 	.word	0x000000e0
        /*02e4*/ 	.short	0x0100
        /*02e6*/ 	.byte	0x08
	.zero		1


	//   ....[29]....
        /*02e8*/ 	.word	0x00000cb0
        /*02ec*/ 	.word	0x000000ff
        /*02f0*/ 	.word	0x000000f0
        /*02f4*/ 	.short	0x0100
        /*02f6*/ 	.byte	0x08
	.zero		1


	//   ....[30]....
        /*02f8*/ 	.word	0x00000cc0
        /*02fc*/ 	.word	0x000000ff
        /*0300*/ 	.word	0x000000e8
        /*0304*/ 	.short	0x0100
        /*0306*/ 	.byte	0x08
	.zero		1


	//   ....[31]....
        /*0308*/ 	.word	0x00000cd0
        /*030c*/ 	.word	0x000000ff
        /*0310*/ 	.word	0x000000f8
        /*0314*/ 	.short	0x0100
        /*0316*/ 	.byte	0x08
	.zero		1


	//   ....[32]....
        /*0318*/ 	.word	0x00000dc0
        /*031c*/ 	.word	0x000000ff
        /*0320*/ 	.word	0x00000100
        /*0324*/ 	.short	0x0100
        /*0326*/ 	.byte	0x07
	.zero		1


	//   ....[33]....
        /*0328*/ 	.word	0x000017d0
        /*032c*/ 	.word	0x00000003
        /*0330*/ 	.word	0x000000f0
        /*0334*/ 	.short	0x010a
        /*0336*/ 	.byte	0xff
	.zero		1


	//   ....[34]....
        /*0338*/ 	.word	0x00001800
        /*033c*/ 	.word	0x00000003
        /*0340*/ 	.word	0x000000e0
        /*0344*/ 	.short	0x0101
        /*0346*/ 	.byte	0xff
	.zero		1


	//   ....[35]....
        /*0348*/ 	.word	0x00001900
        /*034c*/ 	.word	0x000000ff
        /*0350*/ 	.word	0x00000028
        /*0354*/ 	.short	0x010a
        /*0356*/ 	.byte	0x08
	.zero		1


	//   ....[36]....
        /*0358*/ 	.word	0x000019c0
        /*035c*/ 	.word	0x000000ff
        /*0360*/ 	.word	0x00000028
        /*0364*/ 	.short	0x010a
        /*0366*/ 	.byte	0x21
	.zero		1


	//   ....[37]....
        /*0368*/ 	.word	0x00001b80
        /*036c*/ 	.word	0x000000ff
        /*0370*/ 	.word	0x00000028
        /*0374*/ 	.short	0x010a
        /*0376*/ 	.byte	0x08
	.zero		1


	//   ....[38]....
        /*0378*/ 	.word	0x00001c60
        /*037c*/ 	.word	0x000000ff
        /*0380*/ 	.word	0x00000098
        /*0384*/ 	.short	0x0101
        /*0386*/ 	.byte	0x06
	.zero		1


	//   ....[39]....
        /*0388*/ 	.word	0x00001c80
        /*038c*/ 	.word	0x000000ff
        /*0390*/ 	.word	0x00000028
        /*0394*/ 	.short	0x010a
        /*0396*/ 	.byte	0x08
	.zero		1


	//   ....[40]....
        /*0398*/ 	.word	0x00001d00
        /*039c*/ 	.word	0x000000ff
        /*03a0*/ 	.word	0x00000028
        /*03a4*/ 	.short	0x010a
        /*03a6*/ 	.byte	0x11
	.zero		1


	//   ....[41]....
        /*03a8*/ 	.word	0x00001e90
        /*03ac*/ 	.word	0x000000ff
        /*03b0*/ 	.word	0x00000028
        /*03b4*/ 	.short	0x010a
        /*03b6*/ 	.byte	0x08
	.zero		1


	//   ....[42]....
        /*03b8*/ 	.word	0x00001fd0
        /*03bc*/ 	.word	0x00000002
        /*03c0*/ 	.word	0x000000a0
        /*03c4*/ 	.short	0x010a
        /*03c6*/ 	.byte	0xff
	.zero		1


	//   ....[43]....
        /*03c8*/ 	.word	0x00002090
        /*03cc*/ 	.word	0x00000002
        /*03d0*/ 	.word	0x00000000
        /*03d4*/ 	.short	0x0101
        /*03d6*/ 	.byte	0xff
	.zero		1


	//   ....[44]....
        /*03d8*/ 	.word	0x000025f0
        /*03dc*/ 	.word	0x000000ff
        /*03e0*/ 	.word	0x00000000
        /*03e4*/ 	.short	0x010a
        /*03e6*/ 	.byte	0x04
	.zero		1


	//   ....[45]....
        /*03e8*/ 	.word	0x00002680
        /*03ec*/ 	.word	0x000000ff
        /*03f0*/ 	.word	0x00000000
        /*03f4*/ 	.short	0x010a
        /*03f6*/ 	.byte	0x04
	.zero		1


	//   ....[46]....
        /*03f8*/ 	.word	0x00002710
        /*03fc*/ 	.word	0x000000ff
        /*0400*/ 	.word	0x00000000
        /*0404*/ 	.short	0x010a
        /*0406*/ 	.byte	0x04
	.zero		1


	//   ....[47]....
        /*0408*/ 	.word	0x000027a0
        /*040c*/ 	.word	0x000000ff
        /*0410*/ 	.word	0x00000000
        /*0414*/ 	.short	0x010a
        /*0416*/ 	.byte	0x04
	.zero		1


	//   ....[48]....
        /*0418*/ 	.word	0x00002840
        /*041c*/ 	.word	0x00000000
        /*0420*/ 	.word	0x00000000
        /*0424*/ 	.short	0x010a
        /*0426*/ 	.byte	0xff
	.zero		1


	//   ....[49]....
        /*0428*/ 	.word	0x00002970
        /*042c*/ 	.word	0x00000000
        /*0430*/ 	.word	0x000000e0
        /*0434*/ 	.short	0x010a
        /*0436*/ 	.byte	0xff
	.zero		1


	//   ....[50]....
        /*0438*/ 	.word	0x000029e0
        /*043c*/ 	.word	0x00000004
        /*0440*/ 	.word	0x00000000
        /*0444*/ 	.short	0x0101
        /*0446*/ 	.byte	0xff
	.zero		1


	//   ....[51]....
        /*0448*/ 	.word	0x00002a00
        /*044c*/ 	.word	0x000000ff
        /*0450*/ 	.word	0x000000b0
        /*0454*/ 	.short	0x010a
        /*0456*/ 	.byte	0x05
	.zero		1


	//   ....[52]....
        /*0458*/ 	.word	0x00002b20
        /*045c*/ 	.word	0x00000000
        /*0460*/ 	.word	0x000000a0
        /*0464*/ 	.short	0x010a
        /*0466*/ 	.byte	0xff
	.zero		1


	//   ....[53]....
        /*0468*/ 	.word	0x00002c20
        /*046c*/ 	.word	0x00000000
        /*0470*/ 	.word	0x00000000
        /*0474*/ 	.short	0x0101
        /*0476*/ 	.byte	0xff
	.zero		1


	//   ....[54]....
        /*0478*/ 	.word	0x00002cb0
        /*047c*/ 	.word	0x000000ff
        /*0480*/ 	.word	0x000000b0
        /*0484*/ 	.short	0x0106
        /*0486*/ 	.byte	0x05
	.zero		1


	//   ....[55]....
        /*0488*/ 	.word	0x00002cd0
        /*048c*/ 	.word	0x000000ff
        /*0490*/ 	.word	0x000000b0
        /*0494*/ 	.short	0x010a
        /*0496*/ 	.byte	0x05
	.zero		1


	//   ....[56]....
        /*0498*/ 	.word	0x00002d60
        /*049c*/ 	.word	0x000000ff
        /*04a0*/ 	.word	0x000000b0
        /*04a4*/ 	.short	0x0106
        /*04a6*/ 	.byte	0x04
	.zero		1


	//   ....[57]....
        /*04a8*/ 	.word	0x00002da0
        /*04ac*/ 	.word	0x00000000
        /*04b0*/ 	.word	0x000000b0
        /*04b4*/ 	.short	0x010a
        /*04b6*/ 	.byte	0xff
	.zero		1


	//   ....[58]....
        /*04b8*/ 	.word	0x00002fe0
        /*04bc*/ 	.word	0x000000ff
        /*04c0*/ 	.word	0x00000008
        /*04c4*/ 	.short	0x010a
        /*04c6*/ 	.byte	0x06
	.zero		1


	//   ....[59]....
        /*04c8*/ 	.word	0x00003000
        /*04cc*/ 	.word	0x000000ff
        /*04d0*/ 	.word	0x00000008
        /*04d4*/ 	.short	0x010a
        /*04d6*/ 	.byte	0x06
	.zero		1


	//   ....[60]....
        /*04d8*/ 	.word	0x00003190
        /*04dc*/ 	.word	0x000000ff
        /*04e0*/ 	.word	0x00000008
        /*04e4*/ 	.short	0x010a
        /*04e6*/ 	.byte	0x06
	.zero		1


	//   ....[61]....
        /*04e8*/ 	.word	0x000031b0
        /*04ec*/ 	.word	0x000000ff
        /*04f0*/ 	.word	0x00000008
        /*04f4*/ 	.short	0x010a
        /*04f6*/ 	.byte	0x06
	.zero		1


	//   ....[62]....
        /*04f8*/ 	.word	0x00003270
        /*04fc*/ 	.word	0x000000ff
        /*0500*/ 	.word	0x00000000
        /*0504*/ 	.short	0x0101
        /*0506*/ 	.byte	0x07
	.zero		1


	//   ....[63]....
        /*0508*/ 	.word	0x000035b0
        /*050c*/ 	.word	0x00000000
        /*0510*/ 	.word	0x000000a0
        /*0514*/ 	.short	0x010a
        /*0516*/ 	.byte	0xff
	.zero		1


	//   ....[64]....
        /*0518*/ 	.word	0x00003670
        /*051c*/ 	.word	0x00000000
        /*0520*/ 	.word	0x00000000
        /*0524*/ 	.short	0x0101
        /*0526*/ 	.byte	0xff
	.zero		1


	//   ....[65]....
        /*0528*/ 	.word	0x00003730
        /*052c*/ 	.word	0x000000ff
        /*0530*/ 	.word	0x00000000
        /*0534*/ 	.short	0x010a
        /*0536*/ 	.byte	0x08
	.zero		1


	//   ....[66]....
        /*0538*/ 	.word	0x00003740
        /*053c*/ 	.word	0x000000ff
        /*0540*/ 	.word	0x000000d0
        /*0544*/ 	.short	0x010a
        /*0546*/ 	.byte	0x09
	.zero		1


	//   ....[67]....
        /*0548*/ 	.word	0x000037f0
        /*054c*/ 	.word	0x000000ff
        /*0550*/ 	.word	0x00000000
        /*0554*/ 	.short	0x010a
        /*0556*/ 	.byte	0x08
	.zero		1


	//   ....[68]....
        /*0558*/ 	.word	0x00003920
        /*055c*/ 	.word	0x000000ff
        /*0560*/ 	.word	0x00000000
        /*0564*/ 	.short	0x010a
        /*0566*/ 	.byte	0x1e
	.zero		1


	//   ....[69]....
        /*0568*/ 	.word	0x00003c20
        /*056c*/ 	.word	0x000000ff
        /*0570*/ 	.word	0x00000000
        /*0574*/ 	.short	0x010a
        /*0576*/ 	.byte	0x05
	.zero		1


	//   ....[70]....
        /*0578*/ 	.word	0x00003cc0
        /*057c*/ 	.word	0x00000000
        /*0580*/ 	.word	0x00000000
        /*0584*/ 	.short	0x010a
        /*0586*/ 	.byte	0xff
	.zero		1


	//   ....[71]....
        /*0588*/ 	.word	0x00003d00
        /*058c*/ 	.word	0x00000000
        /*0590*/ 	.word	0x00000000
        /*0594*/ 	.short	0x010a
        /*0596*/ 	.byte	0xff
	.zero		1


	//   ....[72]....
        /*0598*/ 	.word	0x00003d70
        /*059c*/ 	.word	0x000000ff
        /*05a0*/ 	.word	0x00000000
        /*05a4*/ 	.short	0x0101
        /*05a6*/ 	.byte	0x05
	.zero		1


	//   ....[73]....
        /*05a8*/ 	.word	0x00003db0
        /*05ac*/ 	.word	0x000000ff
        /*05b0*/ 	.word	0x00000100
        /*05b4*/ 	.short	0x010a
        /*05b6*/ 	.byte	0x07
	.zero		1


	//   ....[74]....
        /*05b8*/ 	.word	0x00003e00
        /*05bc*/ 	.word	0x000000ff
        /*05c0*/ 	.word	0x00000000
        /*05c4*/ 	.short	0x0101
        /*05c6*/ 	.byte	0x05
	.zero		1


	//   ....[75]....
        /*05c8*/ 	.word	0x00004250
        /*05cc*/ 	.word	0x00000000
        /*05d0*/ 	.word	0x000000a0
        /*05d4*/ 	.short	0x010a
        /*05d6*/ 	.byte	0xff
	.zero		1


	//   ....[76]....
        /*05d8*/ 	.word	0x00004310
        /*05dc*/ 	.word	0x00000000
        /*05e0*/ 	.word	0x00000000
        /*05e4*/ 	.short	0x0101
        /*05e6*/ 	.byte	0xff
	.zero		1


	//   ....[77]....
        /*05e8*/ 	.word	0x00004630
        /*05ec*/ 	.word	0x000000ff
        /*05f0*/ 	.word	0x00000098
        /*05f4*/ 	.short	0x010a
        /*05f6*/ 	.byte	0x07
	.zero		1


	//   ....[78]....
        /*05f8*/ 	.word	0x00004820
        /*05fc*/ 	.word	0x000000ff
        /*0600*/ 	.word	0x00000070
        /*0604*/ 	.short	0x010a
        /*0606*/ 	.byte	0x07
	.zero		1


	//   ....[79]....
        /*0608*/ 	.word	0x00004990
        /*060c*/ 	.word	0x000000ff
        /*0610*/ 	.word	0x00000050
        /*0614*/ 	.short	0x010b
        /*0616*/ 	.byte	0x07
	.zero		1


	//   ....[80]....
        /*0618*/ 	.word	0x000049a0
        /*061c*/ 	.word	0x000000ff
        /*0620*/ 	.word	0x00000000
        /*0624*/ 	.short	0x0101
        /*0626*/ 	.byte	0x08
	.zero		1


	//   ....[81]....
        /*0628*/ 	.word	0x000049c0
        /*062c*/ 	.word	0x000000ff
        /*0630*/ 	.word	0x00000078
        /*0634*/ 	.short	0x010a
        /*0636*/ 	.byte	0x07
	.zero		1


	//   ....[82]....
        /*0638*/ 	.word	0x00004b20
        /*063c*/ 	.word	0x000000ff
        /*0640*/ 	.word	0x00000058
        /*0644*/ 	.short	0x010b
        /*0646*/ 	.byte	0x07
	.zero		1


	//   ....[83]....
        /*0648*/ 	.word	0x00004b30
        /*064c*/ 	.word	0x000000ff
        /*0650*/ 	.word	0x00000000
        /*0654*/ 	.short	0x0101
        /*0656*/ 	.byte	0x08
	.zero		1


	//   ....[84]....
        /*0658*/ 	.word	0x00004b40
        /*065c*/ 	.word	0x000000ff
        /*0660*/ 	.word	0x00000080
        /*0664*/ 	.short	0x010a
        /*0666*/ 	.byte	0x07
	.zero		1


	//   ....[85]....
        /*0668*/ 	.word	0x00004ce0
        /*066c*/ 	.word	0x000000ff
        /*0670*/ 	.word	0x00000060
        /*0674*/ 	.short	0x010b
        /*0676*/ 	.byte	0x07
	.zero		1


	//   ....[86]....
        /*0678*/ 	.word	0x00004d50
        /*067c*/ 	.word	0x000000ff
        /*0680*/ 	.word	0x00000000
        /*0684*/ 	.short	0x0101
        /*0686*/ 	.byte	0x08
	.zero		1


	//   ....[87]....
        /*0688*/ 	.word	0x00004d80
        /*068c*/ 	.word	0x000000ff
        /*0690*/ 	.word	0x00000088
        /*0694*/ 	.short	0x010a
        /*0696*/ 	.byte	0x07
	.zero		1


	//   ....[88]....
        /*0698*/ 	.word	0x00004f90
        /*069c*/ 	.word	0x000000ff
        /*06a0*/ 	.word	0x00000068
        /*06a4*/ 	.short	0x010b
        /*06a6*/ 	.byte	0x07
	.zero		1


	//   ....[89]....
        /*06a8*/ 	.word	0x00004fb0
        /*06ac*/ 	.word	0x000000ff
        /*06b0*/ 	.word	0x00000000
        /*06b4*/ 	.short	0x0101
        /*06b6*/ 	.byte	0x0d
	.zero		1


	//   ....[90]....
        /*06b8*/ 	.word	0x00004fe0
        /*06bc*/ 	.word	0x000000ff
        /*06c0*/ 	.word	0x00000070
        /*06c4*/ 	.short	0x010a
        /*06c6*/ 	.byte	0x07
	.zero		1


	//   ....[91]....
        /*06c8*/ 	.word	0x00005000
        /*06cc*/ 	.word	0x000000ff
        /*06d0*/ 	.word	0x00000078
        /*06d4*/ 	.short	0x010a
        /*06d6*/ 	.byte	0x07
	.zero		1


	//   ....[92]....
        /*06d8*/ 	.word	0x00005020
        /*06dc*/ 	.word	0x000000ff
        /*06e0*/ 	.word	0x00000080
        /*06e4*/ 	.short	0x010a
        /*06e6*/ 	.byte	0x07
	.zero		1


	//   ....[93]....
        /*06e8*/ 	.word	0x00005060
        /*06ec*/ 	.word	0x00000000
        /*06f0*/ 	.word	0x00000088
        /*06f4*/ 	.short	0x010a
        /*06f6*/ 	.byte	0xff
	.zero		1


	//   ....[94]....
        /*06f8*/ 	.word	0x000053c0
        /*06fc*/ 	.word	0x00000000
        /*0700*/ 	.word	0x000000a0
        /*0704*/ 	.short	0x010a
        /*0706*/ 	.byte	0xff
	.zero		1


	//   ....[95]....
        /*0708*/ 	.word	0x000054d0
        /*070c*/ 	.word	0x00000000
        /*0710*/ 	.word	0x00000000
        /*0714*/ 	.short	0x0101
        /*0716*/ 	.byte	0xff
	.zero		1


	//   ....[96]....
        /*0718*/ 	.word	0x00005f80
        /*071c*/ 	.word	0x000000ff
        /*0720*/ 	.word	0x00000050
        /*0724*/ 	.short	0x010a
        /*0726*/ 	.byte	0x30
	.zero		1


	//   ....[97]....
        /*0728*/ 	.word	0x00006060
        /*072c*/ 	.word	0x000000b7
        /*0730*/ 	.word	0x000000c0
        /*0734*/ 	.short	0x010a
        /*0736*/ 	.byte	0xff
	.zero		1


	//   ....[98]....
        /*0738*/ 	.word	0x00006220
        /*073c*/ 	.word	0x000000ff
        /*0740*/ 	.word	0x00000050
        /*0744*/ 	.short	0x010a
        /*0746*/ 	.byte	0x30
	.zero		1


	//   ....[99]....
        /*0748*/ 	.word	0x00006350
        /*074c*/ 	.word	0x000000b7
        /*0750*/ 	.word	0x000000c0
        /*0754*/ 	.short	0x010a
        /*0756*/ 	.byte	0xff
	.zero		1


	//   ....[100]....
        /*0758*/ 	.word	0x00007560
        /*075c*/ 	.word	0x00000000
        /*0760*/ 	.word	0x00000000
        /*0764*/ 	.short	0x0101
        /*0766*/ 	.byte	0xff
	.zero		1


	//   ....[101]....
        /*0768*/ 	.word	0x00007570
        /*076c*/ 	.word	0x00000003
        /*0770*/ 	.word	0x00000050
        /*0774*/ 	.short	0x010a
        /*0776*/ 	.byte	0xff
	.zero		1


	//   ....[102]....
        /*0778*/ 	.word	0x00007650
        /*077c*/ 	.word	0x00000003
        /*0780*/ 	.word	0x00000050
        /*0784*/ 	.short	0x010a
        /*0786*/ 	.byte	0xff
	.zero		1


	//   ....[103]....
        /*0788*/ 	.word	0x00008980
        /*078c*/ 	.word	0x00000055
        /*0790*/ 	.word	0x00000000
        /*0794*/ 	.short	0x0101
        /*0796*/ 	.byte	0xff
	.zero		1


	//   ....[104]....
        /*0798*/ 	.word	0x000089a0
        /*079c*/ 	.word	0x00000000
        /*07a0*/ 	.word	0x00000050
        /*07a4*/ 	.short	0x010a
        /*07a6*/ 	.byte	0xff
	.zero		1


	//   ....[105]....
        /*07a8*/ 	.word	0x00008a70
        /*07ac*/ 	.word	0x00000000
        /*07b0*/ 	.word	0x00000050
        /*07b4*/ 	.short	0x010a
        /*07b6*/ 	.byte	0xff
	.zero		1


	//   ....[106]....
        /*07b8*/ 	.word	0x00009da0
        /*07bc*/ 	.word	0x00000054
        /*07c0*/ 	.word	0x00000000
        /*07c4*/ 	.short	0x0101
        /*07c6*/ 	.byte	0xff
	.zero		1


	//   ....[107]....
        /*07c8*/ 	.word	0x00009dc0
        /*07cc*/ 	.word	0x00000003
        /*07d0*/ 	.word	0x00000050
        /*07d4*/ 	.short	0x010a
        /*07d6*/ 	.byte	0xff
	.zero		1


	//   ....[108]....
        /*07d8*/ 	.word	0x00009e90
        /*07dc*/ 	.word	0x00000003
        /*07e0*/ 	.word	0x00000050
        /*07e4*/ 	.short	0x010a
        /*07e6*/ 	.byte	0xff
	.zero		1


	//   ....[109]....
        /*07e8*/ 	.word	0x0000a320
        /*07ec*/ 	.word	0x000000b7
        /*07f0*/ 	.word	0x00000000
        /*07f4*/ 	.short	0x0101
        /*07f6*/ 	.byte	0xff
	.zero		1


	//   ....[110]....
        /*07f8*/ 	.word	0x0000b200
        /*07fc*/ 	.word	0x00000000
        /*0800*/ 	.word	0x00000000
        /*0804*/ 	.short	0x0101
        /*0806*/ 	.byte	0xff
	.zero		1


	//   ....[111]....
        /*0808*/ 	.word	0x0000b470
        /*080c*/ 	.word	0x000000ff
        /*0810*/ 	.word	0x00000000
        /*0814*/ 	.short	0x0101
        /*0816*/ 	.byte	0x04
	.zero		1


	//   ....[112]....
        /*0818*/ 	.word	0x0000b490
        /*081c*/ 	.word	0x00000003
        /*0820*/ 	.word	0x000000f0
        /*0824*/ 	.short	0x010a
        /*0826*/ 	.byte	0xff
	.zero		1


	//   ....[113]....
        /*0828*/ 	.word	0x0000b4f0
        /*082c*/ 	.word	0x00000002
        /*0830*/ 	.word	0x00000028
        /*0834*/ 	.short	0x010a
        /*0836*/ 	.byte	0xff
	.zero		1


	//   ....[114]....
        /*0838*/ 	.word	0x0000b550
        /*083c*/ 	.word	0x00000002
        /*0840*/ 	.word	0x00000028
        /*0844*/ 	.short	0x010a
        /*0846*/ 	.byte	0xff
	.zero		1


	//   ....[115]....
        /*0848*/ 	.word	0x0000b5a0
        /*084c*/ 	.word	0x00000002
        /*0850*/ 	.word	0x000000a0
        /*0854*/ 	.short	0x010a
        /*0856*/ 	.byte	0xff
	.zero		1


	//   ....[116]....
        /*0858*/ 	.word	0x0000b600
        /*085c*/ 	.word	0x00000000
        /*0860*/ 	.word	0x00000000
        /*0864*/ 	.short	0x010a
        /*0866*/ 	.byte	0xff
	.zero		1


	//   ....[117]....
        /*0868*/ 	.word	0x0000b660
        /*086c*/ 	.word	0x00000000
        /*0870*/ 	.word	0x00000000
        /*0874*/ 	.short	0x010a
        /*0876*/ 	.byte	0xff
	.zero		1


	//   ....[118]....
        /*0878*/ 	.word	0x0000b6c0
        /*087c*/ 	.word	0x00000000
        /*0880*/ 	.word	0x00000000
        /*0884*/ 	.short	0x010a
        /*0886*/ 	.byte	0xff
	.zero		1


	//   ....[119]....
        /*0888*/ 	.word	0x0000b720
        /*088c*/ 	.word	0x00000000
        /*0890*/ 	.word	0x00000000
        /*0894*/ 	.short	0x010a
        /*0896*/ 	.byte	0xff
	.zero		1


	//   ....[120]....
        /*0898*/ 	.word	0x0000b770
        /*089c*/ 	.word	0x00000000
        /*08a0*/ 	.word	0x000000e0
        /*08a4*/ 	.short	0x010a
        /*08a6*/ 	.byte	0xff
	.zero		1


	//   ....[121]....
        /*08a8*/ 	.word	0x0000b7d0
        /*08ac*/ 	.word	0x00000000
        /*08b0*/ 	.word	0x000000b0
        /*08b4*/ 	.short	0x010a
        /*08b6*/ 	.byte	0xff
	.zero		1


	//   ....[122]....
        /*08b8*/ 	.word	0x0000b820
        /*08bc*/ 	.word	0x00000000
        /*08c0*/ 	.word	0x000000a0
        /*08c4*/ 	.short	0x010a
        /*08c6*/ 	.byte	0xff
	.zero		1


	//   ....[123]....
        /*08c8*/ 	.word	0x0000b880
        /*08cc*/ 	.word	0x00000000
        /*08d0*/ 	.word	0x000000b0
        /*08d4*/ 	.short	0x010a
        /*08d6*/ 	.byte	0xff
	.zero		1


	//   ....[124]....
        /*08d8*/ 	.word	0x0000b8e0
        /*08dc*/ 	.word	0x00000004
        /*08e0*/ 	.word	0x00000008
        /*08e4*/ 	.short	0x010a
        /*08e6*/ 	.byte	0xff
	.zero		1


	//   ....[125]....
        /*08e8*/ 	.word	0x0000b9c0
        /*08ec*/ 	.word	0x00000002
        /*08f0*/ 	.word	0x00000008
        /*08f4*/ 	.short	0x010a
        /*08f6*/ 	.byte	0xff
	.zero		1


	//   ....[126]....
        /*08f8*/ 	.word	0x0000ba10
        /*08fc*/ 	.word	0x00000000
        /*0900*/ 	.word	0x000000a0
        /*0904*/ 	.short	0x010a
        /*0906*/ 	.byte	0xff
	.zero		1


	//   ....[127]....
        /*0908*/ 	.word	0x0000ba70
        /*090c*/ 	.word	0x00000000
        /*0910*/ 	.word	0x000000d0
        /*0914*/ 	.short	0x010a
        /*0916*/ 	.byte	0xff
	.zero		1


	//   ....[128]....
        /*0918*/ 	.word	0x0000bad0
        /*091c*/ 	.word	0x00000000
        /*0920*/ 	.word	0x00000000
        /*0924*/ 	.short	0x010a
        /*0926*/ 	.byte	0xff
	.zero		1


	//   ....[129]....
        /*0928*/ 	.word	0x0000bb30
        /*092c*/ 	.word	0x00000000
        /*0930*/ 	.word	0x00000000
        /*0934*/ 	.short	0x010a
        /*0936*/ 	.byte	0xff
	.zero		1


	//   ....[130]....
        /*0938*/ 	.word	0x0000bb90
        /*093c*/ 	.word	0x00000000
        /*0940*/ 	.word	0x00000100
        /*0944*/ 	.short	0x010a
        /*0946*/ 	.byte	0xff
	.zero		1


	//   ....[131]....
        /*0948*/ 	.word	0x0000bbe0
        /*094c*/ 	.word	0x00000000
        /*0950*/ 	.word	0x000000a0
        /*0954*/ 	.short	0x010a
        /*0956*/ 	.byte	0xff
	.zero		1


	//   ....[132]....
        /*0958*/ 	.word	0x0000bc40
        /*095c*/ 	.word	0x00000000
        /*0960*/ 	.word	0x00000098
        /*0964*/ 	.short	0x010a
        /*0966*/ 	.byte	0xff
	.zero		1


	//   ....[133]....
        /*0968*/ 	.word	0x0000bca0
        /*096c*/ 	.word	0x00000003
        /*0970*/ 	.word	0x00000070
        /*0974*/ 	.short	0x010a
        /*0976*/ 	.byte	0xff
	.zero		1


	//   ....[134]....
        /*0978*/ 	.word	0x0000bd00
        /*097c*/ 	.word	0x00000003
        /*0980*/ 	.word	0x00000078
        /*0984*/ 	.short	0x010a
        /*0986*/ 	.byte	0xff
	.zero		1


	//   ....[135]....
        /*0988*/ 	.word	0x0000bd60
        /*098c*/ 	.word	0x00000003
        /*0990*/ 	.word	0x00000080
        /*0994*/ 	.short	0x010a
        /*0996*/ 	.byte	0xff
	.zero		1


	//   ....[136]....
        /*0998*/ 	.word	0x0000bdc0
        /*099c*/ 	.word	0x00000003
        /*09a0*/ 	.word	0x00000088
        /*09a4*/ 	.short	0x010a
        /*09a6*/ 	.byte	0xff
	.zero		1


	//   ....[137]....
        /*09a8*/ 	.word	0x0000be20
        /*09ac*/ 	.word	0x00000000
        /*09b0*/ 	.word	0x00000070
        /*09b4*/ 	.short	0x010a
        /*09b6*/ 	.byte	0xff
	.zero		1


	//   ....[138]....
        /*09b8*/ 	.word	0x0000be80
        /*09bc*/ 	.word	0x00000000
        /*09c0*/ 	.word	0x00000078
        /*09c4*/ 	.short	0x010a
        /*09c6*/ 	.byte	0xff
	.zero		1


	//   ....[139]....
        /*09c8*/ 	.word	0x0000bee0
        /*09cc*/ 	.word	0x00000000
        /*09d0*/ 	.word	0x00000080
        /*09d4*/ 	.short	0x010a
        /*09d6*/ 	.byte	0xff
	.zero		1


	//   ....[140]....
        /*09d8*/ 	.word	0x0000bf30
        /*09dc*/ 	.word	0x00000000
        /*09e0*/ 	.word	0x000000a0
        /*09e4*/ 	.short	0x010a
        /*09e6*/ 	.byte	0xff
	.zero		1


	//   ....[141]....
        /*09e8*/ 	.word	0x0000bf90
        /*09ec*/ 	.word	0x00000002
        /*09f0*/ 	.word	0x00000050
        /*09f4*/ 	.short	0x010a
        /*09f6*/ 	.byte	0xff
	.zero		1


	//   ....[142]....
        /*09f8*/ 	.word	0x0000bfe0
        /*09fc*/ 	.word	0x000000b7
        /*0a00*/ 	.word	0x000000c0
        /*0a04*/ 	.short	0x010a
        /*0a06*/ 	.byte	0xff
	.zero		1


	//   ....[143]....
        /*0a08*/ 	.word	0x0000c030
        /*0a0c*/ 	.word	0x00000003
        /*0a10*/ 	.word	0x00000050
        /*0a14*/ 	.short	0x010a
        /*0a16*/ 	.byte	0xff
	.zero		1


	//   ....[144]....
        /*0a18*/ 	.word	0x0000c080
        /*0a1c*/ 	.word	0x00000000
        /*0a20*/ 	.word	0x00000050
        /*0a24*/ 	.short	0x010a
        /*0a26*/ 	.byte	0xff
	.zero		1


	//   ....[145]....
        /*0a28*/ 	.word	0x0000c0d0
        /*0a2c*/ 	.word	0x00000003
        /*0a30*/ 	.word	0x00000050
        /*0a34*/ 	.short	0x010a
        /*0a36*/ 	.byte	0xff
	.zero		1


	//----- nvinfo : EIATTR_NUM_MBARRIERS
	.align		4
.L_47:
        /*0a38*/ 	.byte	0x03, 0x38
        /*0a3a*/ 	.short	0x0021


	//----- nvinfo : EIATTR_EXIT_INSTR_OFFSETS
	.align		4
        /*0a3c*/ 	.byte	0x04, 0x1c
        /*0a3e*/ 	.short	(.L_49 - .L_48)


	//   ....[0]....
.L_48:
        /*0a40*/ 	.word	0x00002870


	//   ....[1]....
        /*0a44*/ 	.word	0x00002d70


	//   ....[2]....
        /*0a48*/ 	.word	0x00002dd0


	//   ....[3]....
        /*0a4c*/ 	.word	0x00004030


	//   ....[4]....
        /*0a50*/ 	.word	0x00005090


	//   ....[5]....
        /*0a54*/ 	.word	0x000050d0


	//   ....[6]....
        /*0a58*/ 	.word	0x0000b360


	//   ....[7]....
        /*0a5c*/ 	.word	0x0000b3e0


	//   ....[8]....
        /*0a60*/ 	.word	0x0000b410


	//   ....[9]....
        /*0a64*/ 	.word	0x0000b480


	//----- nvinfo : EIATTR_MAX_THREADS
	.align		4
.L_49:
        /*0a68*/ 	.byte	0x04, 0x05
        /*0a6a*/ 	.short	(.L_51 - .L_50)
.L_50:
        /*0a6c*/ 	.word	0x00000100
        /*0a70*/ 	.word	0x00000001
        /*0a74*/ 	.word	0x00000001


	//----- nvinfo : EIATTR_CRS_STACK_SIZE
	.align		4
.L_51:
        /*0a78*/ 	.byte	0x04, 0x1e
        /*0a7a*/ 	.short	(.L_53 - .L_52)
.L_52:
        /*0a7c*/ 	.word	0x00000000


	//----- nvinfo : EIATTR_CBANK_PARAM_SIZE
	.align		4
.L_53:
        /*0a80*/ 	.byte	0x03, 0x19
        /*0a82*/ 	.short	0x0800


	//----- nvinfo : EIATTR_PARAM_CBANK
	.align		4
        /*0a84*/ 	.byte	0x04, 0x0a
        /*0a86*/ 	.short	(.L_55 - .L_54)
	.align		4
.L_54:
        /*0a88*/ 	.word	index@(.nv.constant0._ZN7cutlass13device_kernelINS_4gemm6kernel13GemmUniversalIN4cute5tupleIJiiiiEEENS1_10collective13CollectiveMmaINS1_35MainloopSm100TmaUmmaWarpSpecializedILi5ELi2ELi2ENS5_IJNS4_1CILi2EEENSA_ILi1EEESC_EEEEENS5_IJNSA_ILi256EEESF_NSA_ILi64EEEEEENS_10bfloat16_tENS5_IJlSC_lEEESI_SJ_NS4_8TiledMMAINS4_8MMA_AtomIJNS4_26SM100_MMA_F16BF16_2x1SM_SSISI_SI_fLi256ELi256ELNS4_4UMMA5MajorE0ELSO_0ELNSN_7ScaleInE0ELSP_0EEEEEENS4_6LayoutINS5_IJSC_SC_SC_EEENS5_IJNSA_ILi0EEESU_SU_EEEEENS5_IJNS4_10UnderscoreESX_SX_EEEEENS4_18SM100_TMA_2SM_LOADENS4_14ComposedLayoutINS4_7SwizzleILi3ELi4ELi3EEENS4_18smem_ptr_flag_bitsILi16EEENSS_INS5_IJNSA_ILi8EEESG_EEENS5_IJSG_SC_EEEEEEEvNS4_8identityES10_S1A_vS1B_EENS_8epilogue10collective18CollectiveEpilogueINS1D_23Sm100TmaWarpSpecializedILi4ELi2ELi64ELb1ELb0EEEJNS5_IJNSA_ILi128EEESF_SG_EEENS5_IJNSS_IS1I_SC_EENSS_ISG_SC_EEEEESI_SJ_SI_SJ_NS1D_6fusion15FusionCallbacksIS1H_NS1N_17LinearCombinationISI_fSI_fLNS_15FloatRoundStyleE2EEES1J_S1M_JEEENS4_5SM1004TMEM4LOAD26SM100_TMEM_LOAD_32dp32b64xENS4_13SM90_TMA_LOADES1A_NS4_39AutoVectorizingCopyWithAssumedAlignmentILi128EEENS4_14SM90_TMA_STOREES1A_S1Z_S1Z_EEEvvEEEEvNT_6ParamsE)
        /*0a8c*/ 	.short	0x0380
        /*0a8e*/ 	.short	0x0800


	//----- nvinfo : EIATTR_SW_WAR
	.align		4
.L_55:
        /*0a90*/ 	.byte	0x04, 0x36
        /*0a92*/ 	.short	(.L_57 - .L_56)
.L_56:
        /*0a94*/ 	.word	0x00000008
.L_57:


//--------------------- .nv.callgraph             --------------------------
	.section	.nv.callgraph,"",@"SHT_CUDA_CALLGRAPH"
	.align	4
	.sectionentsize	8
	.align		4
        /*0000*/ 	.word	0x00000000
	.align		4
        /*0004*/ 	.word	0xffffffff
	.align		4
        /*0008*/ 	.word	index@(_ZN7cutlass13device_kernelINS_4gemm6kernel13GemmUniversalIN4cute5tupleIJiiiiEEENS1_10collective13CollectiveMmaINS1_35MainloopSm100TmaUmmaWarpSpecializedILi5ELi2ELi2ENS5_IJNS4_1CILi2EEENSA_ILi1EEESC_EEEEENS5_IJNSA_ILi256EEESF_NSA_ILi64EEEEEENS_10bfloat16_tENS5_IJlSC_lEEESI_SJ_NS4_8TiledMMAINS4_8MMA_AtomIJNS4_26SM100_MMA_F16BF16_2x1SM_SSISI_SI_fLi256ELi256ELNS4_4UMMA5MajorE0ELSO_0ELNSN_7ScaleInE0ELSP_0EEEEEENS4_6LayoutINS5_IJSC_SC_SC_EEENS5_IJNSA_ILi0EEESU_SU_EEEEENS5_IJNS4_10UnderscoreESX_SX_EEEEENS4_18SM100_TMA_2SM_LOADENS4_14ComposedLayoutINS4_7SwizzleILi3ELi4ELi3EEENS4_18smem_ptr_flag_bitsILi16EEENSS_INS5_IJNSA_ILi8EEESG_EEENS5_IJSG_SC_EEEEEEEvNS4_8identityES10_S1A_vS1B_EENS_8epilogue10collective18CollectiveEpilogueINS1D_23Sm100TmaWarpSpecializedILi4ELi2ELi64ELb1ELb0EEEJNS5_IJNSA_ILi128EEESF_SG_EEENS5_IJNSS_IS1I_SC_EENSS_ISG_SC_EEEEESI_SJ_SI_SJ_NS1D_6fusion15FusionCallbacksIS1H_NS1N_17LinearCombinationISI_fSI_fLNS_15FloatRoundStyleE2EEES1J_S1M_JEEENS4_5SM1004TMEM4LOAD26SM100_TMEM_LOAD_32dp32b64xENS4_13SM90_TMA_LOADES1A_NS4_39AutoVectorizingCopyWithAssumedAlignmentILi128EEENS4_14SM90_TMA_STOREES1A_S1Z_S1Z_EEEvvEEEEvNT_6ParamsE)
	.align		4
        /*000c*/ 	.word	index@(__assertfail)
	.align		4
        /*0010*/ 	.word	0x00000000
	.align		4
        /*0014*/ 	.word	0xfffffffe
	.align		4
        /*0018*/ 	.word	0x00000000
	.align		4
        /*001c*/ 	.word	0xfffffffd
	.align		4
        /*0020*/ 	.word	0x00000000
	.align		4
        /*0024*/ 	.word	0xfffffffc


//--------------------- .nv.constant4             --------------------------
	.section	.nv.constant4,"a",@progbits
	.align	8
	.align		8
.nv.constant4:
        /*0000*/ 	.dword	__assertfail
	.align		8
        /*0008*/ 	.dword	__unnamed_1
	.align		8
        /*0010*/ 	.dword	__unnamed_2
	.align		8
        /*0018*/ 	.dword	_ZN39_INTERNAL_d149d69a_4_k_cu_95ef1a35_30894cuda3std3__45__cpo5beginE
	.align		8
        /*0020*/ 	.dword	_ZN39_INTERNAL_d149d69a_4_k_cu_95ef1a35_30894cuda3std3__45__cpo3endE
	.align		8
        /*0028*/ 	.dword	_ZN39_INTERNAL_d149d69a_4_k_cu_95ef1a35_30894cuda3std3__45__cpo6cbeginE
	.align		8
        /*0030*/ 	.dword	_ZN39_INTERNAL_d149d69a_4_k_cu_95ef1a35_30894cuda3std3__45__cpo4cendE
	.align		8
        /*0038*/ 	.dword	_ZN39_INTERNAL_d149d69a_4_k_cu_95ef1a35_30894cuda3std3__441_GLOBAL__N__d149d69a_4_k_cu_95ef1a35_30896ignoreE
	.align		8
        /*0040*/ 	.dword	_ZN39_INTERNAL_d149d69a_4_k_cu_95ef1a35_30894cuda3std3__419piecewise_constructE
	.align		8
        /*0048*/ 	.dword	_ZN39_INTERNAL_d149d69a_4_k_cu_95ef1a35_30894cuda3std3__48in_placeE
	.align		8
        /*0050*/ 	.dword	_ZN39_INTERNAL_d149d69a_4_k_cu_95ef1a35_30894cuda3std6ranges3__45__cpo4swapE
	.align		8
        /*0058*/ 	.dword	_ZN39_INTERNAL_d149d69a_4_k_cu_95ef1a35_30894cuda3std6ranges3__45__cpo9iter_moveE
	.align		8
        /*0060*/ 	.dword	_ZN39_INTERNAL_d149d69a_4_k_cu_95ef1a35_30894cute7productE
	.align		8
        /*0068*/ 	.dword	_ZN39_INTERNAL_d149d69a_4_k_cu_95ef1a35_30894cute1_E
	.align		8
        /*0070*/ 	.dword	$str$25
	.align		8
        /*0078*/ 	.dword	$str$26
	.align		8
        /*0080*/ 	.dword	$str$27
	.align		8
        /*0088*/ 	.dword	$str$28


//--------------------- .text._ZN7cutlass13device_kernelINS_4gemm6kernel13GemmUniversalIN4cute5tupleIJiiiiEEENS1_10collective13CollectiveMmaINS1_35MainloopSm100TmaUmmaWarpSpecializedILi5ELi2ELi2ENS5_IJNS4_1CILi2EEENSA_ILi1EEESC_EEEEENS5_IJNSA_ILi256EEESF_NSA_ILi64EEEEEENS_10bfloat16_tENS5_IJlSC_lEEESI_SJ_NS4_8TiledMMAINS4_8MMA_AtomIJNS4_26SM100_MMA_F16BF16_2x1SM_SSISI_SI_fLi256ELi256ELNS4_4UMMA5MajorE0ELSO_0ELNSN_7ScaleInE0ELSP_0EEEEEENS4_6LayoutINS5_IJSC_SC_SC_EEENS5_IJNSA_ILi0EEESU_SU_EEEEENS5_IJNS4_10UnderscoreESX_SX_EEEEENS4_18SM100_TMA_2SM_LOADENS4_14ComposedLayoutINS4_7SwizzleILi3ELi4ELi3EEENS4_18smem_ptr_flag_bitsILi16EEENSS_INS5_IJNSA_ILi8EEESG_EEENS5_IJSG_SC_EEEEEEEvNS4_8identityES10_S1A_vS1B_EENS_8epilogue10collective18CollectiveEpilogueINS1D_23Sm100TmaWarpSpecializedILi4ELi2ELi64ELb1ELb0EEEJNS5_IJNSA_ILi128EEESF_SG_EEENS5_IJNSS_IS1I_SC_EENSS_ISG_SC_EEEEESI_SJ_SI_SJ_NS1D_6fusion15FusionCallbacksIS1H_NS1N_17LinearCombinationISI_fSI_fLNS_15FloatRoundStyleE2EEES1J_S1M_JEEENS4_5SM1004TMEM4LOAD26SM100_TMEM_LOAD_32dp32b64xENS4_13SM90_TMA_LOADES1A_NS4_39AutoVectorizingCopyWithAssumedAlignmentILi128EEENS4_14SM90_TMA_STOREES1A_S1Z_S1Z_EEEvvEEEEvNT_6ParamsE --------------------------
	.section	.text._ZN7cutlass13device_kernelINS_4gemm6kernel13GemmUniversalIN4cute5tupleIJiiiiEEENS1_10collective13CollectiveMmaINS1_35MainloopSm100TmaUmmaWarpSpecializedILi5ELi2ELi2ENS5_IJNS4_1CILi2EEENSA_ILi1EEESC_EEEEENS5_IJNSA_ILi256EEESF_NSA_ILi64EEEEEENS_10bfloat16_tENS5_IJlSC_lEEESI_SJ_NS4_8TiledMMAINS4_8MMA_AtomIJNS4_26SM100_MMA_F16BF16_2x1SM_SSISI_SI_fLi256ELi256ELNS4_4UMMA5MajorE0ELSO_0ELNSN_7ScaleInE0ELSP_0EEEEEENS4_6LayoutINS5_IJSC_SC_SC_EEENS5_IJNSA_ILi0EEESU_SU_EEEEENS5_IJNS4_10UnderscoreESX_SX_EEEEENS4_18SM100_TMA_2SM_LOADENS4_14ComposedLayoutINS4_7SwizzleILi3ELi4ELi3EEENS4_18smem_ptr_flag_bitsILi16EEENSS_INS5_IJNSA_ILi8EEESG_EEENS5_IJSG_SC_EEEEEEEvNS4_8identityES10_S1A_vS1B_EENS_8epilogue10collective18CollectiveEpilogueINS1D_23Sm100TmaWarpSpecializedILi4ELi2ELi64ELb1ELb0EEEJNS5_IJNSA_ILi128EEESF_SG_EEENS5_IJNSS_IS1I_SC_EENSS_ISG_SC_EEEEESI_SJ_SI_SJ_NS1D_6fusion15FusionCallbacksIS1H_NS1N_17LinearCombinationISI_fSI_fLNS_15FloatRoundStyleE2EEES1J_S1M_JEEENS4_5SM1004TMEM4LOAD26SM100_TMEM_LOAD_32dp32b64xENS4_13SM90_TMA_LOADES1A_NS4_39AutoVectorizingCopyWithAssumedAlignmentILi128EEENS4_14SM90_TMA_STOREES1A_S1Z_S1Z_EEEvvEEEEvNT_6ParamsE,"ax",@progbits
	.align	128
.text._ZN7cutlass13device_kernelINS_4gemm6kernel13GemmUniversalIN4cute5tupleIJiiiiEEENS1_10collective13CollectiveMmaINS1_35MainloopSm100TmaUmmaWarpSpecializedILi5ELi2ELi2ENS5_IJNS4_1CILi2EEENSA_ILi1EEESC_EEEEENS5_IJNSA_ILi256EEESF_NSA_ILi64EEEEEENS_10bfloat16_tENS5_IJlSC_lEEESI_SJ_NS4_8TiledMMAINS4_8MMA_AtomIJNS4_26SM100_MMA_F16BF16_2x1SM_SSISI_SI_fLi256ELi256ELNS4_4UMMA5MajorE0ELSO_0ELNSN_7ScaleInE0ELSP_0EEEEEENS4_6LayoutINS5_IJSC_SC_SC_EEENS5_IJNSA_ILi0EEESU_SU_EEEEENS5_IJNS4_10UnderscoreESX_SX_EEEEENS4_18SM100_TMA_2SM_LOADENS4_14ComposedLayoutINS4_7SwizzleILi3ELi4ELi3EEENS4_18smem_ptr_flag_bitsILi16EEENSS_INS5_IJNSA_ILi8EEESG_EEENS5_IJSG_SC_EEEEEEEvNS4_8identityES10_S1A_vS1B_EENS_8epilogue10collective18CollectiveEpilogueINS1D_23Sm100TmaWarpSpecializedILi4ELi2ELi64ELb1ELb0EEEJNS5_IJNSA_ILi128EEESF_SG_EEENS5_IJNSS_IS1I_SC_EENSS_ISG_SC_EEEEESI_SJ_SI_SJ_NS1D_6fusion15FusionCallbacksIS1H_NS1N_17LinearCombinationISI_fSI_fLNS_15FloatRoundStyleE2EEES1J_S1M_JEEENS4_5SM1004TMEM4LOAD26SM100_TMEM_LOAD_32dp32b64xENS4_13SM90_TMA_LOADES1A_NS4_39AutoVectorizingCopyWithAssumedAlignmentILi128EEENS4_14SM90_TMA_STOREES1A_S1Z_S1Z_EEEvvEEEEvNT_6ParamsE:
        .type           _ZN7cutlass13device_kernelINS_4gemm6kernel13GemmUniversalIN4cute5tupleIJiiiiEEENS1_10collective13CollectiveMmaINS1_35MainloopSm100TmaUmmaWarpSpecializedILi5ELi2ELi2ENS5_IJNS4_1CILi2EEENSA_ILi1EEESC_EEEEENS5_IJNSA_ILi256EEESF_NSA_ILi64EEEEEENS_10bfloat16_tENS5_IJlSC_lEEESI_SJ_NS4_8TiledMMAINS4_8MMA_AtomIJNS4_26SM100_MMA_F16BF16_2x1SM_SSISI_SI_fLi256ELi256ELNS4_4UMMA5MajorE0ELSO_0ELNSN_7ScaleInE0ELSP_0EEEEEENS4_6LayoutINS5_IJSC_SC_SC_EEENS5_IJNSA_ILi0EEESU_SU_EEEEENS5_IJNS4_10UnderscoreESX_SX_EEEEENS4_18SM100_TMA_2SM_LOADENS4_14ComposedLayoutINS4_7SwizzleILi3ELi4ELi3EEENS4_18smem_ptr_flag_bitsILi16EEENSS_INS5_IJNSA_ILi8EEESG_EEENS5_IJSG_SC_EEEEEEEvNS4_8identityES10_S1A_vS1B_EENS_8epilogue10collective18CollectiveEpilogueINS1D_23Sm100TmaWarpSpecializedILi4ELi2ELi64ELb1ELb0EEEJNS5_IJNSA_ILi128EEESF_SG_EEENS5_IJNSS_IS1I_SC_EENSS_ISG_SC_EEEEESI_SJ_SI_SJ_NS1D_6fusion15FusionCallbacksIS1H_NS1N_17LinearCombinationISI_fSI_fLNS_15FloatRoundStyleE2EEES1J_S1M_JEEENS4_5SM1004TMEM4LOAD26SM100_TMEM_LOAD_32dp32b64xENS4_13SM90_TMA_LOADES1A_NS4_39AutoVectorizingCopyWithAssumedAlignmentILi128EEENS4_14SM90_TMA_STOREES1A_S1Z_S1Z_EEEvvEEEEvNT_6ParamsE,@function
        .size           _ZN7cutlass13device_kernelINS_4gemm6kernel13GemmUniversalIN4cute5tupleIJiiiiEEENS1_10collective13CollectiveMmaINS1_35MainloopSm100TmaUmmaWarpSpecializedILi5ELi2ELi2ENS5_IJNS4_1CILi2EEENSA_ILi1EEESC_EEEEENS5_IJNSA_ILi256EEESF_NSA_ILi64EEEEEENS_10bfloat16_tENS5_IJlSC_lEEESI_SJ_NS4_8TiledMMAINS4_8MMA_AtomIJNS4_26SM100_MMA_F16BF16_2x1SM_SSISI_SI_fLi256ELi256ELNS4_4UMMA5MajorE0ELSO_0ELNSN_7ScaleInE0ELSP_0EEEEEENS4_6LayoutINS5_IJSC_SC_SC_EEENS5_IJNSA_ILi0EEESU_SU_EEEEENS5_IJNS4_10UnderscoreESX_SX_EEEEENS4_18SM100_TMA_2SM_LOADENS4_14ComposedLayoutINS4_7SwizzleILi3ELi4ELi3EEENS4_18smem_ptr_flag_bitsILi16EEENSS_INS5_IJNSA_ILi8EEESG_EEENS5_IJSG_SC_EEEEEEEvNS4_8identityES10_S1A_vS1B_EENS_8epilogue10collective18CollectiveEpilogueINS1D_23Sm100TmaWarpSpecializedILi4ELi2ELi64ELb1ELb0EEEJNS5_IJNSA_ILi128EEESF_SG_EEENS5_IJNSS_IS1I_SC_EENSS_ISG_SC_EEEEESI_SJ_SI_SJ_NS1D_6fusion15FusionCallbacksIS1H_NS1N_17LinearCombinationISI_fSI_fLNS_15FloatRoundStyleE2EEES1J_S1M_JEEENS4_5SM1004TMEM4LOAD26SM100_TMEM_LOAD_32dp32b64xENS4_13SM90_TMA_LOADES1A_NS4_39AutoVectorizingCopyWithAssumedAlignmentILi128EEENS4_14SM90_TMA_STOREES1A_S1Z_S1Z_EEEvvEEEEvNT_6ParamsE,(.L_x_194 - _ZN7cutlass13device_kernelINS_4gemm6kernel13GemmUniversalIN4cute5tupleIJiiiiEEENS1_10collective13CollectiveMmaINS1_35MainloopSm100TmaUmmaWarpSpecializedILi5ELi2ELi2ENS5_IJNS4_1CILi2EEENSA_ILi1EEESC_EEEEENS5_IJNSA_ILi256EEESF_NSA_ILi64EEEEEENS_10bfloat16_tENS5_IJlSC_lEEESI_SJ_NS4_8TiledMMAINS4_8MMA_AtomIJNS4_26SM100_MMA_F16BF16_2x1SM_SSISI_SI_fLi256ELi256ELNS4_4UMMA5MajorE0ELSO_0ELNSN_7ScaleInE0ELSP_0EEEEEENS4_6LayoutINS5_IJSC_SC_SC_EEENS5_IJNSA_ILi0EEESU_SU_EEEEENS5_IJNS4_10UnderscoreESX_SX_EEEEENS4_18SM100_TMA_2SM_LOADENS4_14ComposedLayoutINS4_7SwizzleILi3ELi4ELi3EEENS4_18smem_ptr_flag_bitsILi16EEENSS_INS5_IJNSA_ILi8EEESG_EEENS5_IJSG_SC_EEEEEEEvNS4_8identityES10_S1A_vS1B_EENS_8epilogue10collective18CollectiveEpilogueINS1D_23Sm100TmaWarpSpecializedILi4ELi2ELi64ELb1ELb0EEEJNS5_IJNSA_ILi128EEESF_SG_EEENS5_IJNSS_IS1I_SC_EENSS_ISG_SC_EEEEESI_SJ_SI_SJ_NS1D_6fusion15FusionCallbacksIS1H_NS1N_17LinearCombinationISI_fSI_fLNS_15FloatRoundStyleE2EEES1J_S1M_JEEENS4_5SM1004TMEM4LOAD26SM100_TMEM_LOAD_32dp32b64xENS4_13SM90_TMA_LOADES1A_NS4_39AutoVectorizingCopyWithAssumedAlignmentILi128EEENS4_14SM90_TMA_STOREES1A_S1Z_S1Z_EEEvvEEEEvNT_6ParamsE)
        .other          _ZN7cutlass13device_kernelINS_4gemm6kernel13GemmUniversalIN4cute5tupleIJiiiiEEENS1_10collective13CollectiveMmaINS1_35MainloopSm100TmaUmmaWarpSpecializedILi5ELi2ELi2ENS5_IJNS4_1CILi2EEENSA_ILi1EEESC_EEEEENS5_IJNSA_ILi256EEESF_NSA_ILi64EEEEEENS_10bfloat16_tENS5_IJlSC_lEEESI_SJ_NS4_8TiledMMAINS4_8MMA_AtomIJNS4_26SM100_MMA_F16BF16_2x1SM_SSISI_SI_fLi256ELi256ELNS4_4UMMA5MajorE0ELSO_0ELNSN_7ScaleInE0ELSP_0EEEEEENS4_6LayoutINS5_IJSC_SC_SC_EEENS5_IJNSA_ILi0EEESU_SU_EEEEENS5_IJNS4_10UnderscoreESX_SX_EEEEENS4_18SM100_TMA_2SM_LOADENS4_14ComposedLayoutINS4_7SwizzleILi3ELi4ELi3EEENS4_18smem_ptr_flag_bitsILi16EEENSS_INS5_IJNSA_ILi8EEESG_EEENS5_IJSG_SC_EEEEEEEvNS4_8identityES10_S1A_vS1B_EENS_8epilogue10collective18CollectiveEpilogueINS1D_23Sm100TmaWarpSpecializedILi4ELi2ELi64ELb1ELb0EEEJNS5_IJNSA_ILi128EEESF_SG_EEENS5_IJNSS_IS1I_SC_EENSS_ISG_SC_EEEEESI_SJ_SI_SJ_NS1D_6fusion15FusionCallbacksIS1H_NS1N_17LinearCombinationISI_fSI_fLNS_15FloatRoundStyleE2EEES1J_S1M_JEEENS4_5SM1004TMEM4LOAD26SM100_TMEM_LOAD_32dp32b64xENS4_13SM90_TMA_LOADES1A_NS4_39AutoVectorizingCopyWithAssumedAlignmentILi128EEENS4_14SM90_TMA_STOREES1A_S1Z_S1Z_EEEvvEEEEvNT_6ParamsE,@"STO_CUDA_ENTRY STV_DEFAULT"
_ZN7cutlass13device_kernelINS_4gemm6kernel13GemmUniversalIN4cute5tupleIJiiiiEEENS1_10collective13CollectiveMmaINS1_35MainloopSm100TmaUmmaWarpSpecializedILi5ELi2ELi2ENS5_IJNS4_1CILi2EEENSA_ILi1EEESC_EEEEENS5_IJNSA_ILi256EEESF_NSA_ILi64EEEEEENS_10bfloat16_tENS5_IJlSC_lEEESI_SJ_NS4_8TiledMMAINS4_8MMA_AtomIJNS4_26SM100_MMA_F16BF16_2x1SM_SSISI_SI_fLi256ELi256ELNS4_4UMMA5MajorE0ELSO_0ELNSN_7ScaleInE0ELSP_0EEEEEENS4_6LayoutINS5_IJSC_SC_SC_EEENS5_IJNSA_ILi0EEESU_SU_EEEEENS5_IJNS4_10UnderscoreESX_SX_EEEEENS4_18SM100_TMA_2SM_LOADENS4_14ComposedLayoutINS4_7SwizzleILi3ELi4ELi3EEENS4_18smem_ptr_flag_bitsILi16EEENSS_INS5_IJNSA_ILi8EEESG_EEENS5_IJSG_SC_EEEEEEEvNS4_8identityES10_S1A_vS1B_EENS_8epilogue10collective18CollectiveEpilogueINS1D_23Sm100TmaWarpSpecializedILi4ELi2ELi64ELb1ELb0EEEJNS5_IJNSA_ILi128EEESF_SG_EEENS5_IJNSS_IS1I_SC_EENSS_ISG_SC_EEEEESI_SJ_SI_SJ_NS1D_6fusion15FusionCallbacksIS1H_NS1N_17LinearCombinationISI_fSI_fLNS_15FloatRoundStyleE2EEES1J_S1M_JEEENS4_5SM1004TMEM4LOAD26SM100_TMEM_LOAD_32dp32b64xENS4_13SM90_TMA_LOADES1A_NS4_39AutoVectorizingCopyWithAssumedAlignmentILi128EEENS4_14SM90_TMA_STOREES1A_S1Z_S1Z_EEEvvEEEEvNT_6ParamsE:
[----:B------:R-:W1:Y:S01]  /*0000*/  LDC R1, c[0x0][0x37c] ;  /* 0x0000df00ff017b82 */ /* 0x000e620000000800 */
[----:B------:R-:W2:Y:S01]  /*0010*/  S2R R170, SR_TID.X ;  /* 0x0000000000aa7919 */ /* 0x000ea20000002100 */
[----:B------:R-:W3:Y:S06]  /*0020*/  LDCU.64 UR6, c[0x0][0x890] ;  /* 0x00011200ff0677ac */ /* 0x000eec0008000a00 */
[----:B------:R-:W4:Y:S01]  /*0030*/  S2UR UR37, SR_CgaCtaId ;  /* 0x00000000002579c3 */ /* 0x000f220000008800 */
[----:B------:R-:W-:Y:S02]  /*0040*/  PRMT R155, RZ, 0x7610, R155 ;  /* 0x00007610ff9b7816 */ /* 0x000fe4000000009b */
[----:B------:R-:W-:Y:S01]  /*0050*/  ELECT P1, URZ, PT ;  /* 0x0000000000ff782f */ /* 0x000fe20003820000 */
[----:B------:R-:W1:Y:S01]  /*0060*/  LDCU.64 UR46, c[0x0][0x358] ;  /* 0x00006b00ff2e77ac */ /* 0x000e620008000a00 */
[----:B---3--:R-:W-:-:S04]  /*0070*/  UISETP.NE.U32.AND UP0, UPT, UR6, URZ, UPT ;  /* 0x000000ff0600728c */ /* 0x008fc8000bf05070 */
[----:B------:R-:W-:Y:S02]  /*0080*/  UISETP.NE.AND.EX UP0, UPT, UR7, URZ, UPT, UP0 ;  /* 0x000000ff0700728c */ /* 0x000fe4000bf05300 */
[----:B----4-:R-:W-:Y:S02]  /*0090*/  ULOP3.LUT UR5, UR37, 0x1, URZ, 0xc0, !UPT ;  /* 0x0000000125057892 */ /* 0x010fe4000f8ec0ff */
[----:B------:R-:W-:Y:S01]  /*00a0*/  ULOP3.LUT UR4, UR37, 0x1, URZ, 0x3c, !UPT ;  /* 0x0000000125047892 */ /* 0x000fe2000f8e3cff */
[----:B--2---:R-:W-:-:S05]  /*00b0*/  SHF.R.U32.HI R162, RZ, 0x5, R170 ;  /* 0x00000005ffa27819 */ /* 0x004fca00000116aa */
[----:B------:R-:W2:Y:S02]  /*00c0*/  SHFL.IDX PT, R0, R162, RZ, 0x1f ;  /* 0x00001fffa2007589 */ /* 0x000ea400000e0000 */
[----:B--2---:R-:W-:Y:S01]  /*00d0*/  R2UR UR10, R0 ;  /* 0x00000000000a72ca */ /* 0x004fe200000e0000 */
[----:B-1----:R-:W-:-:S14]  /*00e0*/  BRA.U UP0, `(.L_x_0) ;  /* 0x00000001002c7547 */ /* 0x002fdc000b800000 */
[----:B------:R-:W1:Y:S02]  /*00f0*/  LDCU.64 UR8, c[0x0][0x888] ;  /* 0x00011100ff0877ac */ /* 0x000e640008000a00 */
[----:B-1----:R-:W-:-:S04]  /*0100*/  UISETP.NE.U32.AND UP0, UPT, UR8, URZ, UPT ;  /* 0x000000ff0800728c */ /* 0x002fc8000bf05070 */
[----:B------:R-:W-:-:S09]  /*0110*/  UISETP.NE.AND.EX UP0, UPT, UR9, URZ, UPT, UP0 ;  /* 0x000000ff0900728c */ /* 0x000fd2000bf05300 */
[----:B------:R-:W-:Y:S05]  /*0120*/  BRA.U !UP0, `(.L_x_1) ;  /* 0x0000000108107547 */ /* 0x000fea000b800000 */
[----:B------:R-:W1:Y:S02]  /*0130*/  LDC.64 R2, c[0x0][0x888] ;  /* 0x00022200ff027b82 */ /* 0x000e640000000a00 */
[----:B-1----:R1:W5:Y:S01]  /*0140*/  LDG.E R81, desc[UR46][R2.64] ;  /* 0x0000002e02517981 */ /* 0x002362000c1e1900 */
[----:B------:R-:W-:Y:S01]  /*0150*/  HFMA2 R155, -RZ, RZ, 0, 5.9604644775390625e-08 ;  /* 0x00000001ff9b7431 */ /* 0x000fe200000001ff */
[----:B------:R-:W-:Y:S05]  /*0160*/  BRA `(.L_x_0) ;  /* 0x00000000000c7947 */ /* 0x000fea0003800000 */
.L_x_1:
[----:B------:R-:W1:Y:S01]  /*0170*/  LDCU UR8, c[0x0][0x880] ;  /* 0x00011000ff0877ac */ /* 0x000e620008000800 */
[----:B------:R-:W-:Y:S01]  /*0180*/  HFMA2 R155, -RZ, RZ, 0, 5.9604644775390625e-08 ;  /* 0x00000001ff9b7431 */ /* 0x000fe200000001ff */
[----:B-1----:R-:W-:-:S07]  /*0190*/  MOV R81, UR8 ;  /* 0x0000000800517c02 */ /* 0x002fce0008000f00 */
.L_x_0:
[----:B------:R-:W2:Y:S02]  /*01a0*/  LDCU.64 UR8, c[0x0][0x8b0] ;  /* 0x00011600ff0877ac */ /* 0x000ea40008000a00 */
[----:B--2---:R-:W-:-:S04]  /*01b0*/  UISETP.NE.U32.AND UP0, UPT, UR8, URZ, UPT ;  /* 0x000000ff0800728c */ /* 0x004fc8000bf05070 */
[----:B------:R-:W-:-:S09]  /*01c0*/  UISETP.NE.AND.EX UP0, UPT, UR9, URZ, UPT, UP0 ;  /* 0x000000ff0900728c */ /* 0x000fd2000bf05300 */
[----:B------:R-:W-:Y:S05]  /*01d0*/  BRA.U UP0, `(.L_x_2) ;  /* 0x0000000100247547 */ /* 0x000fea000b800000 */
[----:B------:R-:W2:Y:S02]  /*01e0*/  LDCU.64 UR8, c[0x0][0x8a8] ;  /* 0x00011500ff0877ac */ /* 0x000ea40008000a00 */
[----:B--2---:R-:W-:-:S04]  /*01f0*/  UISETP.NE.U32.AND UP0, UPT, UR8, URZ, UPT ;  /* 0x000000ff0800728c */ /* 0x004fc8000bf05070 */
[----:B------:R-:W-:-:S09]  /*0200*/  UISETP.NE.AND.EX UP0, UPT, UR9, URZ, UPT, UP0 ;  /* 0x000000ff0900728c */ /* 0x000fd2000bf05300 */
[----:B------:R-:W-:Y:S05]  /*0210*/  BRA.U !UP0, `(.L_x_3) ;  /* 0x00000001080c7547 */ /* 0x000fea000b800000 */
[----:B------:R-:W2:Y:S02]  /*0220*/  LDC.64 R78, c[0x0][0x8a8] ;  /* 0x00022a00ff4e7b82 */ /* 0x000ea40000000a00 */
[----:B--2---:R2:W5:Y:S01]  /*0230*/  LDG.E R78, desc[UR46][R78.64] ;  /* 0x0000002e4e4e7981 */ /* 0x004562000c1e1900 */
[----:B------:R-:W-:Y:S05]  /*0240*/  BRA `(.L_x_2) ;  /* 0x0000000000087947 */ /* 0x000fea0003800000 */
.L_x_3:
[----:B------:R-:W2:Y:S02]  /*0250*/  LDCU UR8, c[0x0][0x8a0] ;  /* 0x00011400ff0877ac */ /* 0x000ea40008000800 */
[----:B--2---:R-:W-:Y:S02]  /*0260*/  MOV R78, UR8 ;  /* 0x00000008004e7c02 */ /* 0x004fe40008000f00 */
.L_x_2:
[----:B------:R-:W-:Y:S01]  /*0270*/  IMAD.U32 R0, RZ, RZ, UR10 ;  /* 0x0000000aff007e24 */ /* 0x000fe2000f8e00ff */
[----:B------:R-:W-:Y:S04]  /*0280*/  BSSY.RECONVERGENT B0, `(.L_x_4) ;  /* 0x000000c000007945 */ /* 0x000fe80003800200 */
[C---:B------:R-:W-:Y:S02]  /*0290*/  ISETP.NE.OR P2, PT, R0.reuse, 0x1, !P1 ;  /* 0x000000010000780c */ /* 0x040fe40004f45670 */
[----:B------:R-:W-:-:S11]  /*02a0*/  ISETP.NE.OR P0, PT, R0, 0x3, !P1 ;  /* 0x000000030000780c */ /* 0x000fd60004f05670 */
[----:B------:R-:W-:Y:S05]  /*02b0*/  @P2 BRA `(.L_x_5) ;  /* 0x0000000000202947 */ /* 0x000fea0003800000 */
[----:B------:R-:W3:Y:S02]  /*02c0*/  LDCU.64 UR8, c[0x0][0x348] ;  /* 0x00006900ff0877ac */ /* 0x000ee40008000a00 */
[----:B---3--:R-:W-:Y:S02]  /*02d0*/  UIADD3 UR12, UP1, UPT, UR8, 0x80, URZ ;  /* 0x00000080080c7890 */ /* 0x008fe4000ff3e0ff */
[----:B------:R-:W-:Y:S02]  /*02e0*/  UIADD3 UR8, UP0, UPT, UR8, 0x180, URZ ;  /* 0x0000018008087890 */ /* 0x000fe4000ff1e0ff */
[----:B------:R-:W-:Y:S02]  /*02f0*/  UIADD3.X UR13, UPT, UPT, URZ, UR9, URZ, UP1, !UPT ;  /* 0x00000009ff0d7290 */ /* 0x000fe40008ffe4ff */
[----:B------:R-:W-:-:S07]  /*0300*/  UIADD3.X UR9, UPT, UPT, URZ, UR9, URZ, UP0, !UPT ;  /* 0x00000009ff097290 */ /* 0x000fce00087fe4ff */
[----:B------:R3:W-:Y:S02]  /*0310*/  UTMACCTL.PF [UR12] ;  /* 0x000000000c0079b9 */ /* 0x0007e40008040000 */
[----:B------:R3:W-:Y:S02]  /*0320*/  UTMACCTL.PF [UR8] ;  /* 0x00000000080079b9 */ /* 0x0007e40008040000 */
[----:B---3--:R-:W-:Y:S01]  /*0330*/  NOP ;  /* 0x0000000000007918 */ /* 0x008fe20000000000 */
.L_x_5:
[----:B------:R-:W-:Y:S05]  /*0340*/  BSYNC.RECONVERGENT B0 ;  /* 0x0000000000007941 */ /* 0x000fea0003800200 */
.L_x_4:
[----:B------:R-:W-:Y:S04]  /*0350*/  BSSY.RECONVERGENT B0, `(.L_x_6) ;  /* 0x000000a000007945 */ /* 0x000fe80003800200 */
        /* <DEDUP_REMOVED lines=9> */
.L_x_7:
[----:B------:R-:W-:Y:S05]  /*03f0*/  BSYNC.RECONVERGENT B0 ;  /* 0x0000000000007941 */ /* 0x000fea0003800200 */
.L_x_6:
[----:B------:R-:W3:Y:S01]  /*0400*/  LDCU.64 UR8, c[0x0][0x888] ;  /* 0x00011100ff0877ac */ /* 0x000ee20008000a00 */
[----:B------:R-:W-:Y:S02]  /*0410*/  UISETP.EQ.U32.AND UP1, UPT, UR6, URZ, UPT ;  /* 0x000000ff0600728c */ /* 0x000fe4000bf22070 */
[----:B------:R-:W-:Y:S02]  /*0420*/  UPLOP3.LUT UP5, UPT, UPT, UPT, UPT, 0x80, 0x8 ;  /* 0x000000000008789c */ /* 0x000fe40003faf070 */
[----:B---3--:R-:W-:-:S04]  /*0430*/  UISETP.NE.U32.AND UP0, UPT, UR8, URZ, UPT ;  /* 0x000000ff0800728c */ /* 0x008fc8000bf05070 */
[----:B------:R-:W-:-:S04]  /*0440*/  UISETP.NE.AND.EX UP0, UPT, UR9, URZ, UPT, UP0 ;  /* 0x000000ff0900728c */ /* 0x000fc8000bf05300 */
[----:B------:R-:W-:-:S04]  /*0450*/  UISETP.EQ.OR.EX UP2, UPT, UR7, URZ, !UP0, UP1 ;  /* 0x000000ff0700728c */ /* 0x000fc8000c742710 */
[----:B------:R-:W-:-:S05]  /*0460*/  UP2UR UR50, UPR, URZ, 0x4 ;  /* 0x00000004ff327883 */ /* 0x000fca0008000000 */
[----:B------:R-:W-:Y:S07]  /*0470*/  BRA.U !UP2, `(.L_x_8) ;  /* 0x000000010a207547 */ /* 0x000fee000b800000 */
[----:B------:R-:W-:Y:S01]  /*0480*/  UISETP.NE.U32.AND UP2, UPT, UR6, URZ, UPT ;  /* 0x000000ff0600728c */ /* 0x000fe2000bf45070 */
[----:B-----5:R-:W-:Y:S01]  /*0490*/  FSETP.NEU.AND P0, PT, R81, RZ, PT ;  /* 0x000000ff5100720b */ /* 0x020fe20003f0d000 */
[----:B------:R-:W-:Y:S02]  /*04a0*/  USEL UR6, URZ, 0xffffffff, UP0 ;  /* 0xffffffffff067887 */ /* 0x000fe40008000000 */
[----:B------:R-:W-:-:S10]  /*04b0*/  UISETP.NE.AND.EX UP2, UPT, UR7, URZ, UPT, UP2 ;  /* 0x000000ff0700728c */ /* 0x000fd4000bf45320 */
[----:B------:R-:W-:Y:S01]  /*04c0*/  VOTEU.ANY UP1, P0 ;  /* 0x0000000000ff7886 */ /* 0x000fe20000020100 */
[----:B------:R-:W-:-:S04]  /*04d0*/  @!UP2 USEL UR6, URZ, 0xffffffff, UP1 ;  /* 0xffffffffff06a887 */ /* 0x000fc80008800000 */
[----:B------:R-:W-:-:S04]  /*04e0*/  ULOP3.LUT UR6, UR6, 0x1, URZ, 0xc0, !UPT ;  /* 0x0000000106067892 */ /* 0x000fc8000f8ec0ff */
[----:B------:R-:W-:-:S11]  /*04f0*/  UISETP.NE.U32.AND UP5, UPT, UR6, 0x1, UPT ;  /* 0x000000010600788c */ /* 0x000fd6000bfa5070 */
.L_x_8:
[----:B------:R-:W3:Y:S01]  /*0500*/  SHFL.IDX PT, R0, R162, RZ, 0x1f ;  /* 0x00001fffa2007589 */ /* 0x000ee200000e0000 */
[----:B------:R-:W-:-:S04]  /*0510*/  UISETP.NE.AND UP1, UPT, UR10, 0x2, UPT ;  /* 0x000000020a00788c */ /* 0x000fc8000bf25270 */
[----:B------:R-:W-:Y:S02]  /*0520*/  UISETP.EQ.AND UP2, UPT, UR5, URZ, !UP1 ;  /* 0x000000ff0500728c */ /* 0x000fe4000cf42270 */
[----:B------:R-:W-:-:S04]  /*0530*/  USEL UR6, URZ, 0x1, UP1 ;  /* 0x00000001ff067887 */ /* 0x000fc80008800000 */
[----:B------:R-:W-:Y:S02]  /*0540*/  PLOP3.LUT P5, PT, P1, PT, UP2, 0x80, 0x8 ;  /* 0x000000000008781c */ /* 0x000fe40000faf028 */
[----:B---3--:R-:W-:-:S13]  /*0550*/  ISETP.NE.AND P0, PT, R0, RZ, PT ;  /* 0x000000ff0000720c */ /* 0x008fda0003f05270 */
[----:B------:R-:W-:Y:S05]  /*0560*/  @P0 BRA `(.L_x_9) ;  /* 0x00000000004c0947 */ /* 0x000fea0003800000 */
[----:B------:R-:W-:Y:S01]  /*0570*/  UMOV UR8, 0x400 ;  /* 0x0000040000087882 */ /* 0x000fe20000000000 */
[----:B------:R-:W-:Y:S01]  /*0580*/  UMOV UR7, 0x1 ;  /* 0x0000000100077882 */ /* 0x000fe20000000000 */
[----:B------:R-:W-:Y:S02]  /*0590*/  ULEA UR8, UR37, UR8, 0x18 ;  /* 0x0000000825087291 */ /* 0x000fe4000f8ec0ff */
[----:B------:R-:W-:-:S04]  /*05a0*/  UIADD3 UR12, UPT, UPT, -UR7, 0x100000, URZ ;  /* 0x00100000070c7890 */ /* 0x000fc8000fffe1ff */
[----:B------:R-:W-:Y:S02]  /*05b0*/  USHF.L.U32 UR13, UR12, 0xb, URZ ;  /* 0x0000000b0c0d7899 */ /* 0x000fe400080006ff */
[----:B------:R-:W-:Y:S01]  /*05c0*/  USHF.L.U32 UR12, UR12, 0x1, URZ ;  /* 0x000000010c0c7899 */ /* 0x000fe200080006ff */
[----:B------:R-:W-:Y:S01]  /*05d0*/  ELECT P0, URZ, PT ;  /* 0x0000000000ff782f */ /* 0x000fe20003800000 */
[----:B------:R-:W3:Y:S10]  /*05e0*/  FENCE.VIEW.ASYNC.S ;  /* 0x00000000000073c6 */ /* 0x000ef40000000000 */
[----:B---3--:R3:W4:Y:S01]  /*05f0*/  SYNCS.EXCH.64 URZ, [UR8], UR12 ;  /* 0x0000000c08ff75b2 */ /* 0x0087220008000100 */
[----:B------:R3:W1:Y:S01]  /*0600*/  SYNCS.EXCH.64 URZ, [UR8+0x28], UR12 ;  /* 0x0000280c08ff75b2 */ /* 0x0006620008000100 */
        /* <DEDUP_REMOVED lines=8> */
[----:B------:R-:W-:Y:S01]  /*0690*/  NOP ;  /* 0x0000000000007918 */ /* 0x000fe20000000000 */
.L_x_9:
[----:B------:R-:W2:Y:S01]  /*06a0*/  SHFL.IDX PT, R0, R162, RZ, 0x1f ;  /* 0x00001fffa2007589 */ /* 0x000ea200000e0000 */
[----:B------:R-:W-:Y:S01]  /*06b0*/  NOP ;  /* 0x0000000000007918 */ /* 0x000fe20000000000 */
[----:B--2---:R-:W-:-:S13]  /*06c0*/  ISETP.NE.AND P0, PT, R0, 0x1, PT ;  /* 0x000000010000780c */ /* 0x004fda0003f05270 */
[----:B------:R-:W-:Y:S05]  /*06d0*/  @P0 BRA `(.L_x_10) ;  /* 0x0000000000540947 */ /* 0x000fea0003800000 */
[----:B------:R-:W-:Y:S01]  /*06e0*/  UMOV UR9, 0x400 ;  /* 0x0000040000097882 */ /* 0x000fe20000000000 */
[----:B---3--:R-:W-:Y:S01]  /*06f0*/  UMOV UR8, 0x20 ;  /* 0x0000002000087882 */ /* 0x008fe20000000000 */
[----:B------:R-:W-:Y:S01]  /*0700*/  UMOV UR7, 0x80 ;  /* 0x0000008000077882 */ /* 0x000fe20000000000 */
[----:B------:R-:W-:Y:S02]  /*0710*/  ULEA UR9, UR37, UR9, 0x18 ;  /* 0x0000000925097291 */ /* 0x000fe4000f8ec0ff */
[----:B------:R-:W-:-:S04]  /*0720*/  UIADD3 UR12, UPT, UPT, -UR8, 0x100000, URZ ;  /* 0x00100000080c7890 */ /* 0x000fc8000fffe1ff */
[----:B------:R-:W-:Y:S02]  /*0730*/  USHF.L.U32 UR13, UR12, 0xb, URZ ;  /* 0x0000000b0c0d7899 */ /* 0x000fe400080006ff */
[----:B------:R-:W-:Y:S02]  /*0740*/  USHF.L.U32 UR12, UR12, 0x1, URZ ;  /* 0x000000010c0c7899 */ /* 0x000fe400080006ff */
[----:B------:R-:W-:-:S04]  /*0750*/  UIADD3 UR14, UPT, UPT, -UR7, 0x100000, URZ ;  /* 0x00100000070e7890 */ /* 0x000fc8000fffe1ff */
[----:B------:R-:W-:Y:S02]  /*0760*/  USHF.L.U32 UR15, UR14, 0xb, URZ ;  /* 0x0000000b0e0f7899 */ /* 0x000fe400080006ff */
[----:B------:R-:W-:Y:S01]  /*0770*/  USHF.L.U32 UR14, UR14, 0x1, URZ ;  /* 0x000000010e0e7899 */ /* 0x000fe200080006ff */
[----:B------:R-:W-:Y:S01]  /*0780*/  ELECT P0, URZ, PT ;  /* 0x0000000000ff782f */ /* 0x000fe20003800000 */
[----:B------:R-:W2:Y:S02]  /*0790*/  FENCE.VIEW.ASYNC.S ;  /* 0x00000000000073c6 */ /* 0x000ea40000000000 */
[----:B--2---:R2:W3:Y:S08]  /*07a0*/  SYNCS.EXCH.64 URZ, [UR9+0x50], UR12 ;  /* 0x0000500c09ff75b2 */ /* 0x0044f00008000100 */
        /* <DEDUP_REMOVED lines=8> */
.L_x_10:
[----:B------:R-:W4:Y:S01]  /*0830*/  SHFL.IDX PT, R0, R162, RZ, 0x1f ;  /* 0x00001fffa2007589 */ /* 0x000f2200000e0000 */
[----:B------:R-:W-:Y:S01]  /*0840*/  NOP ;  /* 0x0000000000007918 */ /* 0x000fe20000000000 */
[----:B----4-:R-:W-:-:S13]  /*0850*/  ISETP.NE.AND P0, PT, R0, 0x3, PT ;  /* 0x000000030000780c */ /* 0x010fda0003f05270 */
[----:B------:R-:W-:Y:S05]  /*0860*/  @P0 BRA `(.L_x_11) ;  /* 0x00000000002c0947 */ /* 0x000fea0003800000 */
[----:B---3--:R-:W-:Y:S01]  /*0870*/  UMOV UR8, 0x400 ;  /* 0x0000040000087882 */ /* 0x008fe20000000000 */
[----:B------:R-:W-:Y:S01]  /*0880*/  UMOV UR7, 0x20 ;  /* 0x0000002000077882 */ /* 0x000fe20000000000 */
[----:B------:R-:W-:Y:S02]  /*0890*/  ULEA UR8, UR37, UR8, 0x18 ;  /* 0x0000000825087291 */ /* 0x000fe4000f8ec0ff */
[----:B--2---:R-:W-:-:S04]  /*08a0*/  UIADD3 UR12, UPT, UPT, -UR7, 0x100000, URZ ;  /* 0x00100000070c7890 */ /* 0x004fc8000fffe1ff */
[----:B------:R-:W-:Y:S02]  /*08b0*/  USHF.L.U32 UR13, UR12, 0xb, URZ ;  /* 0x0000000b0c0d7899 */ /* 0x000fe400080006ff */
[----:B------:R-:W-:Y:S01]  /*08c0*/  USHF.L.U32 UR12, UR12, 0x1, URZ ;  /* 0x000000010c0c7899 */ /* 0x000fe200080006ff */
[----:B------:R-:W-:Y:S01]  /*08d0*/  ELECT P0, URZ, PT ;  /* 0x0000000000ff782f */ /* 0x000fe20003800000 */
[----:B------:R-:W2:Y:S10]  /*08e0*/  FENCE.VIEW.ASYNC.S ;  /* 0x00000000000073c6 */ /* 0x000eb40000000000 */
[----:B--2---:R4:W2:Y:S01]  /*08f0*/  SYNCS.EXCH.64 URZ, [UR8+0x90], UR12 ;  /* 0x0000900c08ff75b2 */ /* 0x0048a20008000100 */
[----:B------:R4:W3:Y:S02]  /*0900*/  SYNCS.EXCH.64 URZ, [UR8+0x98], UR12 ;  /* 0x0000980c08ff75b2 */ /* 0x0008e40008000100 */
[----:B----4-:R-:W-:Y:S01]  /*0910*/  NOP ;  /* 0x0000000000007918 */ /* 0x010fe20000000000 */
.L_x_11:
[----:B------:R-:W4:Y:S01]  /*0920*/  SHFL.IDX PT, R0, R162, RZ, 0x1f ;  /* 0x00001fffa2007589 */ /* 0x000f2200000e0000 */
[----:B------:R-:W-:Y:S01]  /*0930*/  NOP ;  /* 0x0000000000007918 */ /* 0x000fe20000000000 */
[----:B----4-:R-:W-:-:S13]  /*0940*/  ISETP.NE.AND P0, PT, R0, 0x4, PT ;  /* 0x000000040000780c */ /* 0x010fda0003f05270 */
[----:B------:R-:W-:Y:S05]  /*0950*/  @P0 BRA `(.L_x_12) ;  /* 0x0000000000480947 */ /* 0x000fea0003800000 */
[----:B--2---:R-:W-:Y:S01]  /*0960*/  UMOV UR9, 0x1e0 ;  /* 0x000001e000097882 */ /* 0x004fe20000000000 */
[----:B---3--:R-:W-:Y:S01]  /*0970*/  UMOV UR8, 0x400 ;  /* 0x0000040000087882 */ /* 0x008fe20000000000 */
[----:B------:R-:W-:Y:S01]  /*0980*/  USEL UR9, UR9, 0x1a0, UP5 ;  /* 0x000001a009097887 */ /* 0x000fe2000a800000 */
        /* <DEDUP_REMOVED lines=10> */
[----:B--2---:R4:W2:Y:S08]  /*0a30*/  SYNCS.EXCH.64 URZ, [UR8+0xa0], UR12 ;  /* 0x0000a00c08ff75b2 */ /* 0x0048b00008000100 */
[----:B------:R4:W3:Y:S01]  /*0a40*/  SYNCS.EXCH.64 URZ, [UR8+0xb0], UR14 ;  /* 0x0000b00e08ff75b2 */ /* 0x0008e20008000100 */
[----:B------:R4:W1:Y:S01]  /*0a50*/  SYNCS.EXCH.64 URZ, [UR8+0xa8], UR12 ;  /* 0x0000a80c08ff75b2 */ /* 0x0008620008000100 */
[----:B------:R4:W1:Y:S02]  /*0a60*/  SYNCS.EXCH.64 URZ, [UR8+0xb8], UR14 ;  /* 0x0000b80e08ff75b2 */ /* 0x0008640008000100 */
[----:B----4-:R-:W-:Y:S01]  /*0a70*/  NOP ;  /* 0x0000000000007918 */ /* 0x010fe20000000000 */
.L_x_12:
[----:B------:R-:W4:Y:S01]  /*0a80*/  SHFL.IDX PT, R0, R162, RZ, 0x1f ;  /* 0x00001fffa2007589 */ /* 0x000f2200000e0000 */
[----:B------:R-:W-:Y:S01]  /*0a90*/  NOP ;  /* 0x0000000000007918 */ /* 0x000fe20000000000 */
[----:B----4-:R-:W-:-:S13]  /*0aa0*/  ISETP.NE.AND P0, PT, R0, 0x5, PT ;  /* 0x000000050000780c */ /* 0x010fda0003f05270 */
[----:B------:R-:W-:Y:S05]  /*0ab0*/  @P0 BRA `(.L_x_13) ;  /* 0x0000000000440947 */ /* 0x000fea0003800000 */
[----:B--2---:R-:W-:Y:S01]  /*0ac0*/  UMOV UR9, 0x400 ;  /* 0x0000040000097882 */ /* 0x004fe20000000000 */
        /* <DEDUP_REMOVED lines=16> */
.L_x_13:
[----:B------:R-:W4:Y:S01]  /*0bd0*/  SHFL.IDX PT, R0, R162, RZ, 0x1f ;  /* 0x00001fffa2007589 */ /* 0x000f2200000e0000 */
[----:B------:R-:W-:Y:S01]  /*0be0*/  ISETP.NE.OR P1, PT, RZ, UR10, !P1 ;  /* 0x0000000aff007c0c */ /* 0x000fe2000cf25670 */
        /* <DEDUP_REMOVED lines=12> */
[----:B------:R4:W3:Y:S01]  /*0cb0*/  SYNCS.EXCH.64 URZ, [UR8+0xf0], UR12 ;  /* 0x0000f00c08ff75b2 */ /* 0x0008e20008000100 */
[----:B------:R4:W1:Y:S01]  /*0cc0*/  SYNCS.EXCH.64 URZ, [UR8+0xe8], UR12 ;  /* 0x0000e80c08ff75b2 */ /* 0x0008620008000100 */
[----:B------:R4:W1:Y:S02]  /*0cd0*/  SYNCS.EXCH.64 URZ, [UR8+0xf8], UR12 ;  /* 0x0000f80c08ff75b2 */ /* 0x0008640008000100 */
[----:B----4-:R-:W-:Y:S01]  /*0ce0*/  NOP ;  /* 0x0000000000007918 */ /* 0x010fe20000000000 */
.L_x_14:
[----:B------:R-:W-:Y:S01]  /*0cf0*/  VOTEU.ALL UP1, P1 ;  /* 0x0000000000ff7886 */ /* 0x000fe20000820000 */
[----:B---3--:R-:W3:Y:S01]  /*0d00*/  LDCU UR8, c[0x0][0x36c] ;  /* 0x00006d80ff0877ac */ /* 0x008ee20008000800 */
[----:B------:R-:W-:Y:S01]  /*0d10*/  NOP ;  /* 0x0000000000007918 */ /* 0x000fe20000000000 */
[----:B------:R-:W-:Y:S01]  /*0d20*/  LOP3.LUT R10, R170, 0x1f, RZ, 0xc0, !PT ;  /* 0x0000001faa0a7812 */ /* 0x000fe200078ec0ff */
[----:B--2---:R-:W-:Y:S01]  /*0d30*/  UMOV UR12, 0x20 ;  /* 0x00000020000c7882 */ /* 0x004fe20000000000 */
[----:B------:R-:W-:Y:S01]  /*0d40*/  @!UP1 UMOV UR7, 0x400 ;  /* 0x0000040000079882 */ /* 0x000fe20000000000 */
[----:B------:R-:W-:-:S04]  /*0d50*/  @!UP1 UIADD3 UR12, UPT, UPT, -UR12, 0x100000, URZ ;  /* 0x001000000c0c9890 */ /* 0x000fc8000fffe1ff */
[----:B------:R-:W-:Y:S02]  /*0d60*/  @!UP1 USHF.L.U32 UR13, UR12, 0xb, URZ ;  /* 0x0000000b0c0d9899 */ /* 0x000fe400080006ff */
[----:B------:R-:W-:Y:S02]  /*0d70*/  @!UP1 USHF.L.U32 UR12, UR12, 0x1, URZ ;  /* 0x000000010c0c9899 */ /* 0x000fe400080006ff */
[----:B------:R-:W-:Y:S01]  /*0d80*/  @!UP1 ULEA UR7, UR37, UR7, 0x18 ;  /* 0x0000000725079291 */ /* 0x000fe2000f8ec0ff */
[----:B------:R-:W-:Y:S01]  /*0d90*/  VOTEU.ALL UP1, P1 ;  /* 0x0000000000ff7886 */ /* 0x000fe20000820000 */
[----:B------:R-:W-:Y:S01]  /*0da0*/  UISETP.NE.AND UP4, UPT, UR10, URZ, UPT ;  /* 0x000000ff0a00728c */ /* 0x000fe2000bf85270 */
[----:B------:R-:W2:Y:S09]  /*0db0*/  FENCE.VIEW.ASYNC.S ;  /* 0x00000000000073c6 */ /* 0x000eb20000000000 */
[----:B--2---:R2:W4:Y:S01]  /*0dc0*/  @!UP1 SYNCS.EXCH.64 URZ, [UR7+0x100], UR12 ;  /* 0x0001000c07ff95b2 */ /* 0x0045220008000100 */
[----:B---3--:R-:W-:-:S09]  /*0dd0*/  UISETP.EQ.U32.AND UP1, UPT, UR8, 0x1, UPT ;  /* 0x000000010800788c */ /* 0x008fd2000bf22070 */
[----:B------:R-:W-:Y:S05]  /*0de0*/  BRA.U !UP1, `(.L_x_15) ;  /* 0x0000000109087547 */ /* 0x000fea000b800000 */
[----:B-1--4-:R-:W-:Y:S01]  /*0df0*/  UCGABAR_ARV ;  /* 0x00000000000079c7 */ /* 0x012fe20008000000 */
[----:B------:R-:W-:Y:S05]  /*0e00*/  BRA `(.L_x_16) ;  /* 0x0000000000047947 */ /* 0x000fea0003800000 */
.L_x_15:
[----:B-1--4-:R-:W-:Y:S01]  /*0e10*/  NOP ;  /* 0x0000000000007918 */ /* 0x012fe20000000000 */
.L_x_16:
[----:B------:R-:W1:Y:S01]  /*0e20*/  S2R R11, SR_CTAID.X ;  /* 0x00000000000b7919 */ /* 0x000e620000002500 */
[----:B------:R-:W-:-:S05]  /*0e30*/  CS2R.32 R156, SR_CgaSize ;  /* 0x00000000009c7805 */ /* 0x000fca0000008a00 */
[----:B------:R-:W-:-:S05]  /*0e40*/  IMAD R156, R156, -0xa0, RZ ;  /* 0xffffff609c9c7824 */ /* 0x000fca00078e02ff */
[----:B------:R-:W-:-:S14]  /*0e50*/  R2UR UR8, R156 ;  /* 0x000000009c0872ca */ /* 0x000fdc00000e0000 */
[----:B------:R-:W3:Y:S01]  /*0e60*/  LDCU UR8, c[0x0][UR8+0x2b0] ;  /* 0x00005600080877ac */ /* 0x000ee20008000800 */
[----:B------:R-:W-:-:S05]  /*0e70*/  CS2R.32 R0, SR_CgaSize ;  /* 0x0000000000007805 */ /* 0x000fca0000008a00 */
[----:B------:R-:W-:-:S06]  /*0e80*/  IMAD R0, R0, -0xa0, RZ ;  /* 0xffffff6000007824 */ /* 0x000fcc00078e02ff */
[----:B------:R-:W4:Y:S01]  /*0e90*/  LDC R0, c[0x0][R0+0x2a0] ;  /* 0x0000a80000007b82 */ /* 0x000f220000000800 */
[----:B------:R-:W-:Y:S01]  /*0ea0*/  PRMT R8, RZ, 0x7610, R8 ;  /* 0x00007610ff087816 */ /* 0x000fe20000000008 */
[----:B------:R-:W3:Y:S01]  /*0eb0*/  S2R R20, SR_CTAID.Y ;  /* 0x0000000000147919 */ /* 0x000ee20000002600 */
[----:B------:R-:W-:-:S05]  /*0ec0*/  CS2R.32 R156, SR_CgaSize ;  /* 0x00000000009c7805 */ /* 0x000fca0000008a00 */
[----:B------:R-:W-:-:S05]  /*0ed0*/  IMAD R156, R156, -0xa0, RZ ;  /* 0xffffff609c9c7824 */ /* 0x000fca00078e02ff */
[----:B--2---:R-:W-:-:S14]  /*0ee0*/  R2UR UR7, R156 ;  /* 0x000000009c0772ca */ /* 0x004fdc00000e0000 */
[----:B------:R-:W2:Y:S01]  /*0ef0*/  LDCU UR7, c[0x0][UR7+0x2b4] ;  /* 0x00005680070777ac */ /* 0x000ea20008000800 */
[----:B------:R-:W-:Y:S01]  /*0f00*/  UISETP.NE.AND UP2, UPT, UR10, 0x2, UPT ;  /* 0x000000020a00788c */ /* 0x000fe2000bf45270 */
[----:B------:R-:W3:Y:S01]  /*0f10*/  LDC R9, c[0x0][0xb24] ;  /* 0x0002c900ff097b82 */ /* 0x000ee20000000800 */
[----:B------:R-:W-:-:S05]  /*0f20*/  CS2R.32 R154, SR_CgaSize ;  /* 0x00000000009a7805 */ /* 0x000fca0000008a00 */
[----:B------:R-:W-:-:S06]  /*0f30*/  IMAD R154, R154, -0xa0, RZ ;  /* 0xffffff609a9a7824 */ /* 0x000fcc00078e02ff */
[----:B------:R-:W4:Y:S08]  /*0f40*/  LDC R154, c[0x0][R154+0x2a4] ;  /* 0x0000a9009a9a7b82 */ /* 0x000f300000000800 */
[----:B------:R-:W4:Y:S01]  /*0f50*/  LDC R72, c[0x0][0xb24] ;  /* 0x0002c900ff487b82 */ /* 0x000f220000000800 */
[----:B-1----:R-:W-:Y:S01]  /*0f60*/  I2FP.F32.U32 R4, R11 ;  /* 0x0000000b00047245 */ /* 0x002fe20000201000 */
[----:B------:R-:W-:-:S06]  /*0f70*/  IMAD.MOV.U32 R21, RZ, RZ, R11 ;  /* 0x000000ffff157224 */ /* 0x000fcc00078e000b */
[----:B------:R-:W1:Y:S01]  /*0f80*/  S2UR UR36, SR_CTAID.Z ;  /* 0x00000000002479c3 */ /* 0x000e620000002700 */
[----:B---3--:R-:W-:Y:S02]  /*0f90*/  ISETP.GE.AND P0, PT, R9, 0x1, PT ;  /* 0x000000010900780c */ /* 0x008fe40003f06270 */
[----:B------:R-:W-:Y:S01]  /*0fa0*/  I2FP.F32.U32 R2, R20 ;  /* 0x0000001400027245 */ /* 0x000fe20000201000 */
[----:B------:R-:W-:-:S04]  /*0fb0*/  FMUL R4, R4, UR8 ;  /* 0x0000000804047c20 */ /* 0x000fc80008400000 */
[----:B--2---:R-:W-:Y:S01]  /*0fc0*/  FMUL R2, R2, UR7 ;  /* 0x0000000702027c20 */ /* 0x004fe20008400000 */
[----:B------:R-:W2:Y:S01]  /*0fd0*/  F2I.U32.TRUNC.NTZ R156, R4 ;  /* 0x00000004009c7305 */ /* 0x000ea2000020f000 */
[----:B------:R-:W3:Y:S07]  /*0fe0*/  LDCU UR7, c[0x0][0xb30] ;  /* 0x00016600ff0777ac */ /* 0x000eee0008000800 */
[----:B------:R-:W1:Y:S01]  /*0ff0*/  F2I.U32.TRUNC.NTZ R3, R2 ;  /* 0x0000000200037305 */ /* 0x000e62000020f000 */
[----:B--2---:R-:W-:-:S04]  /*1000*/  IMAD.MOV R156, RZ, RZ, -R156 ;  /* 0x000000ffff9c7224 */ /* 0x004fc800078e0a9c */
[----:B----4-:R-:W-:Y:S01]  /*1010*/  IMAD R156, R0, R156, R11 ;  /* 0x0000009c009c7224 */ /* 0x010fe200078e020b */
[----:B------:R-:W-:Y:S01]  /*1020*/  PRMT R0, RZ, 0x7610, R0 ;  /* 0x00007610ff007816 */ /* 0x000fe20000000000 */
[----:B---3--:R-:W-:Y:S01]  /*1030*/  UISETP.NE.AND UP3, UPT, UR7, 0x1, UPT ;  /* 0x000000010700788c */ /* 0x008fe2000bf65270 */
[----:B-1----:R-:W-:-:S05]  /*1040*/  IADD3 R3, PT, PT, -R3, RZ, RZ ;  /* 0x000000ff03037210 */ /* 0x002fca0007ffe1ff */
[----:B------:R-:W-:Y:S01]  /*1050*/  IMAD R154, R154, R3, R20 ;  /* 0x000000039a9a7224 */ /* 0x000fe200078e0214 */
[----:B------:R-:W-:Y:S06]  /*1060*/  BRA.U UP4, `(.L_x_17) ;  /* 0x0000000104247547 */ /* 0x000fec000b800000 */
[----:B------:R-:W-:Y:S01]  /*1070*/  ISETP.NE.AND P1, PT, R154, RZ, PT ;  /* 0x000000ff9a00720c */ /* 0x000fe20003f25270 */
[----:B------:R-:W-:Y:S01]  /*1080*/  IMAD.MOV.U32 R0, RZ, RZ, 0x3 ;  /* 0x00000003ff007424 */ /* 0x000fe200078e00ff */
[C---:B------:R-:W-:Y:S02]  /*1090*/  LOP3.LUT R3, R156.reuse, 0xfffffffe, RZ, 0xc0, !PT ;  /* 0xfffffffe9c037812 */ /* 0x040fe400078ec0ff */
[----:B------:R-:W-:Y:S02]  /*10a0*/  ISETP.LT.U32.OR P1, PT, R156, 0x2, !P1 ;  /* 0x000000029c00780c */ /* 0x000fe40004f21470 */
[----:B------:R-:W-:Y:S02]  /*10b0*/  SHF.L.U32 R0, R0, R3, RZ ;  /* 0x0000000300007219 */ /* 0x000fe400000006ff */
[----:B------:R-:W-:Y:S02]  /*10c0*/  SEL R5, RZ, 0x1, !P1 ;  /* 0x00000001ff057807 */ /* 0x000fe40004800000 */
[----:B------:R-:W-:-:S05]  /*10d0*/  SEL R2, RZ, 0x2, !P1 ;  /* 0x00000002ff027807 */ /* 0x000fca0004800000 */
[----:B------:R-:W-:-:S05]  /*10e0*/  IMAD.IADD R2, R5, 0x1, R2 ;  /* 0x0000000105027824 */ /* 0x000fca00078e0202 */
[----:B------:R-:W-:Y:S02]  /*10f0*/  PRMT R8, R2, 0x7610, R8 ;  /* 0x0000761002087816 */ /* 0x000fe40000000008 */
.L_x_17:
[----:B------:R-:W-:Y:S05]  /*1100*/  @!P0 BRA `(.L_x_18) ;  /* 0x0000000000b88947 */ /* 0x000fea0003800000 */
[----:B------:R-:W1:Y:S01]  /*1110*/  LDC.64 R4, c[0x0][0xb18] ;  /* 0x0002c600ff047b82 */ /* 0x000e620000000a00 */
[----:B------:R-:W-:-:S07]  /*1120*/  ISETP.NE.AND P0, PT, R9, 0x1, PT ;  /* 0x000000010900780c */ /* 0x000fce0003f05270 */
[----:B------:R-:W2:Y:S08]  /*1130*/  LDC R14, c[0x0][0xb0c] ;  /* 0x0002c300ff0e7b82 */ /* 0x000eb00000000800 */
[----:B------:R-:W3:Y:S08]  /*1140*/  LDC R13, c[0x0][0x370] ;  /* 0x0000dc00ff0d7b82 */ /* 0x000ef00000000800 */
[----:B------:R-:W4:Y:S01]  /*1150*/  LDC R16, c[0x0][0x374] ;  /* 0x0000dd00ff107b82 */ /* 0x000f220000000800 */
[----:B-1----:R-:W-:-:S07]  /*1160*/  ISETP.NE.AND P1, PT, R4, 0x1, PT ;  /* 0x000000010400780c */ /* 0x002fce0003f25270 */
[----:B------:R-:W3:Y:S01]  /*1170*/  LDC.64 R6, c[0x0][0xb10] ;  /* 0x0002c400ff067b82 */ /* 0x000ee20000000a00 */
[----:B--2---:R-:W-:-:S07]  /*1180*/  ISETP.NE.AND P2, PT, R14, 0x1, PT ;  /* 0x000000010e00780c */ /* 0x004fce0003f45270 */
[----:B------:R-:W1:Y:S08]  /*1190*/  LDC R12, c[0x0][0xb20] ;  /* 0x0002c800ff0c7b82 */ /* 0x000e700000000800 */
[----:B------:R-:W2:Y:S01]  /*11a0*/  LDC.64 R2, c[0x0][0xb28] ;  /* 0x0002ca00ff027b82 */ /* 0x000ea20000000a00 */
[----:B----4-:R-:W-:-:S04]  /*11b0*/  IMAD.HI.U32 R15, R16, R5, RZ ;  /* 0x00000005100f7227 */ /* 0x010fc800078e00ff */
[----:B------:R-:W-:-:S04]  /*11c0*/  IMAD.HI.U32 R5, R20, R5, RZ ;  /* 0x0000000514057227 */ /* 0x000fc800078e00ff */
[----:B---3--:R-:W-:-:S04]  /*11d0*/  IMAD.HI.U32 R18, R13, R6, RZ ;  /* 0x000000060d127227 */ /* 0x008fc800078e00ff */
[C---:B------:R-:W-:Y:S01]  /*11e0*/  IMAD.HI.U32 R22, R11.reuse, R6, RZ ;  /* 0x000000060b167227 */ /* 0x040fe200078e00ff */
[-C--:B------:R-:W-:Y:S02]  /*11f0*/  @P2 SHF.R.U32.HI R13, RZ, R7.reuse, R18 ;  /* 0x00000007ff0d2219 */ /* 0x080fe40000011612 */
[-C--:B-1----:R-:W-:Y:S02]  /*1200*/  @P1 SHF.R.U32.HI R16, RZ, R12.reuse, R15 ;  /* 0x0000000cff101219 */ /* 0x082fe4000001160f */
[----:B------:R-:W-:Y:S02]  /*1210*/  SHF.R.U32.HI R5, RZ, R12, R5 ;  /* 0x0000000cff057219 */ /* 0x000fe40000011605 */
[----:B------:R-:W-:Y:S02]  /*1220*/  SHF.R.U32.HI R22, RZ, R7, R22 ;  /* 0x00000007ff167219 */ /* 0x000fe40000011616 */
[----:B------:R-:W-:Y:S01]  /*1230*/  SEL R5, R20, R5, !P1 ;  /* 0x0000000514057207 */ /* 0x000fe20004800000 */
[----:B--2---:R-:W-:Y:S01]  /*1240*/  IMAD.HI.U32 R18, R16, R2, RZ ;  /* 0x0000000210127227 */ /* 0x004fe200078e00ff */
[----:B------:R-:W-:-:S02]  /*1250*/  SEL R21, R11, R22, !P2 ;  /* 0x000000160b157207 */ /* 0x000fc40005000000 */
[----:B------:R-:W-:Y:S01]  /*1260*/  IADD3 R7, PT, PT, -R5, RZ, RZ ;  /* 0x000000ff05077210 */ /* 0x000fe20007ffe1ff */
[----:B------:R-:W-:Y:S01]  /*1270*/  IMAD.HI.U32 R6, R13, R2, RZ ;  /* 0x000000020d067227 */ /* 0x000fe200078e00ff */
[----:B------:R-:W-:-:S03]  /*1280*/  @P0 SHF.R.U32.HI R16, RZ, R3, R18 ;  /* 0x00000003ff100219 */ /* 0x000fc60000011612 */
[----:B------:R-:W-:Y:S01]  /*1290*/  IMAD R7, R4, R7, R20 ;  /* 0x0000000704077224 */ /* 0x000fe200078e0214 */
[----:B------:R-:W-:Y:S01]  /*12a0*/  @P0 SHF.R.U32.HI R13, RZ, R3, R6 ;  /* 0x00000003ff0d0219 */ /* 0x000fe20000011606 */
[----:B------:R-:W-:-:S04]  /*12b0*/  IMAD R16, R16, R9, RZ ;  /* 0x0000000910107224 */ /* 0x000fc800078e02ff */
[----:B------:R-:W-:Y:S01]  /*12c0*/  IMAD R6, R13, R9, RZ ;  /* 0x000000090d067224 */ /* 0x000fe200078e02ff */
[----:B------:R-:W-:-:S04]  /*12d0*/  ISETP.GE.AND P1, PT, R5, R16, PT ;  /* 0x000000100500720c */ /* 0x000fc80003f26270 */
[----:B------:R-:W-:Y:S01]  /*12e0*/  ISETP.GE.OR P1, PT, R21, R6, P1 ;  /* 0x000000061500720c */ /* 0x000fe20000f26670 */
[----:B------:R-:W-:-:S05]  /*12f0*/  IMAD.HI.U32 R6, R5, R2, RZ ;  /* 0x0000000205067227 */ /* 0x000fca00078e00ff */
[----:B------:R-:W-:-:S04]  /*1300*/  SHF.R.U32.HI R6, RZ, R3, R6 ;  /* 0x00000003ff067219 */ /* 0x000fc80000011606 */
[----:B------:R-:W-:-:S03]  /*1310*/  SEL R6, R5, R6, !P0 ;  /* 0x0000000605067207 */ /* 0x000fc60004000000 */
[----:B------:R-:W-:Y:S01]  /*1320*/  @!P1 IMAD.HI.U32 R12, R21, R2, RZ ;  /* 0x00000002150c9227 */ /* 0x000fe200078e00ff */
[----:B------:R-:W-:-:S04]  /*1330*/  IADD3 R2, PT, PT, -R6, RZ, RZ ;  /* 0x000000ff06027210 */ /* 0x000fc80007ffe1ff */
[----:B------:R-:W-:Y:S01]  /*1340*/  @!P1 SHF.R.U32.HI R12, RZ, R3, R12 ;  /* 0x00000003ff0c9219 */ /* 0x000fe2000001160c */
[----:B------:R-:W-:-:S03]  /*1350*/  IMAD R2, R9, R2, R5 ;  /* 0x0000000209027224 */ /* 0x000fc600078e0205 */
[----:B------:R-:W-:-:S05]  /*1360*/  @!P1 SEL R3, R21, R12, !P0 ;  /* 0x0000000c15039207 */ /* 0x000fca0004000000 */
[--C-:B------:R-:W-:Y:S02]  /*1370*/  @!P1 IMAD.IADD R6, R6, 0x1, -R3.reuse ;  /* 0x0000000106069824 */ /* 0x100fe400078e0a03 */
[----:B------:R-:W-:Y:S01]  /*1380*/  @!P1 IMAD R3, R2, R13, R3 ;  /* 0x0000000d02039224 */ /* 0x000fe200078e0203 */
[----:B------:R-:W-:Y:S01]  /*1390*/  IADD3 R2, PT, PT, -R21, RZ, RZ ;  /* 0x000000ff15027210 */ /* 0x000fe20007ffe1ff */
[----:B------:R-:W-:Y:S02]  /*13a0*/  @!P1 IMAD R5, R6, R9, R21 ;  /* 0x0000000906059224 */ /* 0x000fe400078e0215 */
[----:B------:R-:W-:Y:S02]  /*13b0*/  @!P1 IMAD.MOV.U32 R21, RZ, RZ, R3 ;  /* 0x000000ffff159224 */ /* 0x000fe400078e0003 */
[----:B------:R-:W-:Y:S02]  /*13c0*/  IMAD R2, R14, R2, R11 ;  /* 0x000000020e027224 */ /* 0x000fe400078e020b */
[----:B------:R-:W-:-:S02]  /*13d0*/  IMAD R20, R5, R4, R7 ;  /* 0x0000000405147224 */ /* 0x000fc400078e0207 */
[----:B------:R-:W-:Y:S02]  /*13e0*/  IMAD R21, R21, R14, R2 ;  /* 0x0000000e15157224 */ /* 0x000fe400078e0202 */
.L_x_18:
[----:B------:R-:W-:Y:S05]  /*13f0*/  BRA.U UP3, `(.L_x_19) ;  /* 0x0000000103407547 */ /* 0x000fea000b800000 */
[----:B------:R-:W1:Y:S08]  /*1400*/  LDC.64 R4, c[0x0][0xb10] ;  /* 0x0002c400ff047b82 */ /* 0x000e700000000a00 */
[----:B------:R-:W2:Y:S08]  /*1410*/  LDC.64 R2, c[0x0][0xb18] ;  /* 0x0002c600ff027b82 */ /* 0x000eb00000000a00 */
[----:B------:R-:W3:Y:S08]  /*1420*/  LDC R6, c[0x0][0xb20] ;  /* 0x0002c800ff067b82 */ /* 0x000ef00000000800 */
[----:B------:R-:W4:Y:S01]  /*1430*/  LDC R12, c[0x0][0xb0c] ;  /* 0x0002c300ff0c7b82 */ /* 0x000f220000000800 */
[----:B-1----:R-:W-:-:S05]  /*1440*/  IMAD.HI.U32 R4, R21, R4, RZ ;  /* 0x0000000415047227 */ /* 0x002fca00078e00ff */
[----:B------:R-:W-:Y:S01]  /*1450*/  SHF.R.U32.HI R4, RZ, R5, R4 ;  /* 0x00000005ff047219 */ /* 0x000fe20000011604 */
[----:B--2---:R-:W-:Y:S01]  /*1460*/  IMAD.HI.U32 R3, R20, R3, RZ ;  /* 0x0000000314037227 */ /* 0x004fe200078e00ff */
[----:B------:R-:W-:-:S04]  /*1470*/  ISETP.NE.AND P0, PT, R2, 0x1, PT ;  /* 0x000000010200780c */ /* 0x000fc80003f05270 */
[----:B---3--:R-:W-:-:S04]  /*1480*/  SHF.R.U32.HI R3, RZ, R6, R3 ;  /* 0x00000006ff037219 */ /* 0x008fc80000011603 */
[----:B------:R-:W-:Y:S02]  /*1490*/  SEL R3, R20, R3, !P0 ;  /* 0x0000000314037207 */ /* 0x000fe40004000000 */
[----:B----4-:R-:W-:-:S04]  /*14a0*/  ISETP.NE.AND P1, PT, R12, 0x1, PT ;  /* 0x000000010c00780c */ /* 0x010fc80003f25270 */
[----:B------:R-:W-:-:S05]  /*14b0*/  SEL R6, R21, R4, !P1 ;  /* 0x0000000415067207 */ /* 0x000fca0004800000 */
[----:B------:R-:W-:Y:S02]  /*14c0*/  IMAD.IADD R4, R3, 0x1, -R6 ;  /* 0x0000000103047824 */ /* 0x000fe400078e0a06 */
[----:B------:R-:W-:Y:S02]  /*14d0*/  IMAD.IADD R3, R6, 0x1, -R3 ;  /* 0x0000000106037824 */ /* 0x000fe400078e0a03 */
[----:B------:R-:W-:Y:S02]  /*14e0*/  IMAD R21, R4, R12, R21 ;  /* 0x0000000c04157224 */ /* 0x000fe400078e0215 */
[----:B------:R-:W-:Y:S02]  /*14f0*/  IMAD R20, R3, R2, R20 ;  /* 0x0000000203147224 */ /* 0x000fe400078e0214 */
.L_x_19:
[----:B------:R-:W-:Y:S05]  /*1500*/  BRA.U !UP1, `(.L_x_20) ;  /* 0x00000001090c7547 */ /* 0x000fea000b800000 */
[----:B------:R-:W-:Y:S01]  /*1510*/  UCGABAR_WAIT ;  /* 0x0000000000007dc7 */ /* 0x000fe20008000000 */
[----:B------:R-:W-:Y:S01]  /*1520*/  CCTL.IVALL ;  /* 0x00000000ff00798f */ /* 0x000fe20002000000 */
[----:B------:R-:W-:Y:S05]  /*1530*/  BRA `(.L_x_21) ;  /* 0x0000000000047947 */ /* 0x000fea0003800000 */
.L_x_20:
[----:B------:R-:W-:Y:S06]  /*1540*/  BAR.SYNC.DEFER_BLOCKING 0x0 ;  /* 0x0000000000007b1d */ /* 0x000fec0000010000 */
.L_x_21:
[----:B------:R-:W-:Y:S05]  /*1550*/  BRA.U UP2, `(.L_x_22) ;  /* 0x0000001102cc7547 */ /* 0x000fea000b800000 */
[----:B------:R-:W1:Y:S01]  /*1560*/  LDCU UR4, c[0x0][0x38c] ;  /* 0x00007180ff0477ac */ /* 0x000e620008000800 */
[----:B------:R-:W2:Y:S01]  /*1570*/  LDC R9, c[0x0][0x370] ;  /* 0x0000dc00ff097b82 */ /* 0x000ea20000000800 */
[----:B------:R-:W-:Y:S01]  /*1580*/  IMAD.SHL.U32 R16, R11, 0x80, RZ ;  /* 0x000000800b107824 */ /* 0x000fe200078e00ff */
[----:B------:R-:W-:Y:S01]  /*1590*/  PLOP3.LUT P1, PT, PT, PT, UP5, 0x80, 0x8 ;  /* 0x000000000008781c */ /* 0x000fe20003f2f058 */
[----:B------:R-:W-:Y:S01]  /*15a0*/  HFMA2 R12, -RZ, RZ, 0, 0 ;  /* 0x00000000ff0c7431 */ /* 0x000fe200000001ff */
[----:B------:R-:W-:Y:S01]  /*15b0*/  UISETP.NE.AND UP1, UPT, UR10, URZ, UPT ;  /* 0x000000ff0a00728c */ /* 0x000fe2000bf25270 */
[----:B------:R-:W-:Y:S01]  /*15c0*/  ISETP.NE.AND P4, PT, R10, RZ, P5 ;  /* 0x000000ff0a00720c */ /* 0x000fe20002f85270 */
[----:B------:R-:W-:Y:S01]  /*15d0*/  IMAD.MOV.U32 R15, RZ, RZ, 0x1 ;  /* 0x00000001ff0f7424 */ /* 0x000fe200078e00ff */
[----:B------:R-:W-:Y:S01]  /*15e0*/  PLOP3.LUT P1, PT, P1, PT, PT, 0x8, 0x80 ;  /* 0x000000000080781c */ /* 0x000fe20000f2e170 */
[----:B------:R-:W3:Y:S01]  /*15f0*/  LDC R0, c[0x0][0x374] ;  /* 0x0000dd00ff007b82 */ /* 0x000ee20000000800 */
[----:B------:R-:W-:Y:S01]  /*1600*/  IMAD.MOV.U32 R14, RZ, RZ, RZ ;  /* 0x000000ffff0e7224 */ /* 0x000fe200078e00ff */
[----:B------:R-:W-:Y:S01]  /*1610*/  MOV R8, 0x1 ;  /* 0x0000000100087802 */ /* 0x000fe20000000f00 */
[----:B------:R-:W-:Y:S01]  /*1620*/  IMAD.MOV.U32 R10, RZ, RZ, RZ ;  /* 0x000000ffff0a7224 */ /* 0x000fe200078e00ff */
[----:B------:R-:W-:Y:S01]  /*1630*/  LOP3.LUT R16, R16, 0x80, RZ, 0xc0, !PT ;  /* 0x0000008010107812 */ /* 0x000fe200078ec0ff */
[----:B------:R-:W4:Y:S01]  /*1640*/  LDCU.64 UR14, c[0x0][0x348] ;  /* 0x00006900ff0e77ac */ /* 0x000f220008000a00 */
[----:B-1----:R-:W-:-:S02]  /*1650*/  UIADD3 UR5, UPT, UPT, UR4, 0x3f, URZ ;  /* 0x0000003f04057890 */ /* 0x002fc4000fffe0ff */
[----:B------:R-:W-:Y:S02]  /*1660*/  USEL UR22, UR6, 0x2, UP1 ;  /* 0x0000000206167887 */ /* 0x000fe40008800000 */
[----:B------:R-:W-:Y:S01]  /*1670*/  USHF.R.S32.HI UR7, URZ, 0x1f, UR5 ;  /* 0x0000001fff077899 */ /* 0x000fe20008011405 */
[----:B------:R-:W-:-:S03]  /*1680*/  UMOV UR23, URZ ;  /* 0x000000ff00177c82 */ /* 0x000fc60008000000 */
[----:B------:R-:W-:Y:S02]  /*1690*/  ULEA.HI UR7, UR7, UR5, URZ, 0x6 ;  /* 0x0000000507077291 */ /* 0x000fe4000f8f30ff */
[----:B------:R-:W-:Y:S02]  /*16a0*/  UIADD3 UR5, UPT, UPT, UR4, -0x1, URZ ;  /* 0xffffffff04057890 */ /* 0x000fe4000fffe0ff */
[----:B------:R-:W-:Y:S02]  /*16b0*/  USHF.R.S32.HI UR7, URZ, 0x6, UR7 ;  /* 0x00000006ff077899 */ /* 0x000fe40008011407 */
[----:B------:R-:W-:Y:S02]  /*16c0*/  UISETP.GE.U32.AND UP2, UPT, UR5, -0x7f, UPT ;  /* 0xffffff810500788c */ /* 0x000fe4000bf46070 */
[----:B------:R-:W-:Y:S02]  /*16d0*/  UISETP.LT.U32.AND UP0, UPT, UR7, 0x5, UPT ;  /* 0x000000050700788c */ /* 0x000fe4000bf01070 */
[----:B------:R-:W-:-:S02]  /*16e0*/  UIADD3 UR4, UPT, UPT, UR4, 0x7e, URZ ;  /* 0x0000007e04047890 */ /* 0x000fc4000fffe0ff */
[----:B------:R-:W-:-:S04]  /*16f0*/  USEL UR5, UR7, 0x5, UP0 ;  /* 0x0000000507057887 */ /* 0x000fc80008000000 */
[----:B------:R-:W-:Y:S02]  /*1700*/  UIADD3 UR21, UPT, UPT, UR5, -0x1, URZ ;  /* 0xffffffff05157890 */ /* 0x000fe4000fffe0ff */
[----:B------:R-:W-:Y:S02]  /*1710*/  @UP2 UIADD3 UR21, UPT, UPT, UR5, URZ, URZ ;  /* 0x000000ff05152290 */ /* 0x000fe4000fffe0ff */
[----:B------:R-:W-:Y:S02]  /*1720*/  UIADD3 UR24, UPT, UPT, UR7, -UR5, URZ ;  /* 0x8000000507187290 */ /* 0x000fe4000fffe0ff */
[----:B------:R-:W-:Y:S02]  /*1730*/  UIADD3 UR13, UPT, UPT, UR21, 0x1, URZ ;  /* 0x00000001150d7890 */ /* 0x000fe4000fffe0ff */
[----:B--2-4-:R-:W-:-:S12]  /*1740*/  UIADD3 UR21, UPT, UPT, -UR21, URZ, URZ ;  /* 0x000000ff15157290 */ /* 0x014fd8000fffe1ff */
.L_x_42:
[----:B------:R-:W-:Y:S01]  /*1750*/  UISETP.NE.AND UP0, UPT, UR37, URZ, UPT ;  /* 0x000000ff2500728c */ /* 0x000fe2000bf05270 */
[----:B------:R-:W1:Y:S08]  /*1760*/  S2UR UR37, SR_CgaCtaId ;  /* 0x00000000002579c3 */ /* 0x000e700000008800 */
[----:B------:R-:W-:Y:S05]  /*1770*/  BRA.U UP0, `(.L_x_23) ;  /* 0x0000000100347547 */ /* 0x000fea000b800000 */
[----:B------:R-:W2:Y:S01]  /*1780*/  S2R R2, SR_CgaCtaId ;  /* 0x0000000000027919 */ /* 0x000ea20000008800 */
[----:B------:R-:W-:-:S04]  /*1790*/  MOV R3, 0x400 ;  /* 0x0000040000037802 */ /* 0x000fc80000000f00 */
[----:B--2---:R-:W-:Y:S02]  /*17a0*/  LEA R3, R2, R3, 0x18 ;  /* 0x0000000302037211 */ /* 0x004fe400078ec0ff */
[----:B------:R-:W-:-:S03]  /*17b0*/  SHF.L.U32 R2, R8, 0x1f, RZ ;  /* 0x0000001f08027819 */ /* 0x000fc600000006ff */
[----:B------:R-:W-:-:S04]  /*17c0*/  IMAD R3, R10, 0x8, R3 ;  /* 0x000000080a037824 */ /* 0x000fc800078e0203 */
[----:B------:R-:W2:Y:S02]  /*17d0*/  SYNCS.PHASECHK.TRANS64.TRYWAIT P0, [R3+URZ+0xf0], R2 ;  /* 0x0000f002030075a7 */ /* 0x000ea400080011ff */
[----:B--2---:R-:W-:Y:S05]  /*17e0*/  @!P0 BRA `(.L_x_24) ;  /* 0x0000009c00288947 */ /* 0x004fea0003800000 */
.L_x_148:
[----:B------:R-:W-:Y:S01]  /*17f0*/  VIADD R10, R10, 0x1 ;  /* 0x000000010a0a7836 */ /* 0x000fe20000000000 */
[----:B------:R2:W-:Y:S04]  /*1800*/  SYNCS.ARRIVE.TRANS64.A1T0 RZ, [R3+URZ+0xe0], RZ ;  /* 0x0000e0ff03ff79a7 */ /* 0x0005e800081000ff */
[----:B------:R-:W-:-:S04]  /*1810*/  ISETP.NE.AND P0, PT, R10, 0x2, PT ;  /* 0x000000020a00780c */ /* 0x000fc80003f05270 */
[----:B------:R-:W-:Y:S02]  /*1820*/  SEL R10, R10, RZ, P0 ;  /* 0x000000ff0a0a7207 */ /* 0x000fe40000000000 */
[----:B--2---:R-:W-:-:S04]  /*1830*/  SEL R3, RZ, 0x1, P0 ;  /* 0x00000001ff037807 */ /* 0x004fc80000000000 */
[----:B------:R-:W-:-:S07]  /*1840*/  LOP3.LUT R8, R8, R3, RZ, 0x3c, !PT ;  /* 0x0000000308087212 */ /* 0x000fce00078e3cff */
.L_x_23:
[----:B------:R-:W-:Y:S01]  /*1850*/  UMOV UR6, 0x400 ;  /* 0x0000040000067882 */ /* 0x000fe20000000000 */
[----:B------:R-:W-:Y:S01]  /*1860*/  LEA.HI R3, R21, R21, RZ, 0x1 ;  /* 0x0000001515037211 */ /* 0x000fe200078f08ff */
[----:B-1----:R-:W-:Y:S01]  /*1870*/  ULEA UR6, UR37, UR6, 0x18 ;  /* 0x0000000625067291 */ /* 0x002fe2000f8ec0ff */
[----:B------:R-:W-:Y:S01]  /*1880*/  SHF.L.U32 R2, R15, 0x1f, RZ ;  /* 0x0000001f0f027819 */ /* 0x000fe200000006ff */
[----:B------:R-:W-:Y:S01]  /*1890*/  UISETP.GE.U32.AND UP0, UPT, UR4, 0x7f, UPT ;  /* 0x0000007f0400788c */ /* 0x000fe2000bf06070 */
[C---:B------:R-:W-:Y:S01]  /*18a0*/  R2UR UR9, R16.reuse ;  /* 0x00000000100972ca */ /* 0x040fe200000e0000 */
[----:B------:R-:W-:Y:S01]  /*18b0*/  ULEA UR8, UR23, UR6, 0x3 ;  /* 0x0000000617087291 */ /* 0x000fe2000f8e18ff */
[----:B------:R-:W-:Y:S01]  /*18c0*/  IMAD.SHL.U32 R3, R3, 0x80, RZ ;  /* 0x0000008003037824 */ /* 0x000fe200078e00ff */
[----:B------:R-:W-:Y:S01]  /*18d0*/  R2UR UR11, R16 ;  /* 0x00000000100b72ca */ /* 0x000fe200000e0000 */
[----:B------:R-:W-:-:S03]  /*18e0*/  UMOV UR25, URZ ;  /* 0x000000ff00197c82 */ /* 0x000fc60008000000 */
[----:B------:R-:W-:-:S03]  /*18f0*/  R2UR UR35, R3 ;  /* 0x00000000032372ca */ /* 0x000fc600000e0000 */
[----:B------:R1:W2:Y:S01]  /*1900*/  SYNCS.PHASECHK.TRANS64.TRYWAIT P0, [UR8+0x28], R2 ;  /* 0x00002802ff0075a7 */ /* 0x0002a20008001108 */
[----:B------:R-:W-:-:S09]  /*1910*/  R2UR UR8, R20 ;  /* 0x00000000140872ca */ /* 0x000fd200000e0000 */
[----:B------:R-:W-:-:S04]  /*1920*/  ULOP3.LUT UR35, UR9, 0xffffff00, UR35, 0xf8, !UPT ;  /* 0xffffff0009237892 */ /* 0x000fc8000f8ef823 */
[----:B------:R-:W-:Y:S01]  /*1930*/  ULEA UR11, UR8, UR11, 0x8 ;  /* 0x0000000b080b7291 */ /* 0x000fe2000f8e40ff */
[----:B------:R-:W-:Y:S11]  /*1940*/  BRA.U !UP0, `(.L_x_25) ;  /* 0x0000000108bc7547 */ /* 0x000ff6000b800000 */
[----:B------:R-:W-:Y:S01]  /*1950*/  UMOV UR16, UR21 ;  /* 0x0000001500107c82 */ /* 0x000fe20008000000 */
[----:B------:R-:W-:Y:S01]  /*1960*/  UMOV UR17, UR23 ;  /* 0x0000001700117c82 */ /* 0x000fe20008000000 */
[----:B------:R-:W-:-:S05]  /*1970*/  UMOV UR34, URZ ;  /* 0x000000ff00227c82 */ /* 0x000fca0008000000 */
.L_x_31:
[----:B------:R-:W-:Y:S01]  /*1980*/  ULEA UR33, UR17, UR6, 0x3 ;  /* 0x0000000611217291 */ /* 0x000fe2000f8e18ff */
[----:B------:R-:W-:Y:S01]  /*1990*/  @P5 MOV R3, 0x10000 ;  /* 0x0001000000035802 */ /* 0x000fe20000000f00 */
[----:B-12-4-:R-:W-:Y:S10]  /*19a0*/  @P0 BRA `(.L_x_26) ;  /* 0x00000000000c0947 */ /* 0x016ff40003800000 */
[----:B------:R-:W-:-:S04]  /*19b0*/  SHF.L.U32 R5, R15, 0x1f, RZ ;  /* 0x0000001f0f057819 */ /* 0x000fc800000006ff */
[----:B------:R-:W2:Y:S02]  /*19c0*/  SYNCS.PHASECHK.TRANS64.TRYWAIT P0, [UR33+0x28], R5 ;  /* 0x00002805ff0075a7 */ /* 0x000ea40008001121 */
[----:B--2---:R-:W-:Y:S05]  /*19d0*/  @!P0 BRA `(.L_x_27) ;  /* 0x0000009800c08947 */ /* 0x004fea0003800000 */
.L_x_26:
[----:B------:R2:W-:Y:S01]  /*19e0*/  @P5 SYNCS.ARRIVE.TRANS64 RZ, [UR33], R3 ;  /* 0x00000003ffff59a7 */ /* 0x0005e20008000021 */
[----:B------:R-:W-:Y:S02]  /*19f0*/  ULOP3.LUT UR8, UR22, 0x2, URZ, 0xfc, !UPT ;  /* 0x0000000216087892 */ /* 0x000fe4000f8efcff */
[----:B------:R-:W-:Y:S02]  /*1a00*/  UIADD3 UR16, UPT, UPT, UR16, 0x1, URZ ;  /* 0x0000000110107890 */ /* 0x000fe4000fffe0ff */
[----:B------:R-:W-:Y:S02]  /*1a10*/  UISETP.NE.AND UP0, UPT, UR8, 0x2, UPT ;  /* 0x000000020800788c */ /* 0x000fe4000bf05270 */
[----:B------:R-:W-:-:S07]  /*1a20*/  UISETP.NE.AND UP2, UPT, UR16, 0x1, UPT ;  /* 0x000000011000788c */ /* 0x000fce000bf45270 */
[----:B------:R-:W-:Y:S05]  /*1a30*/  BRA.U UP0, `(.L_x_28) ;  /* 0x0000000100047547 */ /* 0x000fea000b800000 */
[----:B------:R-:W-:Y:S05]  /*1a40*/  BPT.TRAP 0x1 ;  /* 0x000000040000795c */ /* 0x000fea0000300000 */
.L_x_28:
[----:B------:R-:W-:Y:S04]  /*1a50*/  BSSY.RECONVERGENT B0, `(.L_x_29) ;  /* 0x0000003000007945 */ /* 0x000fe80003800200 */
[----:B------:R-:W-:Y:S05]  /*1a60*/  @!P4 BRA `(.L_x_30) ;  /* 0x000000000004c947 */ /* 0x000fea0003800000 */
[----:B------:R-:W-:Y:S05]  /*1a70*/  BPT.TRAP 0x1 ;  /* 0x000000040000795c */ /* 0x000fea0000300000 */
.L_x_30:
[----:B------:R-:W-:Y:S05]  /*1a80*/  BSYNC.RECONVERGENT B0 ;  /* 0x0000000000007941 */ /* 0x000fea0003800200 */
.L_x_29:
[----:B------:R-:W-:Y:S02]  /*1a90*/  UIADD3 UR23, UPT, UPT, UR17, 0x1, URZ ;  /* 0x0000000111177890 */ /* 0x000fe4000fffe0ff */
[----:B------:R-:W-:Y:S02]  /*1aa0*/  UIADD3 UR28, UP1, UPT, UR14, 0x80, URZ ;  /* 0x000000800e1c7890 */ /* 0x000fe4000ff3e0ff */
[----:B------:R-:W-:Y:S02]  /*1ab0*/  UISETP.NE.AND UP0, UPT, UR23, 0x5, UPT ;  /* 0x000000051700788c */ /* 0x000fe4000bf05270 */
[----:B------:R-:W-:Y:S02]  /*1ac0*/  ULOP3.LUT UR33, UR33, 0xfefffff8, URZ, 0xc0, !UPT ;  /* 0xfefffff821217892 */ /* 0x000fe4000f8ec0ff */
[----:B------:R-:W-:Y:S02]  /*1ad0*/  USEL UR9, URZ, 0x1, UP0 ;  /* 0x00000001ff097887 */ /* 0x000fe40008000000 */
[----:B------:R-:W-:-:S02]  /*1ae0*/  USEL UR23, UR23, URZ, UP0 ;  /* 0x000000ff17177287 */ /* 0x000fc40008000000 */
[----:B------:R-:W-:Y:S02]  /*1af0*/  UIADD3 UR26, UP0, UPT, UR14, 0x180, URZ ;  /* 0x000001800e1a7890 */ /* 0x000fe4000ff1e0ff */
[----:B------:R-:W-:Y:S01]  /*1b00*/  ULEA UR8, UR23, UR6, 0x3 ;  /* 0x0000000617087291 */ /* 0x000fe2000f8e18ff */
[----:B------:R-:W-:Y:S01]  /*1b10*/  LOP3.LUT R15, R15, UR9, RZ, 0x3c, !PT ;  /* 0x000000090f0f7c12 */ /* 0x000fe2000f8e3cff */
[----:B------:R-:W-:Y:S02]  /*1b20*/  UIADD3.X UR29, UPT, UPT, URZ, UR15, URZ, UP1, !UPT ;  /* 0x0000000fff1d7290 */ /* 0x000fe40008ffe4ff */
[----:B------:R-:W-:Y:S01]  /*1b30*/  UIADD3.X UR27, UPT, UPT, URZ, UR15, URZ, UP0, !UPT ;  /* 0x0000000fff1b7290 */ /* 0x000fe200087fe4ff */
[----:B-1----:R-:W-:Y:S01]  /*1b40*/  SHF.L.U32 R2, R15, 0x1f, RZ ;  /* 0x0000001f0f027819 */ /* 0x002fe200000006ff */
[----:B------:R-:W-:Y:S01]  /*1b50*/  UMOV UR18, 0x0 ;  /* 0x0000000000127882 */ /* 0x000fe20000000000 */
[----:B------:R-:W-:Y:S01]  /*1b60*/  UMOV UR19, 0x10000000 ;  /* 0x1000000000137882 */ /* 0x000fe20000000000 */
[----:B------:R-:W-:Y:S01]  /*1b70*/  UMOV UR10, UR34 ;  /* 0x00000022000a7c82 */ /* 0x000fe20008000000 */
[----:B------:R4:W1:Y:S01]  /*1b80*/  SYNCS.PHASECHK.TRANS64.TRYWAIT P0, [UR8+0x28], R2 ;  /* 0x00002802ff0075a7 */ /* 0x0008620008001108 */
[----:B------:R-:W-:Y:S01]  /*1b90*/  ULEA UR8, UR17, UR6, 0xe ;  /* 0x0000000611087291 */ /* 0x000fe2000f8e70ff */
[----:B------:R-:W-:Y:S01]  /*1ba0*/  UMOV UR12, UR36 ;  /* 0x00000024000c7c82 */ /* 0x000fe20008000000 */
[----:B------:R-:W-:-:S02]  /*1bb0*/  UMOV UR9, UR33 ;  /* 0x0000002100097c82 */ /* 0x000fc40008000000 */
[----:B------:R-:W-:Y:S02]  /*1bc0*/  UIADD3 UR32, UPT, UPT, UR8, 0x10800, URZ ;  /* 0x0001080008207890 */ /* 0x000fe4000fffe0ff */
[----:B------:R-:W-:Y:S01]  /*1bd0*/  UIADD3 UR8, UPT, UPT, UR8, 0x24800, URZ ;  /* 0x0002480008087890 */ /* 0x000fe2000fffe0ff */
[----:B------:R-:W-:Y:S01]  /*1be0*/  UMOV UR25, UR13 ;  /* 0x0000000d00197c82 */ /* 0x000fe20008000000 */
[----:B------:R-:W-:-:S05]  /*1bf0*/  UMOV UR17, UR23 ;  /* 0x0000001700117c82 */ /* 0x000fca0008000000 */
[----:B------:R2:W-:Y:S02]  /*1c00*/  UTMALDG.3D.2CTA [UR32], [UR28], desc[UR18] ;  /* 0x000012201c0075b4 */ /* 0x0005e40008211000 */
[----:B------:R4:W-:Y:S01]  /*1c10*/  UTMALDG.3D.2CTA [UR8], [UR26], desc[UR18] ;  /* 0x000012081a0075b4 */ /* 0x0009e20008211000 */
[----:B--2---:R-:W-:Y:S01]  /*1c20*/  UIADD3 UR34, UPT, UPT, UR34, 0x40, URZ ;  /* 0x0000004022227890 */ /* 0x004fe2000fffe0ff */
[----:B------:R-:W-:Y:S11]  /*1c30*/  BRA.U UP2, `(.L_x_31) ;  /* 0xfffffffd02507547 */ /* 0x000ff6000b83ffff */
.L_x_25:
[----:B----4-:R-:W-:Y:S01]  /*1c40*/  ULEA UR8, UR23, UR6, 0x3 ;  /* 0x0000000617087291 */ /* 0x010fe2000f8e18ff */
[----:B-1----:R-:W-:Y:S01]  /*1c50*/  SHF.L.U32 R2, R15, 0x1f, RZ ;  /* 0x0000001f0f027819 */ /* 0x002fe200000006ff */
[----:B------:R-:W-:Y:S01]  /*1c60*/  @!P1 SYNCS.ARRIVE.TRANS64.A1T0 RZ, [UR6+0x98], RZ ;  /* 0x000098ffffff99a7 */ /* 0x000fe20008100006 */
[----:B------:R-:W-:-:S06]  /*1c70*/  UISETP.GT.AND UP0, UPT, UR7, UR5, UPT ;  /* 0x000000050700728c */ /* 0x000fcc000bf04270 */
[----:B--2---:R1:W2:Y:S03]  /*1c80*/  SYNCS.PHASECHK.TRANS64.TRYWAIT P0, [UR8+0x28], R2 ;  /* 0x00002802ff0075a7 */ /* 0x0042a60008001108 */
[----:B------:R-:W-:Y:S05]  /*1c90*/  BRA.U !UP0, `(.L_x_32) ;  /* 0x0000000108bc7547 */ /* 0x000fea000b800000 */
[----:B------:R-:W-:Y:S01]  /*1ca0*/  UIADD3 UR26, UPT, UPT, UR24, UR25, URZ ;  /* 0x00000019181a7290 */ /* 0x000fe2000fffe0ff */
[----:B------:R-:W-:-:S11]  /*1cb0*/  UMOV UR27, UR23 ;  /* 0x00000017001b7c82 */ /* 0x000fd60008000000 */
.L_x_38:
[----:B------:R-:W-:Y:S01]  /*1cc0*/  ULEA UR17, UR27, UR6, 0x3 ;  /* 0x000000061b117291 */ /* 0x000fe2000f8e18ff */
[----:B--2---:R-:W-:Y:S01]  /*1cd0*/  @P5 MOV R3, 0x10000 ;  /* 0x0001000000035802 */ /* 0x004fe20000000f00 */
[----:B-12---:R-:W-:Y:S10]  /*1ce0*/  @P0 BRA `(.L_x_33) ;  /* 0x00000000000c0947 */ /* 0x006ff40003800000 */
[----:B------:R-:W-:-:S04]  /*1cf0*/  SHF.L.U32 R5, R15, 0x1f, RZ ;  /* 0x0000001f0f057819 */ /* 0x000fc800000006ff */
[----:B------:R-:W2:Y:S02]  /*1d00*/  SYNCS.PHASECHK.TRANS64.TRYWAIT P0, [UR17+0x28], R5 ;  /* 0x00002805ff0075a7 */ /* 0x000ea40008001111 */
[----:B--2---:R-:W-:Y:S05]  /*1d10*/  @!P0 BRA `(.L_x_34) ;  /* 0x0000009800088947 */ /* 0x004fea0003800000 */
.L_x_33:
[----:B------:R2:W-:Y:S01]  /*1d20*/  @P5 SYNCS.ARRIVE.TRANS64 RZ, [UR17], R3 ;  /* 0x00000003ffff59a7 */ /* 0x0005e20008000011 */
[----:B------:R-:W-:-:S04]  /*1d30*/  ULOP3.LUT UR8, UR22, 0x2, URZ, 0xfc, !UPT ;  /* 0x0000000216087892 */ /* 0x000fc8000f8efcff */
[----:B------:R-:W-:-:S09]  /*1d40*/  UISETP.NE.AND UP0, UPT, UR8, 0x2, UPT ;  /* 0x000000020800788c */ /* 0x000fd2000bf05270 */
[----:B------:R-:W-:Y:S05]  /*1d50*/  BRA.U UP0, `(.L_x_35) ;  /* 0x0000000100047547 */ /* 0x000fea000b800000 */
[----:B------:R-:W-:Y:S05]  /*1d60*/  BPT.TRAP 0x1 ;  /* 0x000000040000795c */ /* 0x000fea0000300000 */
.L_x_35:
[----:B------:R-:W-:Y:S04]  /*1d70*/  BSSY.RECONVERGENT B0, `(.L_x_36) ;  /* 0x0000003000007945 */ /* 0x000fe80003800200 */
[----:B------:R-:W-:Y:S05]  /*1d80*/  @!P4 BRA `(.L_x_37) ;  /* 0x000000000004c947 */ /* 0x000fea0003800000 */
[----:B------:R-:W-:Y:S05]  /*1d90*/  BPT.TRAP 0x1 ;  /* 0x000000040000795c */ /* 0x000fea0000300000 */
.L_x_37:
[----:B------:R-:W-:Y:S05]  /*1da0*/  BSYNC.RECONVERGENT B0 ;  /* 0x0000000000007941 */ /* 0x000fea0003800200 */
.L_x_36:
[----:B------:R-:W-:Y:S02]  /*1db0*/  UIADD3 UR23, UPT, UPT, UR27, 0x1, URZ ;  /* 0x000000011b177890 */ /* 0x000fe4000fffe0ff */
[----:B------:R-:W-:Y:S02]  /*1dc0*/  UIADD3 UR32, UP1, UPT, UR14, 0x80, URZ ;  /* 0x000000800e207890 */ /* 0x000fe4000ff3e0ff */
[----:B------:R-:W-:Y:S02]  /*1dd0*/  UISETP.NE.AND UP0, UPT, UR23, 0x5, UPT ;  /* 0x000000051700788c */ /* 0x000fe4000bf05270 */
[----:B------:R-:W-:Y:S02]  /*1de0*/  USHF.L.U32 UR18, UR25, 0x6, URZ ;  /* 0x0000000619127899 */ /* 0x000fe400080006ff */
[----:B------:R-:W-:Y:S02]  /*1df0*/  USEL UR9, URZ, 0x1, UP0 ;  /* 0x00000001ff097887 */ /* 0x000fe40008000000 */
[----:B------:R-:W-:-:S02]  /*1e00*/  USEL UR23, UR23, URZ, UP0 ;  /* 0x000000ff17177287 */ /* 0x000fc40008000000 */
[----:B------:R-:W-:Y:S02]  /*1e10*/  UIADD3 UR30, UP0, UPT, UR14, 0x180, URZ ;  /* 0x000001800e1e7890 */ /* 0x000fe4000ff1e0ff */
[----:B------:R-:W-:Y:S01]  /*1e20*/  ULEA UR8, UR23, UR6, 0x3 ;  /* 0x0000000617087291 */ /* 0x000fe2000f8e18ff */
[----:B------:R-:W-:Y:S01]  /*1e30*/  LOP3.LUT R15, R15, UR9, RZ, 0x3c, !PT ;  /* 0x000000090f0f7c12 */ /* 0x000fe2000f8e3cff */
[----:B------:R-:W-:Y:S02]  /*1e40*/  ULOP3.LUT UR17, UR17, 0xfefffff8, URZ, 0xc0, !UPT ;  /* 0xfefffff811117892 */ /* 0x000fe4000f8ec0ff */
[----:B------:R-:W-:Y:S01]  /*1e50*/  UIADD3.X UR33, UPT, UPT, URZ, UR15, URZ, UP1, !UPT ;  /* 0x0000000fff217290 */ /* 0x000fe20008ffe4ff */
[----:B-1----:R-:W-:Y:S01]  /*1e60*/  SHF.L.U32 R2, R15, 0x1f, RZ ;  /* 0x0000001f0f027819 */ /* 0x002fe200000006ff */
[----:B------:R-:W-:Y:S01]  /*1e70*/  UIADD3.X UR31, UPT, UPT, URZ, UR15, URZ, UP0, !UPT ;  /* 0x0000000fff1f7290 */ /* 0x000fe200087fe4ff */
[----:B------:R-:W-:Y:S02]  /*1e80*/  UMOV UR28, 0x0 ;  /* 0x00000000001c7882 */ /* 0x000fe40000000000 */
[----:B------:R4:W1:Y:S01]  /*1e90*/  SYNCS.PHASECHK.TRANS64.TRYWAIT P0, [UR8+0x28], R2 ;  /* 0x00002802ff0075a7 */ /* 0x0008620008001108 */
[----:B------:R-:W-:Y:S01]  /*1ea0*/  ULEA UR8, UR27, UR6, 0xe ;  /* 0x000000061b087291 */ /* 0x000fe2000f8e70ff */
[----:B------:R-:W-:Y:S01]  /*1eb0*/  UMOV UR29, 0x10000000 ;  /* 0x10000000001d7882 */ /* 0x000fe20000000000 */
[----:B------:R-:W-:-:S02]  /*1ec0*/  UMOV UR19, UR35 ;  /* 0x0000002300137c82 */ /* 0x000fc40008000000 */
[----:B------:R-:W-:Y:S02]  /*1ed0*/  UIADD3 UR16, UPT, UPT, UR8, 0x10800, URZ ;  /* 0x0001080008107890 */ /* 0x000fe4000fffe0ff */
[----:B------:R-:W-:Y:S01]  /*1ee0*/  UIADD3 UR8, UPT, UPT, UR8, 0x24800, URZ ;  /* 0x0002480008087890 */ /* 0x000fe2000fffe0ff */
[----:B------:R-:W-:Y:S01]  /*1ef0*/  UMOV UR20, UR36 ;  /* 0x0000002400147c82 */ /* 0x000fe20008000000 */
[----:B------:R-:W-:Y:S01]  /*1f00*/  UMOV UR12, UR36 ;  /* 0x00000024000c7c82 */ /* 0x000fe20008000000 */
[----:B------:R-:W-:Y:S01]  /*1f10*/  UMOV UR9, UR17 ;  /* 0x0000001100097c82 */ /* 0x000fe20008000000 */
[----:B------:R-:W-:Y:S01]  /*1f20*/  UMOV UR10, UR18 ;  /* 0x00000012000a7c82 */ /* 0x000fe20008000000 */
[----:B------:R-:W-:Y:S02]  /*1f30*/  UIADD3 UR25, UPT, UPT, UR25, 0x1, URZ ;  /* 0x0000000119197890 */ /* 0x000fe4000fffe0ff */
[----:B------:R4:W-:Y:S01]  /*1f40*/  UTMALDG.3D.2CTA [UR16], [UR32], desc[UR28] ;  /* 0x00001c10200075b4 */ /* 0x0009e20008211000 */
[----:B------:R-:W-:Y:S01]  /*1f50*/  UMOV UR27, UR23 ;  /* 0x00000017001b7c82 */ /* 0x000fe20008000000 */
[----:B------:R-:W-:Y:S01]  /*1f60*/  UISETP.NE.AND UP0, UPT, UR25, UR26, UPT ;  /* 0x0000001a1900728c */ /* 0x000fe2000bf05270 */
[----:B------:R4:W-:Y:S08]  /*1f70*/  UTMALDG.3D.2CTA [UR8], [UR30], desc[UR28] ;  /* 0x00001c081e0075b4 */ /* 0x0009f00008211000 */
[----:B----4-:R-:W-:Y:S05]  /*1f80*/  BRA.U UP0, `(.L_x_38) ;  /* 0xfffffffd004c7547 */ /* 0x010fea000b83ffff */
.L_x_32:
[----:B-1----:R-:W-:Y:S01]  /*1f90*/  LEA R2, R14, UR6, 0x3 ;  /* 0x000000060e027c11 */ /* 0x002fe2000f8e18ff */
[----:B------:R-:W-:Y:S01]  /*1fa0*/  NOP ;  /* 0x0000000000007918 */ /* 0x000fe20000000000 */
[----:B--2---:R-:W-:Y:S02]  /*1fb0*/  SHF.L.U32 R3, R12, 0x1f, RZ ;  /* 0x0000001f0c037819 */ /* 0x004fe400000006ff */
[----:B------:R-:W-:Y:S02]  /*1fc0*/  LEA R4, R14, UR6, 0x4 ;  /* 0x000000060e047c11 */ /* 0x000fe4000f8e20ff */
[----:B------:R-:W1:Y:S02]  /*1fd0*/  SYNCS.PHASECHK.TRANS64.TRYWAIT P0, [R2+URZ+0xa0], R3 ;  /* 0x0000a003020075a7 */ /* 0x000e6400080011ff */
[----:B-1----:R-:W-:Y:S05]  /*1fe0*/  @!P0 BRA `(.L_x_39) ;  /* 0x00000094006c8947 */ /* 0x002fea0003800000 */
.L_x_151:
[----:B------:R-:W2:Y:S01]  /*1ff0*/  LDS.128 R4, [R4+0x110] ;  /* 0x0001100004047984 */ /* 0x000ea20000000c00 */
[----:B------:R-:W-:Y:S01]  /*2000*/  ISETP.GE.AND P0, PT, R72, 0x1, PT ;  /* 0x000000014800780c */ /* 0x000fe20003f06270 */
[----:B-1----:R-:W-:Y:S01]  /*2010*/  VIADD R2, R2, 0xb0 ;  /* 0x000000b002027836 */ /* 0x002fe20000000000 */
[----:B------:R-:W-:Y:S01]  /*2020*/  @!PT LDS RZ, [RZ] ;  /* 0x00000000fffff984 */ /* 0x000fe20000000800 */
[----:B------:R-:W-:Y:S01]  /*2030*/  @!PT LDS RZ, [RZ] ;  /* 0x00000000fffff984 */ /* 0x000fe20000000800 */
[----:B------:R-:W-:Y:S01]  /*2040*/  @!PT LDS RZ, [RZ] ;  /* 0x00000000fffff984 */ /* 0x000fe20000000800 */
[----:B------:R-:W-:Y:S01]  /*2050*/  @!PT LDS RZ, [RZ] ;  /* 0x00000000fffff984 */ /* 0x000fe20000000800 */
[----:B------:R1:W-:Y:S06]  /*2060*/  MEMBAR.ALL.CTA ;  /* 0x0000000000007992 */ /* 0x0003ec0000008000 */
[----:B-1----:R-:W1:Y:S01]  /*2070*/  FENCE.VIEW.ASYNC.S ;  /* 0x00000000000073c6 */ /* 0x002e620000000000 */
[----:B------:R-:W-:-:S04]  /*2080*/  PRMT R2, RZ, 0x654, R2 ;  /* 0x00000654ff027816 */ /* 0x000fc80000000002 */
[----:B-1----:R1:W-:Y:S01]  /*2090*/  SYNCS.ARRIVE.TRANS64.RED.A1T0 RZ, [R2+URZ], RZ ;  /* 0x000000ff02ff79a7 */ /* 0x0023e200081004ff */
[----:B--2---:R-:W-:-:S13]  /*20a0*/  LOP3.LUT P2, RZ, R6, 0x1, RZ, 0xc0, !PT ;  /* 0x0000000106ff7812 */ /* 0x004fda000784c0ff */
[----:B------:R-:W-:Y:S01]  /*20b0*/  @P2 SHF.R.U32.HI R3, RZ, 0x10, R5 ;  /* 0x00000010ff032819 */ /* 0x000fe20000011605 */
[----:B------:R-:W-:Y:S01]  /*20c0*/  VOTEU.ANY UP0, P2 ;  /* 0x0000000000ff7886 */ /* 0x000fe20001000100 */
[----:B------:R-:W-:Y:S02]  /*20d0*/  @P2 MOV R13, R4 ;  /* 0x00000004000d2202 */ /* 0x000fe40000000f00 */
[----:B------:R-:W-:Y:S02]  /*20e0*/  @P2 R2UR.BROADCAST UR8, R3 ;  /* 0x00000000030822ca */ /* 0x000fe400008e0000 */
[----:B------:R-:W-:-:S11]  /*20f0*/  @P2 LOP3.LUT R11, R5, 0xffff, RZ, 0xc0, !PT ;  /* 0x0000ffff050b2812 */ /* 0x000fd600078ec0ff */
[----:B------:R-:W-:Y:S01]  /*2100*/  @UP0 UMOV UR36, UR8 ;  /* 0x0000000800240c82 */ /* 0x000fe20008000000 */
[----:B-1----:R-:W-:Y:S05]  /*2110*/  @!P0 BRA `(.L_x_40) ;  /* 0x0000000000b88947 */ /* 0x002fea0003800000 */
[----:B------:R-:W3:Y:S01]  /*2120*/  LDC.64 R4, c[0x0][0xb18] ;  /* 0x0002c600ff047b82 */ /* 0x000ee20000000a00 */
[----:B------:R-:W-:-:S07]  /*2130*/  ISETP.NE.AND P3, PT, R72, 0x1, PT ;  /* 0x000000014800780c */ /* 0x000fce0003f65270 */
[----:B------:R-:W1:Y:S08]  /*2140*/  LDC.64 R6, c[0x0][0xb10] ;  /* 0x0002c400ff067b82 */ /* 0x000e700000000a00 */
[----:B------:R-:W2:Y:S08]  /*2150*/  LDC R17, c[0x0][0xb20] ;  /* 0x0002c800ff117b82 */ /* 0x000eb00000000800 */
[----:B------:R-:W4:Y:S01]  /*2160*/  LDC R18, c[0x0][0xb0c] ;  /* 0x0002c300ff127b82 */ /* 0x000f220000000800 */
[----:B---3--:R-:W-:Y:S01]  /*2170*/  IMAD.HI.U32 R22, R0, R5, RZ ;  /* 0x0000000500167227 */ /* 0x008fe200078e00ff */
[----:B------:R-:W-:-:S06]  /*2180*/  ISETP.NE.AND P0, PT, R4, 0x1, PT ;  /* 0x000000010400780c */ /* 0x000fcc0003f05270 */
[----:B------:R-:W3:Y:S01]  /*2190*/  LDC.64 R2, c[0x0][0xb28] ;  /* 0x0002ca00ff027b82 */ /* 0x000ee20000000a00 */
[----:B-1----:R-:W-:-:S04]  /*21a0*/  IMAD.HI.U32 R20, R9, R6, RZ ;  /* 0x0000000609147227 */ /* 0x002fc800078e00ff */
[----:B------:R-:W-:Y:S01]  /*21b0*/  IMAD.HI.U32 R24, R13, R6, RZ ;  /* 0x000000060d187227 */ /* 0x000fe200078e00ff */
[----:B------:R-:W-:Y:S02]  /*21c0*/  SHF.R.U32.HI R20, RZ, R7, R20 ;  /* 0x00000007ff147219 */ /* 0x000fe40000011614 */
[----:B--2---:R-:W-:Y:S01]  /*21d0*/  SHF.R.U32.HI R19, RZ, R17, R22 ;  /* 0x00000011ff137219 */ /* 0x004fe20000011616 */
[----:B------:R-:W-:Y:S01]  /*21e0*/  IMAD.HI.U32 R22, R11, R5, RZ ;  /* 0x000000050b167227 */ /* 0x000fe200078e00ff */
[----:B------:R-:W-:Y:S02]  /*21f0*/  SHF.R.U32.HI R24, RZ, R7, R24 ;  /* 0x00000007ff187219 */ /* 0x000fe40000011618 */
[----:B------:R-:W-:Y:S02]  /*2200*/  SEL R19, R0, R19, !P0 ;  /* 0x0000001300137207 */ /* 0x000fe40004000000 */
[----:B------:R-:W-:Y:S02]  /*2210*/  SHF.R.U32.HI R22, RZ, R17, R22 ;  /* 0x00000011ff167219 */ /* 0x000fe40000011616 */
[----:B----4-:R-:W-:-:S02]  /*2220*/  ISETP.NE.AND P1, PT, R18, 0x1, PT ;  /* 0x000000011200780c */ /* 0x010fc40003f25270 */
[----:B------:R-:W-:Y:S02]  /*2230*/  SEL R5, R11, R22, !P0 ;  /* 0x000000160b057207 */ /* 0x000fe40004000000 */
[----:B------:R-:W-:Y:S02]  /*2240*/  SEL R21, R9, R20, !P1 ;  /* 0x0000001409157207 */ /* 0x000fe40004800000 */
[----:B------:R-:W-:Y:S01]  /*2250*/  SEL R7, R13, R24, !P1 ;  /* 0x000000180d077207 */ /* 0x000fe20004800000 */
[----:B---3--:R-:W-:Y:S01]  /*2260*/  IMAD.HI.U32 R20, R19, R2, RZ ;  /* 0x0000000213147227 */ /* 0x008fe200078e00ff */
[----:B------:R-:W-:-:S03]  /*2270*/  IADD3 R17, PT, PT, -R5, RZ, RZ ;  /* 0x000000ff05117210 */ /* 0x000fc60007ffe1ff */
        /* <DEDUP_REMOVED lines=11> */
[----:B------:R-:W-:-:S04]  /*2330*/  @!P0 IMAD.HI.U32 R20, R7, R2, RZ ;  /* 0x0000000207148227 */ /* 0x000fc800078e00ff */
[----:B------:R-:W-:Y:S01]  /*2340*/  IMAD.MOV R2, RZ, RZ, -R6 ;  /* 0x000000ffff027224 */ /* 0x000fe200078e0a06 */
[----:B------:R-:W-:-:S03]  /*2350*/  @!P0 SHF.R.U32.HI R20, RZ, R3, R20 ;  /* 0x00000003ff148219 */ /* 0x000fc60000011614 */
[----:B------:R-:W-:Y:S01]  /*2360*/  IMAD R2, R72, R2, R5 ;  /* 0x0000000248027224 */ /* 0x000fe200078e0205 */
        /* <DEDUP_REMOVED lines=9> */
.L_x_40:
[----:B------:R-:W1:Y:S02]  /*2400*/  LDCU UR8, c[0x0][0xb30] ;  /* 0x00016600ff0877ac */ /* 0x000e640008000800 */
[----:B-1----:R-:W-:-:S09]  /*2410*/  UISETP.NE.AND UP0, UPT, UR8, 0x1, UPT ;  /* 0x000000010800788c */ /* 0x002fd2000bf05270 */
[----:B------:R-:W-:Y:S05]  /*2420*/  BRA.U UP0, `(.L_x_41) ;  /* 0x0000000100407547 */ /* 0x000fea000b800000 */
[----:B------:R-:W1:Y:S08]  /*2430*/  LDC.64 R4, c[0x0][0xb10] ;  /* 0x0002c400ff047b82 */ /* 0x000e700000000a00 */
[----:B------:R-:W2:Y:S08]  /*2440*/  LDC.64 R2, c[0x0][0xb18] ;  /* 0x0002c600ff027b82 */ /* 0x000eb00000000a00 */
[----:B------:R-:W4:Y:S08]  /*2450*/  LDC R6, c[0x0][0xb20] ;  /* 0x0002c800ff067b82 */ /* 0x000f300000000800 */
[----:B------:R-:W3:Y:S01]  /*2460*/  LDC R18, c[0x0][0xb0c] ;  /* 0x0002c300ff127b82 */ /* 0x000ee20000000800 */
[----:B-1----:R-:W-:-:S05]  /*2470*/  IMAD.HI.U32 R4, R13, R4, RZ ;  /* 0x000000040d047227 */ /* 0x002fca00078e00ff */
[----:B------:R-:W-:Y:S01]  /*2480*/  SHF.R.U32.HI R4, RZ, R5, R4 ;  /* 0x00000005ff047219 */ /* 0x000fe20000011604 */
[----:B--2---:R-:W-:Y:S01]  /*2490*/  IMAD.HI.U32 R3, R11, R3, RZ ;  /* 0x000000030b037227 */ /* 0x004fe200078e00ff */
[----:B------:R-:W-:-:S04]  /*24a0*/  ISETP.NE.AND P0, PT, R2, 0x1, PT ;  /* 0x000000010200780c */ /* 0x000fc80003f05270 */
[----:B----4-:R-:W-:-:S04]  /*24b0*/  SHF.R.U32.HI R6, RZ, R6, R3 ;  /* 0x00000006ff067219 */ /* 0x010fc80000011603 */
[----:B------:R-:W-:Y:S02]  /*24c0*/  SEL R3, R11, R6, !P0 ;  /* 0x000000060b037207 */ /* 0x000fe40004000000 */
[----:B---3--:R-:W-:-:S04]  /*24d0*/  ISETP.NE.AND P1, PT, R18, 0x1, PT ;  /* 0x000000011200780c */ /* 0x008fc80003f25270 */
[----:B------:R-:W-:-:S05]  /*24e0*/  SEL R4, R13, R4, !P1 ;  /* 0x000000040d047207 */ /* 0x000fca0004800000 */
[----:B------:R-:W-:Y:S02]  /*24f0*/  IMAD.IADD R5, R3, 0x1, -R4 ;  /* 0x0000000103057824 */ /* 0x000fe400078e0a04 */
[----:B------:R-:W-:Y:S02]  /*2500*/  IMAD.IADD R3, R4, 0x1, -R3 ;  /* 0x0000000104037824 */ /* 0x000fe400078e0a03 */
[----:B------:R-:W-:Y:S02]  /*2510*/  IMAD R13, R5, R18, R13 ;  /* 0x00000012050d7224 */ /* 0x000fe400078e020d */
[----:B------:R-:W-:-:S07]  /*2520*/  IMAD R11, R3, R2, R11 ;  /* 0x00000002030b7224 */ /* 0x000fce00078e020b */
.L_x_41:
[----:B------:R-:W-:Y:S01]  /*2530*/  VIADD R14, R14, 0x1 ;  /* 0x000000010e0e7836 */ /* 0x000fe20000000000 */
[----:B------:R-:W-:Y:S01]  /*2540*/  PLOP3.LUT P1, PT, PT, PT, PT, 0x80, 0x8 ;  /* 0x000000000008781c */ /* 0x000fe20003f2f070 */
[----:B------:R-:W-:Y:S02]  /*2550*/  IMAD.IADD R21, R13, 0x1, R156 ;  /* 0x000000010d157824 */ /* 0x000fe400078e029c */
[----:B------:R-:W-:Y:S01]  /*2560*/  IMAD.IADD R20, R11, 0x1, R154 ;  /* 0x000000010b147824 */ /* 0x000fe200078e029a */
[----:B------:R-:W-:-:S04]  /*2570*/  ISETP.NE.AND P0, PT, R14, 0x2, PT ;  /* 0x000000020e00780c */ /* 0x000fc80003f05270 */
[----:B------:R-:W-:Y:S02]  /*2580*/  SEL R3, RZ, 0x1, P0 ;  /* 0x00000001ff037807 */ /* 0x000fe40000000000 */
[----:B------:R-:W-:Y:S02]  /*2590*/  SEL R14, R14, RZ, P0 ;  /* 0x000000ff0e0e7207 */ /* 0x000fe40000000000 */
[----:B------:R-:W-:Y:S01]  /*25a0*/  LOP3.LUT R12, R12, R3, RZ, 0x3c, !PT ;  /* 0x000000030c0c7212 */ /* 0x000fe200078e3cff */
[----:B------:R-:W-:Y:S06]  /*25b0*/  @P2 BRA `(.L_x_42) ;  /* 0xfffffff000642947 */ /* 0x000fec000383ffff */
[----:B------:R-:W-:Y:S01]  /*25c0*/  UIADD3 UR6, UPT, UPT, UR6, 0x28, URZ ;  /* 0x0000002806067890 */ /* 0x000fe2000fffe0ff */
[----:B------:R-:W-:-:S03]  /*25d0*/  SHF.L.U32 R3, R15, 0x1f, RZ ;  /* 0x0000001f0f037819 */ /* 0x000fc600000006ff */
[----:B------:R-:W-:-:S09]  /*25e0*/  ULEA UR4, UR23, UR6, 0x3 ;  /* 0x0000000617047291 */ /* 0x000fd2000f8e18ff */
[----:B------:R-:W1:Y:S02]  /*25f0*/  SYNCS.PHASECHK.TRANS64.TRYWAIT P0, [UR4], R3 ;  /* 0x00000003ff0075a7 */ /* 0x000e640008001104 */
[----:B-1----:R-:W-:Y:S05]  /*2600*/  @!P0 BRA `(.L_x_43) ;  /* 0x0000008c00f88947 */ /* 0x002fea0003800000 */
.L_x_153:
[----:B------:R-:W-:-:S04]  /*2610*/  UIADD3 UR5, UPT, UPT, UR23, 0x1, URZ ;  /* 0x0000000117057890 */ /* 0x000fc8000fffe0ff */
[----:B------:R-:W-:-:S04]  /*2620*/  UISETP.NE.AND UP0, UPT, UR5, 0x5, UPT ;  /* 0x000000050500788c */ /* 0x000fc8000bf05270 */
[----:B------:R-:W-:Y:S02]  /*2630*/  USEL UR7, URZ, 0x1, UP0 ;  /* 0x00000001ff077887 */ /* 0x000fe40008000000 */
[----:B------:R-:W-:-:S04]  /*2640*/  USEL UR5, UR5, URZ, UP0 ;  /* 0x000000ff05057287 */ /* 0x000fc80008000000 */
[----:B------:R-:W-:Y:S01]  /*2650*/  ULEA UR4, UR5, UR6, 0x3 ;  /* 0x0000000605047291 */ /* 0x000fe2000f8e18ff */
[----:B------:R-:W-:-:S04]  /*2660*/  LOP3.LUT R2, R15, UR7, RZ, 0x3c, !PT ;  /* 0x000000070f027c12 */ /* 0x000fc8000f8e3cff */
[----:B-1----:R-:W-:-:S04]  /*2670*/  SHF.L.U32 R3, R2, 0x1f, RZ ;  /* 0x0000001f02037819 */ /* 0x002fc800000006ff */
[----:B------:R-:W1:Y:S02]  /*2680*/  SYNCS.PHASECHK.TRANS64.TRYWAIT P0, [UR4], R3 ;  /* 0x00000003ff0075a7 */ /* 0x000e640008001104 */
[----:B-1----:R-:W-:Y:S05]  /*2690*/  @!P0 BRA `(.L_x_44) ;  /* 0x0000008c00ec8947 */ /* 0x002fea0003800000 */
.L_x_155:
        /* <DEDUP_REMOVED lines=9> */
.L_x_157:
        /* <DEDUP_REMOVED lines=9> */
.L_x_159:
[----:B------:R-:W-:-:S04]  /*27c0*/  UIADD3 UR5, UPT, UPT, UR5, 0x1, URZ ;  /* 0x0000000105057890 */ /* 0x000fc8000fffe0ff */
[----:B------:R-:W-:-:S04]  /*27d0*/  UISETP.NE.AND UP0, UPT, UR5, 0x5, UPT ;  /* 0x000000050500788c */ /* 0x000fc8000bf05270 */
[----:B------:R-:W-:Y:S02]  /*27e0*/  USEL UR4, URZ, 0x1, UP0 ;  /* 0x00000001ff047887 */ /* 0x000fe40008000000 */
[----:B------:R-:W-:-:S04]  /*27f0*/  USEL UR5, UR5, URZ, UP0 ;  /* 0x000000ff05057287 */ /* 0x000fc80008000000 */
[----:B------:R-:W-:Y:S01]  /*2800*/  ULEA UR5, UR5, UR6, 0x3 ;  /* 0x0000000605057291 */ /* 0x000fe2000f8e18ff */
[----:B-1----:R-:W-:-:S04]  /*2810*/  LOP3.LUT R3, R2, UR4, RZ, 0x3c, !PT ;  /* 0x0000000402037c12 */ /* 0x002fc8000f8e3cff */
[----:B------:R-:W-:Y:S01]  /*2820*/  SHF.L.U32 R3, R3, 0x1f, RZ ;  /* 0x0000001f03037819 */ /* 0x000fe200000006ff */
[----:B---3--:R-:W-:-:S07]  /*2830*/  IMAD.U32 R0, RZ, RZ, UR5 ;  /* 0x00000005ff007e24 */ /* 0x008fce000f8e00ff */
.L_x_47:
[----:B-1----:R1:W2:Y:S02]  /*2840*/  SYNCS.PHASECHK.TRANS64.TRYWAIT P0, [R0+URZ], R3 ;  /* 0x00000003000075a7 */ /* 0x0022a400080011ff */
[----:B--2---:R-:W-:Y:S05]  /*2850*/  @!P0 NANOSLEEP.SYNCS 0x989680 ;  /* 0x009896800000895d */ /* 0x004fea0003900000 */
[----:B------:R-:W2:Y:S02]  /*2860*/  @!P0 SYNCS.PHASECHK.TRANS64 P0, [R0+URZ], R3 ;  /* 0x00000003000085a7 */ /* 0x000ea400080010ff */
[----:B--2---:R-:W-:Y:S05]  /*2870*/  @P0 EXIT ;  /* 0x000000000000094d */ /* 0x004fea0003800000 */
[----:B------:R-:W-:Y:S05]  /*2880*/  BRA `(.L_x_47) ;  /* 0xfffffffc00ec7947 */ /* 0x000fea000383ffff */
.L_x_22:
[----:B------:R-:W-:-:S04]  /*2890*/  UISETP.NE.AND UP1, UPT, UR37, URZ, UPT ;  /* 0x000000ff2500728c */ /* 0x000fc8000bf25270 */
[----:B------:R-:W-:-:S09]  /*28a0*/  UISETP.NE.OR UP1, UPT, UR10, 0x1, UP1 ;  /* 0x000000010a00788c */ /* 0x000fd20008f25670 */
[----:B------:R-:W-:Y:S05]  /*28b0*/  BRA.U UP1, `(.L_x_48) ;  /* 0x00000005014c7547 */ /* 0x000fea000b800000 */
[----:B------:R-:W-:Y:S01]  /*28c0*/  HFMA2 R11, -RZ, RZ, 0, 0 ;  /* 0x00000000ff0b7431 */ /* 0x000fe200000001ff */
[----:B------:R-:W-:Y:S01]  /*28d0*/  ISETP.GE.U32.AND P2, PT, R10, 0x2, PT ;  /* 0x000000020a00780c */ /* 0x000fe20003f46070 */
[----:B------:R-:W-:Y:S01]  /*28e0*/  IMAD.MOV.U32 R12, RZ, RZ, 0x1 ;  /* 0x00000001ff0c7424 */ /* 0x000fe200078e00ff */
[----:B------:R-:W-:Y:S01]  /*28f0*/  CS2R R8, SRZ ;  /* 0x0000000000087805 */ /* 0x000fe2000001ff00 */
[----:B------:R-:W-:Y:S01]  /*2900*/  IMAD.MOV.U32 R3, RZ, RZ, RZ ;  /* 0x000000ffff037224 */ /* 0x000fe200078e00ff */
[----:B------:R-:W-:Y:S01]  /*2910*/  UMOV UR4, 0x400 ;  /* 0x0000040000047882 */ /* 0x000fe20000000000 */
[----:B------:R-:W-:Y:S01]  /*2920*/  UMOV UR6, URZ ;  /* 0x000000ff00067c82 */ /* 0x000fe20008000000 */
[----:B------:R-:W-:-:S12]  /*2930*/  ULEA UR37, UR37, UR4, 0x18 ;  /* 0x0000000425257291 */ /* 0x000fd8000f8ec0ff */
.L_x_52:
[----:B------:R-:W-:Y:S02]  /*2940*/  LEA R0, R3, UR37, 0x3 ;  /* 0x0000002503007c11 */ /* 0x000fe4000f8e18ff */
[----:B------:R-:W-:-:S03]  /*2950*/  SHF.L.U32 R5, R8, 0x1f, RZ ;  /* 0x0000001f08057819 */ /* 0x000fc600000006ff */
[----:B------:R-:W-:Y:S01]  /*2960*/  VIADD R4, R0, 0xf0 ;  /* 0x000000f000047836 */ /* 0x000fe20000000000 */
[----:B------:R-:W1:Y:S02]  /*2970*/  SYNCS.PHASECHK.TRANS64.TRYWAIT P0, [R0+URZ+0xe0], R5 ;  /* 0x0000e005000075a7 */ /* 0x000e6400080011ff */
[----:B-1----:R-:W-:Y:S05]  /*2980*/  @!P0 BRA `(.L_x_49) ;  /* 0x0000008c00788947 */ /* 0x002fea0003800000 */
.L_x_160:
[----:B------:R-:W-:Y:S01]  /*2990*/  ULEA UR5, UR6, UR37, 0x3 ;  /* 0x0000002506057291 */ /* 0x000fe2000f8e18ff */
[----:B------:R-:W-:Y:S01]  /*29a0*/  PRMT R4, RZ, 0x654, R4 ;  /* 0x00000654ff047816 */ /* 0x000fe20000000004 */
[----:B-1----:R-:W-:Y:S01]  /*29b0*/  @!P2 IMAD.MOV.U32 R5, RZ, RZ, 0x10 ;  /* 0x00000010ff05a424 */ /* 0x002fe200078e00ff */
[----:B------:R-:W-:Y:S01]  /*29c0*/  SHF.L.U32 R7, R12, 0x1f, RZ ;  /* 0x0000001f0c077819 */ /* 0x000fe200000006ff */
[----:B------:R-:W-:Y:S01]  /*29d0*/  UIADD3 UR4, UPT, UPT, UR5, 0xa0, URZ ;  /* 0x000000a005047890 */ /* 0x000fe2000fffe0ff */
[----:B------:R1:W-:Y:S05]  /*29e0*/  SYNCS.ARRIVE.TRANS64.RED.A1T0 RZ, [R4+URZ], RZ ;  /* 0x000000ff04ff79a7 */ /* 0x0003ea00081004ff */
[----:B------:R-:W-:Y:S01]  /*29f0*/  IMAD.U32 R13, RZ, RZ, UR4 ;  /* 0x00000004ff0d7e24 */ /* 0x000fe2000f8e00ff */
[----:B------:R-:W2:Y:S04]  /*2a00*/  SYNCS.PHASECHK.TRANS64.TRYWAIT P0, [UR5+0xb0], R7 ;  /* 0x0000b007ff0075a7 */ /* 0x000ea80008001105 */
[----:B------:R-:W-:Y:S01]  /*2a10*/  PRMT R13, R10, 0x654, R13 ;  /* 0x000006540a0d7816 */ /* 0x000fe2000000000d */
[----:B-12---:R-:W-:Y:S06]  /*2a20*/  @!P0 BRA `(.L_x_50) ;  /* 0x0000008c00648947 */ /* 0x006fec0003800000 */
.L_x_162:
[----:B------:R-:W-:Y:S01]  /*2a30*/  ULEA UR4, UR6, UR37, 0x4 ;  /* 0x0000002506047291 */ /* 0x000fe2000f8e20ff */
[----:B------:R-:W-:Y:S01]  /*2a40*/  SEL R2, R13, R2, !P2 ;  /* 0x000000020d027207 */ /* 0x000fe20005000000 */
[----:B------:R-:W-:Y:S01]  /*2a50*/  UIADD3 UR5, UPT, UPT, UR5, 0xa0, URZ ;  /* 0x000000a005057890 */ /* 0x000fe2000fffe0ff */
[----:B-1----:R-:W-:Y:S01]  /*2a60*/  LEA R0, R11, UR37, 0x3 ;  /* 0x000000250b007c11 */ /* 0x002fe2000f8e18ff */
[----:B------:R-:W-:Y:S01]  /*2a70*/  UIADD3 UR4, UPT, UPT, UR4, 0x110, URZ ;  /* 0x0000011004047890 */ /* 0x000fe2000fffe0ff */
[----:B------:R1:W-:Y:S01]  /*2a80*/  @!P2 SYNCS.ARRIVE.TRANS64.RED RZ, [R2+URZ], R5 ;  /* 0x0000000502ffa9a7 */ /* 0x0003e200080004ff */
[----:B------:R-:W-:Y:S01]  /*2a90*/  UIADD3 UR6, UPT, UPT, UR6, 0x1, URZ ;  /* 0x0000000106067890 */ /* 0x000fe2000fffe0ff */
[----:B------:R-:W-:-:S03]  /*2aa0*/  VIADD R3, R3, 0x1 ;  /* 0x0000000103037836 */ /* 0x000fc60000000000 */
[----:B------:R-:W-:Y:S02]  /*2ab0*/  UISETP.NE.AND UP0, UPT, UR6, 0x2, UPT ;  /* 0x000000020600788c */ /* 0x000fe4000bf05270 */
[----:B------:R-:W-:Y:S01]  /*2ac0*/  ISETP.NE.AND P0, PT, R3, 0x2, PT ;  /* 0x000000020300780c */ /* 0x000fe20003f05270 */
[----:B------:R-:W-:Y:S06]  /*2ad0*/  UGETNEXTWORKID.BROADCAST [UR4], [UR5] ;  /* 0x00000000040073ca */ /* 0x000fec0008000100 */
[----:B------:R-:W-:Y:S02]  /*2ae0*/  USEL UR4, URZ, 0x1, UP0 ;  /* 0x00000001ff047887 */ /* 0x000fe40008000000 */
[----:B------:R-:W-:-:S04]  /*2af0*/  USEL UR6, UR6, URZ, UP0 ;  /* 0x000000ff06067287 */ /* 0x000fc80008000000 */
[----:B------:R-:W-:Y:S02]  /*2b00*/  LOP3.LUT R12, R12, UR4, RZ, 0x3c, !PT ;  /* 0x000000040c0c7c12 */ /* 0x000fe4000f8e3cff */
[----:B-1----:R-:W-:-:S04]  /*2b10*/  SHF.L.U32 R5, R9, 0x1f, RZ ;  /* 0x0000001f09057819 */ /* 0x002fc800000006ff */
[----:B------:R-:W1:Y:S02]  /*2b20*/  SYNCS.PHASECHK.TRANS64.TRYWAIT P1, [R0+URZ+0xa0], R5 ;  /* 0x0000a005000075a7 */ /* 0x000e6400080211ff */
[----:B-1----:R-:W-:Y:S05]  /*2b30*/  @!P1 BRA `(.L_x_51) ;  /* 0x0000008c00389947 */ /* 0x002fea0003800000 */
.L_x_163:
[----:B------:R-:W-:Y:S01]  /*2b40*/  LEA R4, R11, UR37, 0x4 ;  /* 0x000000250b047c11 */ /* 0x000fe2000f8e20ff */
[----:B-1----:R-:W-:Y:S01]  /*2b50*/  VIADD R0, R0, 0xb0 ;  /* 0x000000b000007836 */ /* 0x002fe20000000000 */
[----:B------:R-:W-:Y:S01]  /*2b60*/  SEL R3, R3, RZ, P0 ;  /* 0x000000ff03037207 */ /* 0x000fe20000000000 */
[----:B------:R-:W-:-:S03]  /*2b70*/  VIADD R11, R11, 0x1 ;  /* 0x000000010b0b7836 */ /* 0x000fc60000000000 */
[----:B------:R-:W1:Y:S01]  /*2b80*/  LDS.128 R4, [R4+0x110] ;  /* 0x0001100004047984 */ /* 0x000e620000000c00 */
[----:B------:R-:W-:Y:S02]  /*2b90*/  PRMT R0, RZ, 0x654, R0 ;  /* 0x00000654ff007816 */ /* 0x000fe40000000000 */
[C---:B------:R-:W-:Y:S01]  /*2ba0*/  ISETP.NE.AND P1, PT, R11.reuse, 0x2, PT ;  /* 0x000000020b00780c */ /* 0x040fe20003f25270 */
[----:B------:R-:W-:Y:S01]  /*2bb0*/  @!PT LDS RZ, [RZ] ;  /* 0x00000000fffff984 */ /* 0x000fe20000000800 */
[----:B------:R-:W-:Y:S01]  /*2bc0*/  @!PT LDS RZ, [RZ] ;  /* 0x00000000fffff984 */ /* 0x000fe20000000800 */
[----:B------:R-:W-:Y:S01]  /*2bd0*/  @!PT LDS RZ, [RZ] ;  /* 0x00000000fffff984 */ /* 0x000fe20000000800 */
[----:B------:R-:W-:Y:S01]  /*2be0*/  @!PT LDS RZ, [RZ] ;  /* 0x00000000fffff984 */ /* 0x000fe20000000800 */
[----:B------:R2:W-:Y:S06]  /*2bf0*/  MEMBAR.ALL.CTA ;  /* 0x0000000000007992 */ /* 0x0005ec0000008000 */
[----:B--2---:R-:W2:Y:S01]  /*2c00*/  FENCE.VIEW.ASYNC.S ;  /* 0x00000000000073c6 */ /* 0x004ea20000000000 */
[----:B------:R-:W-:Y:S01]  /*2c10*/  SEL R11, R11, RZ, P1 ;  /* 0x000000ff0b0b7207 */ /* 0x000fe20000800000 */
[----:B--2---:R2:W-:Y:S01]  /*2c20*/  SYNCS.ARRIVE.TRANS64.RED.A1T0 RZ, [R0+URZ], RZ ;  /* 0x000000ff00ff79a7 */ /* 0x0045e200081004ff */
[----:B-1----:R-:W-:-:S02]  /*2c30*/  LOP3.LUT P3, RZ, R6, 0x1, RZ, 0xc0, !PT ;  /* 0x0000000106ff7812 */ /* 0x002fc4000786c0ff */
[----:B------:R-:W-:-:S04]  /*2c40*/  SEL R5, RZ, 0x1, P0 ;  /* 0x00000001ff057807 */ /* 0x000fc80000000000 */
[----:B------:R-:W-:Y:S02]  /*2c50*/  LOP3.LUT R8, R8, R5, RZ, 0x3c, !PT ;  /* 0x0000000508087212 */ /* 0x000fe400078e3cff */
[----:B--2---:R-:W-:-:S04]  /*2c60*/  SEL R0, RZ, 0x1, P1 ;  /* 0x00000001ff007807 */ /* 0x004fc80000800000 */
[----:B------:R-:W-:Y:S01]  /*2c70*/  LOP3.LUT R9, R9, R0, RZ, 0x3c, !PT ;  /* 0x0000000009097212 */ /* 0x000fe200078e3cff */
[----:B------:R-:W-:Y:S06]  /*2c80*/  @P3 BRA `(.L_x_52) ;  /* 0xfffffffc002c3947 */ /* 0x000fec000383ffff */
[----:B------:R-:W-:Y:S01]  /*2c90*/  ULEA UR5, UR6, UR37, 0x3 ;  /* 0x0000002506057291 */ /* 0x000fe2000f8e18ff */
[----:B------:R-:W-:-:S08]  /*2ca0*/  SHF.L.U32 R3, R12, 0x1f, RZ ;  /* 0x0000001f0c037819 */ /* 0x000fd000000006ff */
[----:B------:R-:W1:Y:S02]  /*2cb0*/  SYNCS.PHASECHK.TRANS64 P0, [UR5+0xb0], R3 ;  /* 0x0000b003ff0075a7 */ /* 0x000e640008001005 */
[----:B-1----:R-:W-:Y:S05]  /*2cc0*/  @P0 BRA `(.L_x_53) ;  /* 0x0000000000080947 */ /* 0x002fea0003800000 */
[----:B------:R-:W1:Y:S02]  /*2cd0*/  SYNCS.PHASECHK.TRANS64.TRYWAIT P0, [UR5+0xb0], R3 ;  /* 0x0000b003ff0075a7 */ /* 0x000e640008001105 */
[----:B-1----:R-:W-:Y:S05]  /*2ce0*/  @!P0 BRA `(.L_x_54) ;  /* 0x0000008800e08947 */ /* 0x002fea0003800000 */
.L_x_53:
[----:B------:R-:W-:-:S04]  /*2cf0*/  UIADD3 UR4, UPT, UPT, UR6, 0x1, URZ ;  /* 0x0000000106047890 */ /* 0x000fc8000fffe0ff */
[----:B------:R-:W-:-:S04]  /*2d00*/  UISETP.NE.AND UP0, UPT, UR4, 0x2, UPT ;  /* 0x000000020400788c */ /* 0x000fc8000bf05270 */
[----:B------:R-:W-:Y:S02]  /*2d10*/  USEL UR7, URZ, 0x1, UP0 ;  /* 0x00000001ff077887 */ /* 0x000fe40008000000 */
[----:B------:R-:W-:-:S04]  /*2d20*/  USEL UR4, UR4, URZ, UP0 ;  /* 0x000000ff04047287 */ /* 0x000fc80008000000 */
[----:B------:R-:W-:Y:S01]  /*2d30*/  ULEA UR4, UR4, UR37, 0x3 ;  /* 0x0000002504047291 */ /* 0x000fe2000f8e18ff */
[----:B-1----:R-:W-:-:S04]  /*2d40*/  LOP3.LUT R3, R12, UR7, RZ, 0x3c, !PT ;  /* 0x000000070c037c12 */ /* 0x002fc8000f8e3cff */
[----:B------:R-:W-:-:S04]  /*2d50*/  SHF.L.U32 R0, R3, 0x1f, RZ ;  /* 0x0000001f03007819 */ /* 0x000fc800000006ff */
[----:B------:R-:W1:Y:S02]  /*2d60*/  SYNCS.PHASECHK.TRANS64 P0, [UR4+0xb0], R0 ;  /* 0x0000b000ff0075a7 */ /* 0x000e640008001004 */
[----:B-1----:R-:W-:Y:S05]  /*2d70*/  @P0 EXIT ;  /* 0x000000000000094d */ /* 0x002fea0003800000 */
[----:B------:R-:W-:Y:S02]  /*2d80*/  SHF.L.U32 R3, R3, 0x1f, RZ ;  /* 0x0000001f03037819 */ /* 0x000fe400000006ff */
[----:B------:R-:W-:-:S07]  /*2d90*/  MOV R0, UR4 ;  /* 0x0000000400007c02 */ /* 0x000fce0008000f00 */
.L_x_55:
[----:B-1----:R1:W2:Y:S02]  /*2da0*/  SYNCS.PHASECHK.TRANS64.TRYWAIT P0, [R0+URZ+0xb0], R3 ;  /* 0x0000b003000075a7 */ /* 0x0022a400080011ff */
[----:B--2---:R-:W-:Y:S05]  /*2db0*/  @!P0 NANOSLEEP.SYNCS 0x989680 ;  /* 0x009896800000895d */ /* 0x004fea0003900000 */
[----:B------:R-:W2:Y:S02]  /*2dc0*/  @!P0 SYNCS.PHASECHK.TRANS64 P0, [R0+URZ+0xb0], R3 ;  /* 0x0000b003000085a7 */ /* 0x000ea400080010ff */
[----:B--2---:R-:W-:Y:S05]  /*2dd0*/  @P0 EXIT ;  /* 0x000000000000094d */ /* 0x004fea0003800000 */
[----:B------:R-:W-:Y:S05]  /*2de0*/  BRA `(.L_x_55) ;  /* 0xfffffffc00ec7947 */ /* 0x000fea000383ffff */
.L_x_48:
[----:B------:R-:W-:Y:S05]  /*2df0*/  BRA.U UP4, `(.L_x_56) ;  /* 0x0000001104907547 */ /* 0x000fea000b800000 */
[----:B------:R-:W-:Y:S01]  /*2e00*/  UMOV UR6, 0x40 ;  /* 0x0000004000067882 */ /* 0x000fe20000000000 */
[----:B------:R-:W-:Y:S01]  /*2e10*/  NOP ;  /* 0x0000000000007918 */ /* 0x000fe20000000000 */
[----:B------:R-:W-:Y:S01]  /*2e20*/  ULEA UR6, UR37, UR6, 0x18 ;  /* 0x0000000625067291 */ /* 0x000fe2000f8ec0ff */
[----:B------:R-:W-:Y:S02]  /*2e30*/  UMOV UR7, 0x400 ;  /* 0x0000040000077882 */ /* 0x000fe40000000000 */
[----:B------:R-:W-:-:S06]  /*2e40*/  ULEA UR37, UR37, UR7, 0x18 ;  /* 0x0000000725257291 */ /* 0x000fcc000f8ec0ff */
[----:B------:R-:W1:Y:S02]  /*2e50*/  LDS.U8 R2, [UR6+0x1c] ;  /* 0x00001c06ff027984 */ /* 0x000e640008000000 */
[----:B-1----:R-:W-:-:S13]  /*2e60*/  ISETP.NE.AND P0, PT, R2, RZ, PT ;  /* 0x000000ff0200720c */ /* 0x002fda0003f05270 */
[----:B------:R-:W-:Y:S05]  /*2e70*/  @P0 BRA `(.L_x_57) ;  /* 0x0000000400080947 */ /* 0x000fea0003800000 */
[----:B------:R-:W-:Y:S02]  /*2e80*/  UISETP.NE.U32.AND UP0, UPT, UR5, 0x1, UPT ;  /* 0x000000010500788c */ /* 0x000fe4000bf05070 */
[----:B------:R-:W-:-:S07]  /*2e90*/  UIADD3 UR8, UPT, UPT, UR6, 0x8, URZ ;  /* 0x0000000806087890 */ /* 0x000fce000fffe0ff */
[----:B------:R-:W-:Y:S05]  /*2ea0*/  BRA.U !UP0, `(.L_x_58) ;  /* 0x00000001089c7547 */ /* 0x000fea000b800000 */
[----:B------:R-:W-:Y:S01]  /*2eb0*/  ELECT P0, URZ, PT ;  /* 0x0000000000ff782f */ /* 0x000fe20003800000 */
[----:B------:R-:W-:-:S12]  /*2ec0*/  BSSY B0, `(.L_x_58) ;  /* 0x0000025000007945 */ /* 0x000fd80003800000 */
[----:B------:R-:W-:Y:S05]  /*2ed0*/  @!P0 BRA `(.L_x_59) ;  /* 0x00000000008c8947 */ /* 0x000fea0003800000 */
[----:B------:R-:W-:-:S05]  /*2ee0*/  UMOV UR7, 0x10 ;  /* 0x0000001000077882 */ /* 0x000fca0000000000 */
[----:B------:R-:W-:Y:S04]  /*2ef0*/  DEPBAR.LE SB1, 0x36 ;  /* 0x00009d800000791a */ /* 0x000fe80000000000 */
[----:B------:R-:W1:Y:S02]  /*2f00*/  UTCATOMSWS.2CTA.FIND_AND_SET.ALIGN UP1, UR7, UR7 ;  /* 0x00000007000775e3 */ /* 0x000e640008220800 */
[----:B-1----:R-:W-:Y:S01]  /*2f10*/  MOV R11, UR7 ;  /* 0x00000007000b7c02 */ /* 0x002fe20008000f00 */
[----:B------:R-:W-:Y:S06]  /*2f20*/  BRA.U UP1, `(.L_x_60) ;  /* 0x0000000101187547 */ /* 0x000fec000b800000 */
.L_x_61:
[----:B------:R-:W-:Y:S05]  /*2f30*/  NANOSLEEP 0x64 ;  /* 0x000000640000795d */ /* 0x000fea0003800000 */
[----:B------:R-:W-:-:S05]  /*2f40*/  UMOV UR7, 0x10 ;  /* 0x0000001000077882 */ /* 0x000fca0000000000 */
[----:B------:R-:W-:Y:S04]  /*2f50*/  DEPBAR.LE SB1, 0x36 ;  /* 0x00009d800000791a */ /* 0x000fe80000000000 */
[----:B------:R-:W1:Y:S02]  /*2f60*/  UTCATOMSWS.2CTA.FIND_AND_SET.ALIGN UP1, UR7, UR7 ;  /* 0x00000007000775e3 */ /* 0x000e640008220800 */
[----:B-1----:R-:W-:Y:S01]  /*2f70*/  MOV R11, UR7 ;  /* 0x00000007000b7c02 */ /* 0x002fe20008000f00 */
[----:B------:R-:W-:Y:S05]  /*2f80*/  BRA.U !UP1, `(.L_x_61) ;  /* 0xfffffffd09e87547 */ /* 0x000fea000b83ffff */
.L_x_60:
[----:B------:R-:W1:Y:S01]  /*2f90*/  LDS R5, [UR6+0x10] ;  /* 0x00001006ff057984 */ /* 0x000e620008000800 */
[----:B------:R-:W-:Y:S01]  /*2fa0*/  IMAD.U32 R3, RZ, RZ, UR37 ;  /* 0x00000025ff037e24 */ /* 0x000fe2000f8e00ff */
[----:B------:R-:W-:-:S03]  /*2fb0*/  MOV R2, UR4 ;  /* 0x0000000400027c02 */ /* 0x000fc60008000f00 */
[----:B------:R-:W-:Y:S01]  /*2fc0*/  VIADD R3, R3, 0x130 ;  /* 0x0000013003037836 */ /* 0x000fe20000000000 */
[----:B-1----:R-:W-:-:S04]  /*2fd0*/  SHF.L.U32 R5, R5, 0x1f, RZ ;  /* 0x0000001f05057819 */ /* 0x002fc800000006ff */
[----:B------:R-:W1:Y:S02]  /*2fe0*/  SYNCS.PHASECHK.TRANS64.TRYWAIT P0, [UR6+0x8], R5 ;  /* 0x00000805ff0075a7 */ /* 0x000e640008001106 */
[----:B-1----:R-:W-:Y:S05]  /*2ff0*/  @P0 BRA `(.L_x_62) ;  /* 0x0000000000080947 */ /* 0x002fea0003800000 */
[----:B------:R-:W1:Y:S02]  /*3000*/  SYNCS.PHASECHK.TRANS64.TRYWAIT P0, [UR6+0x8], R5 ;  /* 0x00000805ff0075a7 */ /* 0x000e640008001106 */
[----:B-1----:R-:W-:Y:S05]  /*3010*/  @!P0 BRA `(.L_x_63) ;  /* 0x00000088002c8947 */ /* 0x002fea0003800000 */
.L_x_62:
[----:B-1----:R-:W-:Y:S01]  /*3020*/  HFMA2 R4, -RZ, RZ, 0, 5.9604644775390625e-08 ;  /* 0x00000001ff047431 */ /* 0x002fe200000001ff */
[----:B------:R-:W-:Y:S01]  /*3030*/  UPRMT UR7, UR4, 0x654, UR8 ;  /* 0x0000065404077896 */ /* 0x000fe20008000008 */
[----:B------:R-:W-:Y:S01]  /*3040*/  IMAD.MOV.U32 R6, RZ, RZ, 0xffff ;  /* 0x0000ffffff067424 */ /* 0x000fe200078e00ff */
[----:B------:R-:W-:Y:S01]  /*3050*/  PRMT R2, R2, 0x654, R3 ;  /* 0x0000065402027816 */ /* 0x000fe20000000003 */
[----:B------:R-:W-:Y:S02]  /*3060*/  IMAD.MOV.U32 R5, RZ, RZ, 0x4 ;  /* 0x00000004ff057424 */ /* 0x000fe400078e00ff */
[----:B------:R-:W-:Y:S01]  /*3070*/  IMAD.SHL.U32 R9, R11, 0x20, RZ ;  /* 0x000000200b097824 */ /* 0x000fe200078e00ff */
[----:B------:R-:W-:Y:S02]  /*3080*/  MOV R3, UR7 ;  /* 0x0000000700037c02 */ /* 0x000fe40008000f00 */
[-C--:B------:R-:W-:Y:S01]  /*3090*/  SHF.L.U32 R7, R6, R11.reuse, RZ ;  /* 0x0000000b06077219 */ /* 0x080fe200000006ff */
[----:B------:R1:W-:Y:S01]  /*30a0*/  SYNCS.ARRIVE.TRANS64.RED RZ, [UR7], R5 ;  /* 0x00000005ffff79a7 */ /* 0x0003e20008000407 */
[----:B------:R-:W-:Y:S01]  /*30b0*/  SHF.L.U32 R6, R4, R11, RZ ;  /* 0x0000000b04067219 */ /* 0x000fe200000006ff */
[----:B------:R1:W-:Y:S04]  /*30c0*/  STS [UR37+0x130], R9 ;  /* 0x00013009ff007988 */ /* 0x0003e80008000825 */
[----:B------:R1:W-:Y:S04]  /*30d0*/  STAS [R2.64], R11 ;  /* 0x0000000b02007dbd */ /* 0x0003e8000c0008ff */
[----:B------:R1:W-:Y:S04]  /*30e0*/  ATOMS.OR RZ, [UR6+0x14], R7 ;  /* 0x00001407ffff798c */ /* 0x0003e8000b000006 */
[----:B------:R1:W-:Y:S04]  /*30f0*/  ATOMS.OR RZ, [UR6+0x18], R6 ;  /* 0x00001806ffff798c */ /* 0x0003e8000b000006 */
[----:B------:R1:W-:Y:S02]  /*3100*/  ATOMS.XOR RZ, [UR6+0x10], R4 ;  /* 0x00001004ffff798c */ /* 0x0003e4000b800006 */
.L_x_59:
[----:B------:R-:W-:Y:S05]  /*3110*/  BSYNC B0 ;  /* 0x0000000000007941 */ /* 0x000fea0003800000 */
.L_x_58:
[----:B------:R-:W-:Y:S05]  /*3120*/  BRA.U UP0, `(.L_x_64) ;  /* 0x00000001006c7547 */ /* 0x000fea000b800000 */
[----:B------:R-:W-:-:S03]  /*3130*/  UMOV UR7, 0xffffffff ;  /* 0xffffffff00077882 */ /* 0x000fc60000000000 */
[----:B------:R-:W-:Y:S05]  /*3140*/  BRA.DIV UR7, `(.L_x_65) ;  /* 0x0000008607f87947 */ /* 0x000fea000b800000 */
[----:B------:R-:W-:-:S13]  /*3150*/  ELECT P6, URZ, PT ;  /* 0x0000000000ff782f */ /* 0x000fda00038c0000 */
.L_x_167:
[----:B------:R-:W-:Y:S05]  /*3160*/  @!P6 BRA `(.L_x_64) ;  /* 0x00000000005ce947 */ /* 0x000fea0003800000 */
[----:B-1----:R-:W1:Y:S02]  /*3170*/  LDS R3, [UR6+0x10] ;  /* 0x00001006ff037984 */ /* 0x002e640008000800 */
[----:B-1----:R-:W-:-:S04]  /*3180*/  SHF.L.U32 R3, R3, 0x1f, RZ ;  /* 0x0000001f03037819 */ /* 0x002fc800000006ff */
[----:B------:R-:W1:Y:S02]  /*3190*/  SYNCS.PHASECHK.TRANS64.TRYWAIT P0, [UR6+0x8], R3 ;  /* 0x00000803ff0075a7 */ /* 0x000e640008001106 */
[----:B-1----:R-:W-:Y:S05]  /*31a0*/  @P0 BRA `(.L_x_66) ;  /* 0x0000000000080947 */ /* 0x002fea0003800000 */
[----:B------:R-:W1:Y:S02]  /*31b0*/  SYNCS.PHASECHK.TRANS64.TRYWAIT P0, [UR6+0x8], R3 ;  /* 0x00000803ff0075a7 */ /* 0x000e640008001106 */
[----:B-1----:R-:W-:Y:S05]  /*31c0*/  @!P0 BRA `(.L_x_67) ;  /* 0x0000008400f88947 */ /* 0x002fea0003800000 */
.L_x_66:
[----:B------:R-:W2:Y:S01]  /*31d0*/  LDS R5, [UR37+0x130] ;  /* 0x00013025ff057984 */ /* 0x000ea20008000800 */
[----:B-1----:R-:W-:Y:S02]  /*31e0*/  HFMA2 R2, -RZ, RZ, 0, 5.9604644775390625e-08 ;  /* 0x00000001ff027431 */ /* 0x002fe400000001ff */
[----:B------:R-:W-:Y:S01]  /*31f0*/  IMAD.MOV.U32 R3, RZ, RZ, 0xffff ;  /* 0x0000ffffff037424 */ /* 0x000fe200078e00ff */
[----:B------:R-:W-:Y:S01]  /*3200*/  UPRMT UR7, UR4, 0x654, UR8 ;  /* 0x0000065404077896 */ /* 0x000fe20008000008 */
[----:B--2---:R-:W-:-:S03]  /*3210*/  IMAD.SHL.U32 R4, R5, 0x20, RZ ;  /* 0x0000002005047824 */ /* 0x004fc600078e00ff */
[-C--:B------:R-:W-:Y:S02]  /*3220*/  SHF.L.U32 R3, R3, R5.reuse, RZ ;  /* 0x0000000503037219 */ /* 0x080fe400000006ff */
[----:B------:R-:W-:Y:S01]  /*3230*/  SHF.L.U32 R5, R2, R5, RZ ;  /* 0x0000000502057219 */ /* 0x000fe200000006ff */
[----:B------:R2:W-:Y:S04]  /*3240*/  STS [UR37+0x130], R4 ;  /* 0x00013004ff007988 */ /* 0x0005e80008000825 */
[----:B------:R2:W-:Y:S04]  /*3250*/  ATOMS.OR RZ, [UR6+0x14], R3 ;  /* 0x00001403ffff798c */ /* 0x0005e8000b000006 */
[----:B------:R2:W-:Y:S01]  /*3260*/  ATOMS.OR RZ, [UR6+0x18], R5 ;  /* 0x00001805ffff798c */ /* 0x0005e2000b000006 */
[----:B------:R-:W-:Y:S03]  /*3270*/  SYNCS.ARRIVE.TRANS64.RED.A1T0 RZ, [UR7], RZ ;  /* 0x000000ffffff79a7 */ /* 0x000fe60008100407 */
[----:B------:R2:W-:Y:S01]  /*3280*/  ATOMS.XOR RZ, [UR6+0x10], R2 ;  /* 0x00001002ffff798c */ /* 0x0005e2000b800006 */
[----:B------:R-:W-:Y:S05]  /*3290*/  BRA `(.L_x_64) ;  /* 0x0000000000107947 */ /* 0x000fea0003800000 */
.L_x_57:
[----:B------:R-:W-:-:S05]  /*32a0*/  MOV R2, 0xffffffff ;  /* 0xffffffff00027802 */ /* 0x000fca0000000f00 */
[----:B------:R1:W-:Y:S02]  /*32b0*/  STS [UR37+0x130], R2 ;  /* 0x00013002ff007988 */ /* 0x0003e40008000825 */
[----:B-1----:R-:W-:Y:S02]  /*32c0*/  MOV R2, 0x32e0 ;  /* 0x000032e000027802 */ /* 0x002fe40000000f00 */
[----:B-----5:R-:W-:Y:S05]  /*32d0*/  CALL.REL.NOINC `($__internal_1_$__cuda_sm10x_tcgen05_guardrail_trap_phase_invalid_during_alloc) ;  /* 0x0000008c009c7944 */ /* 0x020fea0003c00000 */
.L_x_64:
[----:B------:R-:W-:Y:S05]  /*32e0*/  WARPSYNC.ALL ;  /* 0x0000000000007948 */ /* 0x000fea0003800000 */
[----:B------:R-:W3:Y:S01]  /*32f0*/  S2UR UR7, SR_CgaCtaId ;  /* 0x00000000000779c3 */ /* 0x000ee20000008800 */
[----:B------:R-:W-:Y:S01]  /*3300*/  UMOV UR6, 0x400 ;  /* 0x0000040000067882 */ /* 0x000fe20000000000 */
[----:B------:R-:W-:-:S06]  /*3310*/  NOP ;  /* 0x0000000000007918 */ /* 0x000fcc0000000000 */
[----:B------:R-:W-:Y:S06]  /*3320*/  BAR.ARV 0x6, 0xa0 ;  /* 0x0182800000007b1d */ /* 0x000fec0000002000 */
[----:B------:R-:W4:Y:S01]  /*3330*/  LDCU UR8, c[0x0][0x38c] ;  /* 0x00007180ff0877ac */ /* 0x000f220008000800 */
[----:B------:R-:W-:Y:S01]  /*3340*/  LOP3.LUT R0, R0, 0xffff, RZ, 0xc0, !PT ;  /* 0x0000ffff00007812 */ /* 0x000fe200078ec0ff */
[----:B-1----:R-:W-:Y:S01]  /*3350*/  IMAD.MOV.U32 R9, RZ, RZ, 0x1 ;  /* 0x00000001ff097424 */ /* 0x002fe200078e00ff */
[----:B------:R-:W-:Y:S01]  /*3360*/  LOP3.LUT R8, R8, 0xffff, RZ, 0xc0, !PT ;  /* 0x0000ffff08087812 */ /* 0x000fe200078ec0ff */
[----:B------:R-:W-:Y:S01]  /*3370*/  UMOV UR19, URZ ;  /* 0x000000ff00137c82 */ /* 0x000fe20008000000 */
[----:B------:R-:W-:Y:S01]  /*3380*/  R2UR UR11, R0 ;  /* 0x00000000000b72ca */ /* 0x000fe200000e0000 */
[----:B------:R-:W-:Y:S01]  /*3390*/  UMOV UR18, URZ ;  /* 0x000000ff00127c82 */ /* 0x000fe20008000000 */
[----:B------:R-:W-:Y:S01]  /*33a0*/  R2UR UR12, R8 ;  /* 0x00000000080c72ca */ /* 0x000fe200000e0000 */
[----:B------:R-:W-:Y:S01]  /*33b0*/  IMAD.MOV.U32 R8, RZ, RZ, RZ ;  /* 0x000000ffff087224 */ /* 0x000fe200078e00ff */
[----:B------:R-:W-:Y:S01]  /*33c0*/  UMOV UR17, URZ ;  /* 0x000000ff00117c82 */ /* 0x000fe20008000000 */
[----:B---3--:R-:W-:-:S02]  /*33d0*/  ULEA UR7, UR7, UR6, 0x18 ;  /* 0x0000000607077291 */ /* 0x008fc4000f8ec0ff */
[----:B------:R-:W-:Y:S02]  /*33e0*/  UISETP.NE.AND UP2, UPT, UR5, URZ, UPT ;  /* 0x000000ff0500728c */ /* 0x000fe4000bf45270 */
[----:B------:R-:W-:Y:S02]  /*33f0*/  UIADD3 UR13, UPT, UPT, UR7, 0x10800, URZ ;  /* 0x00010800070d7890 */ /* 0x000fe4000fffe0ff */
[----:B------:R-:W-:Y:S02]  /*3400*/  UIADD3 UR14, UPT, UPT, UR7, 0x24800, URZ ;  /* 0x00024800070e7890 */ /* 0x000fe4000fffe0ff */
[----:B----4-:R-:W-:Y:S01]  /*3410*/  UIADD3 UR8, UPT, UPT, UR8, 0x3f, URZ ;  /* 0x0000003f08087890 */ /* 0x010fe2000fffe0ff */
[----:B--2---:R-:W1:Y:S01]  /*3420*/  LDS R2, [UR7+0x130] ;  /* 0x00013007ff027984 */ /* 0x004e620008000800 */
[----:B------:R-:W-:Y:S02]  /*3430*/  USHF.R.U32.HI UR13, URZ, 0x4, UR13 ;  /* 0x00000004ff0d7899 */ /* 0x000fe4000801160d */
[----:B------:R-:W-:-:S02]  /*3440*/  USHF.R.S32.HI UR6, URZ, 0x1f, UR8 ;  /* 0x0000001fff067899 */ /* 0x000fc40008011408 */
[----:B------:R-:W-:Y:S02]  /*3450*/  USHF.R.U32.HI UR14, URZ, 0x4, UR14 ;  /* 0x00000004ff0e7899 */ /* 0x000fe4000801160e */
[----:B------:R-:W-:Y:S02]  /*3460*/  ULEA.HI UR6, UR6, UR8, URZ, 0x6 ;  /* 0x0000000806067291 */ /* 0x000fe4000f8f30ff */
[----:B------:R-:W-:Y:S02]  /*3470*/  ULOP3.LUT UR13, UR13, 0x3fff, URZ, 0xc0, !UPT ;  /* 0x00003fff0d0d7892 */ /* 0x000fe4000f8ec0ff */
[----:B------:R-:W-:Y:S02]  /*3480*/  USHF.R.S32.HI UR6, URZ, 0x6, UR6 ;  /* 0x00000006ff067899 */ /* 0x000fe40008011406 */
[----:B------:R-:W-:Y:S02]  /*3490*/  ULOP3.LUT UR14, UR14, 0x3fff, URZ, 0xc0, !UPT ;  /* 0x00003fff0e0e7892 */ /* 0x000fe4000f8ec0ff */
[----:B------:R-:W-:Y:S01]  /*34a0*/  UISETP.LT.AND UP0, UPT, UR6, 0x1, UPT ;  /* 0x000000010600788c */ /* 0x000fe2000bf01270 */
[----:B------:R-:W-:Y:S01]  /*34b0*/  UMOV UR28, 0x0 ;  /* 0x00000000001c7882 */ /* 0x000fe20000000000 */
[----:B------:R-:W-:Y:S01]  /*34c0*/  UMOV UR29, 0x10400490 ;  /* 0x10400490001d7882 */ /* 0x000fe20000000000 */
[----:B------:R-:W-:-:S02]  /*34d0*/  ULOP3.LUT UR13, UR13, 0x10000, URZ, 0xfc, !UPT ;  /* 0x000100000d0d7892 */ /* 0x000fc4000f8efcff */
[----:B------:R-:W-:Y:S02]  /*34e0*/  ULOP3.LUT UR14, UR14, 0x10000, URZ, 0xfc, !UPT ;  /* 0x000100000e0e7892 */ /* 0x000fe4000f8efcff */
[----:B------:R-:W-:Y:S01]  /*34f0*/  USEL UR20, UR6, 0x1, !UP0 ;  /* 0x0000000106147887 */ /* 0x000fe2000c000000 */
[----:B------:R-:W-:Y:S01]  /*3500*/  UMOV UR26, 0x0 ;  /* 0x00000000001a7882 */ /* 0x000fe20000000000 */
[----:B------:R-:W-:Y:S01]  /*3510*/  UMOV UR27, 0x10400490 ;  /* 0x10400490001b7882 */ /* 0x000fe20000000000 */
[----:B------:R-:W-:Y:S01]  /*3520*/  UMOV UR24, 0x0 ;  /* 0x0000000000187882 */ /* 0x000fe20000000000 */
[----:B------:R-:W-:Y:S01]  /*3530*/  UMOV UR25, 0x10400490 ;  /* 0x1040049000197882 */ /* 0x000fe20000000000 */
[----:B------:R-:W-:Y:S01]  /*3540*/  UMOV UR22, 0x0 ;  /* 0x0000000000167882 */ /* 0x000fe20000000000 */
[----:B------:R-:W-:Y:S01]  /*3550*/  UMOV UR23, 0x10400490 ;  /* 0x1040049000177882 */ /* 0x000fe20000000000 */
[----:B-1----:R-:W-:Y:S02]  /*3560*/  R2UR UR21, R2 ;  /* 0x00000000021572ca */ /* 0x002fe400000e0000 */
[----:B------:R-:W-:-:S13]  /*3570*/  CS2R R2, SRZ ;  /* 0x0000000000027805 */ /* 0x000fda000001ff00 */
.L_x_75:
[C---:B------:R-:W-:Y:S02]  /*3580*/  LEA R0, R8.reuse, UR7, 0x3 ;  /* 0x0000000708007c11 */ /* 0x040fe4000f8e18ff */
[----:B------:R-:W-:Y:S02]  /*3590*/  SHF.L.U32 R5, R3, 0x1f, RZ ;  /* 0x0000001f03057819 */ /* 0x000fe400000006ff */
[----:B------:R-:W-:Y:S02]  /*35a0*/  LEA R4, R8, UR7, 0x4 ;  /* 0x0000000708047c11 */ /* 0x000fe4000f8e20ff */
[----:B------:R-:W1:Y:S02]  /*35b0*/  SYNCS.PHASECHK.TRANS64.TRYWAIT P0, [R0+URZ+0xa0], R5 ;  /* 0x0000a005000075a7 */ /* 0x000e6400080011ff */
[----:B-1-34-:R-:W-:Y:S05]  /*35c0*/  @!P0 BRA `(.L_x_68) ;  /* 0x0000008400108947 */ /* 0x01afea0003800000 */
.L_x_168:
[----:B-1----:R-:W1:Y:S01]  /*35d0*/  LDS.128 R4, [R4+0x110] ;  /* 0x0001100004047984 */ /* 0x002e620000000c00 */
[----:B------:R-:W-:Y:S02]  /*35e0*/  VIADD R0, R0, 0xb0 ;  /* 0x000000b000007836 */ /* 0x000fe40000000000 */
[----:B------:R-:W-:Y:S01]  /*35f0*/  VIADD R8, R8, 0x1 ;  /* 0x0000000108087836 */ /* 0x000fe20000000000 */
[----:B------:R-:W-:Y:S01]  /*3600*/  @!PT LDS RZ, [RZ] ;  /* 0x00000000fffff984 */ /* 0x000fe20000000800 */
[----:B------:R-:W-:Y:S01]  /*3610*/  @!PT LDS RZ, [RZ] ;  /* 0x00000000fffff984 */ /* 0x000fe20000000800 */
[----:B------:R-:W-:Y:S01]  /*3620*/  @!PT LDS RZ, [RZ] ;  /* 0x00000000fffff984 */ /* 0x000fe20000000800 */
[----:B------:R-:W-:Y:S01]  /*3630*/  @!PT LDS RZ, [RZ] ;  /* 0x00000000fffff984 */ /* 0x000fe20000000800 */
[----:B------:R2:W-:Y:S06]  /*3640*/  MEMBAR.ALL.CTA ;  /* 0x0000000000007992 */ /* 0x0005ec0000008000 */
[----:B--2---:R-:W2:Y:S01]  /*3650*/  FENCE.VIEW.ASYNC.S ;  /* 0x00000000000073c6 */ /* 0x004ea20000000000 */
[----:B------:R-:W-:-:S04]  /*3660*/  PRMT R0, RZ, 0x654, R0 ;  /* 0x00000654ff007816 */ /* 0x000fc80000000000 */
[----:B--2---:R2:W-:Y:S01]  /*3670*/  SYNCS.ARRIVE.TRANS64.RED.A1T0 RZ, [R0+URZ], RZ ;  /* 0x000000ff00ff79a7 */ /* 0x0045e200081004ff */
[----:B-1----:R-:W-:Y:S01]  /*3680*/  LOP3.LUT P1, RZ, R6, 0x1, RZ, 0xc0, !PT ;  /* 0x0000000106ff7812 */ /* 0x002fe2000782c0ff */
[----:B--2---:R-:W-:-:S12]  /*3690*/  BRA.U UP2, `(.L_x_69) ;  /* 0x0000000502087547 */ /* 0x004fd8000b800000 */
[----:B------:R-:W1:Y:S01]  /*36a0*/  LDCU UR8, c[0x0][0x38c] ;  /* 0x00007180ff0877ac */ /* 0x000e620008000800 */
[----:B------:R-:W-:Y:S02]  /*36b0*/  PLOP3.LUT P2, PT, PT, PT, PT, 0x80, 0x8 ;  /* 0x000000000008781c */ /* 0x000fe40003f4f070 */
[----:B------:R-:W-:Y:S01]  /*36c0*/  SHF.L.U32 R5, R9, 0x1f, RZ ;  /* 0x0000001f09057819 */ /* 0x000fe200000006ff */
[----:B------:R-:W-:Y:S02]  /*36d0*/  ULEA UR9, UR19, UR7, 0x3 ;  /* 0x0000000713097291 */ /* 0x000fe4000f8e18ff */
[----:B------:R-:W-:Y:S02]  /*36e0*/  ULEA UR10, UR19, UR21, 0x8 ;  /* 0x00000015130a7291 */ /* 0x000fe4000f8e40ff */
[----:B-1----:R-:W-:-:S06]  /*36f0*/  UISETP.GE.AND UP0, UPT, UR8, 0x1, UPT ;  /* 0x000000010800788c */ /* 0x002fcc000bf06270 */
[----:B------:R-:W-:-:S05]  /*3700*/  PLOP3.LUT P0, PT, PT, PT, UP0, 0x80, 0x8 ;  /* 0x000000000008781c */ /* 0x000fca0003f0f008 */
[----:B------:R-:W-:-:S08]  /*3710*/  @UP0 ULEA UR8, UR18, UR7, 0x3 ;  /* 0x0000000712080291 */ /* 0x000fd0000f8e18ff */
[----:B------:R-:W-:-:S04]  /*3720*/  @P0 SHF.L.U32 R0, R2, 0x1f, RZ ;  /* 0x0000001f02000819 */ /* 0x000fc800000006ff */
[----:B------:R1:W2:Y:S01]  /*3730*/  @P0 SYNCS.PHASECHK.TRANS64.TRYWAIT P2, [UR8], R0 ;  /* 0x00000000ff0005a7 */ /* 0x0002a20008041108 */
[----:B------:R-:W3:Y:S02]  /*3740*/  SYNCS.PHASECHK.TRANS64.TRYWAIT P0, [UR9+0xd0], R5 ;  /* 0x0000d005ff0075a7 */ /* 0x000ee40008001109 */
[----:B-123--:R-:W-:Y:S05]  /*3750*/  @!P0 BRA `(.L_x_70) ;  /* 0x0000008000c08947 */ /* 0x00efea0003800000 */
.L_x_170:
[----:B------:R-:W-:Y:S01]  /*3760*/  UMOV UR16, UR17 ;  /* 0x0000001100107c82 */ /* 0x000fe20008000000 */
[----:B------:R-:W-:Y:S05]  /*3770*/  BRA.U !UP0, `(.L_x_71) ;  /* 0x0000000108c07547 */ /* 0x000fea000b800000 */
[----:B------:R-:W-:Y:S02]  /*3780*/  UIADD3 UR16, UPT, UPT, UR20, UR17, URZ ;  /* 0x0000001114107290 */ /* 0x000fe4000fffe0ff */
[----:B------:R-:W-:Y:S01]  /*3790*/  UPLOP3.LUT UP3, UPT, UPT, UPT, UPT, 0x40, 0x4 ;  /* 0x000000000004789c */ /* 0x000fe20003f6e870 */
[----:B------:R-:W-:Y:S01]  /*37a0*/  UMOV UR15, UR6 ;  /* 0x00000006000f7c82 */ /* 0x000fe20008000000 */
[----:B------:R-:W-:-:S09]  /*37b0*/  UMOV UR46, UR18 ;  /* 0x00000012002e7c82 */ /* 0x000fd20008000000 */
.L_x_74:
[----:B--2---:R-:W-:Y:S01]  /*37c0*/  ULEA UR8, UR46, UR7, 0x3 ;  /* 0x000000072e087291 */ /* 0x004fe2000f8e18ff */
[----:B---3--:R-:W-:Y:S11]  /*37d0*/  @P2 BRA `(.L_x_72) ;  /* 0x00000000000c2947 */ /* 0x008ff60003800000 */
[----:B-1----:R-:W-:Y:S04]  /*37e0*/  SHF.L.U32 R5, R2, 0x1f, RZ ;  /* 0x0000001f02057819 */ /* 0x002fe800000006ff */
[----:B------:R-:W1:Y:S02]  /*37f0*/  SYNCS.PHASECHK.TRANS64.TRYWAIT P0, [UR8], R5 ;  /* 0x00000005ff0075a7 */ /* 0x000e640008001108 */
[----:B-1----:R-:W-:Y:S05]  /*3800*/  @!P0 BRA `(.L_x_73) ;  /* 0x0000008000ac8947 */ /* 0x002fea0003800000 */
.L_x_72:
[----:B------:R-:W-:Y:S01]  /*3810*/  UISETP.NE.AND UP0, UPT, UR15, 0x1, UPT ;  /* 0x000000010f00788c */ /* 0x000fe2000bf05270 */
[----:B------:R-:W-:Y:S01]  /*3820*/  PLOP3.LUT P2, PT, PT, PT, PT, 0x80, 0x8 ;  /* 0x000000000008781c */ /* 0x000fe20003f4f070 */
[----:B------:R-:W-:Y:S02]  /*3830*/  UIADD3 UR18, UPT, UPT, UR46, 0x1, URZ ;  /* 0x000000012e127890 */ /* 0x000fe4000fffe0ff */
[----:B------:R-:W-:Y:S02]  /*3840*/  ULEA UR32, UR46, UR14, 0xa ;  /* 0x0000000e2e207291 */ /* 0x000fe4000f8e50ff */
[----:B------:R-:W-:Y:S01]  /*3850*/  UISETP.NE.AND UP1, UPT, UR18, 0x5, UPT ;  /* 0x000000051200788c */ /* 0x000fe2000bf25270 */
[----:B------:R-:W-:Y:S01]  /*3860*/  PLOP3.LUT P0, PT, PT, PT, UP0, 0x80, 0x8 ;  /* 0x000000000008781c */ /* 0x000fe20003f0f008 */
[----:B------:R-:W-:Y:S02]  /*3870*/  UIADD3 UR44, UPT, UPT, UR32, 0x2, URZ ;  /* 0x00000002202c7890 */ /* 0x000fe4000fffe0ff */
[----:B------:R-:W-:Y:S02]  /*3880*/  USEL UR31, URZ, 0x1, UP1 ;  /* 0x00000001ff1f7887 */ /* 0x000fe40008800000 */
[----:B------:R-:W-:Y:S02]  /*3890*/  USEL UR18, UR18, URZ, UP1 ;  /* 0x000000ff12127287 */ /* 0x000fe40008800000 */
[----:B------:R-:W-:Y:S02]  /*38a0*/  UIADD3 UR40, UPT, UPT, UR32, 0x4, URZ ;  /* 0x0000000420287890 */ /* 0x000fe4000fffe0ff */
[----:B------:R-:W-:Y:S01]  /*38b0*/  @UP0 ULEA UR30, UR18, UR7, 0x3 ;  /* 0x00000007121e0291 */ /* 0x000fe2000f8e18ff */
[----:B------:R-:W-:Y:S01]  /*38c0*/  LOP3.LUT R2, R2, UR31, RZ, 0x3c, !PT ;  /* 0x0000001f02027c12 */ /* 0x000fe2000f8e3cff */
[----:B------:R-:W-:Y:S02]  /*38d0*/  UIADD3 UR36, UPT, UPT, UR32, 0x6, URZ ;  /* 0x0000000620247890 */ /* 0x000fe4000fffe0ff */
[----:B------:R-:W-:Y:S01]  /*38e0*/  UIADD3 UR8, UPT, UPT, UR8, 0x28, URZ ;  /* 0x0000002808087890 */ /* 0x000fe2000fffe0ff */
[----:B-1----:R-:W-:Y:S01]  /*38f0*/  @P0 SHF.L.U32 R0, R2, 0x1f, RZ ;  /* 0x0000001f02000819 */ /* 0x002fe200000006ff */
[----:B------:R-:W-:Y:S02]  /*3900*/  UIADD3 UR17, UPT, UPT, UR17, 0x1, URZ ;  /* 0x0000000111117890 */ /* 0x000fe4000fffe0ff */
[----:B------:R-:W-:Y:S01]  /*3910*/  UIADD3 UR15, UPT, UPT, UR15, -0x1, URZ ;  /* 0xffffffff0f0f7890 */ /* 0x000fe2000fffe0ff */
[----:B------:R2:W3:Y:S01]  /*3920*/  @P0 SYNCS.PHASECHK.TRANS64.TRYWAIT P2, [UR30], R0 ;  /* 0x00000000ff0005a7 */ /* 0x0004e2000804111e */
[----:B------:R-:W-:Y:S02]  /*3930*/  ULEA UR30, UR46, UR13, 0xa ;  /* 0x0000000d2e1e7291 */ /* 0x000fe4000f8e50ff */
[----:B------:R-:W-:Y:S02]  /*3940*/  UISETP.NE.AND UP0, UPT, UR17, UR16, UPT ;  /* 0x000000101100728c */ /* 0x000fe4000bf05270 */
[----:B------:R-:W-:Y:S02]  /*3950*/  UIADD3 UR42, UPT, UPT, UR30, 0x2, URZ ;  /* 0x000000021e2a7890 */ /* 0x000fe4000fffe0ff */
[----:B------:R-:W-:Y:S02]  /*3960*/  UIADD3 UR38, UPT, UPT, UR30, 0x4, URZ ;  /* 0x000000041e267890 */ /* 0x000fe4000fffe0ff */
[----:B------:R-:W-:Y:S01]  /*3970*/  UIADD3 UR34, UPT, UPT, UR30, 0x6, URZ ;  /* 0x000000061e227890 */ /* 0x000fe2000fffe0ff */
[----:B------:R-:W-:Y:S01]  /*3980*/  UMOV UR33, 0x40004040 ;  /* 0x4000404000217882 */ /* 0x000fe20000000000 */
[----:B------:R-:W-:Y:S01]  /*3990*/  UMOV UR31, 0x40004040 ;  /* 0x40004040001f7882 */ /* 0x000fe20000000000 */
[----:B------:R-:W-:Y:S01]  /*39a0*/  UMOV UR45, 0x40004040 ;  /* 0x40004040002d7882 */ /* 0x000fe20000000000 */
[----:B------:R2:W-:Y:S01]  /*39b0*/  UTCHMMA.2CTA gdesc[UR30], gdesc[UR32], tmem[UR10], tmem[UR28], idesc[UR29], UP3 ;  /* 0x00ff1c201e0075ea */ /* 0x0005e20009a0000a */
[----:B------:R-:W-:Y:S01]  /*39c0*/  UPLOP3.LUT UP3, UPT, UPT, UPT, UPT, 0x80, 0x8 ;  /* 0x000000000008789c */ /* 0x000fe20003f6f070 */
[----:B------:R-:W-:Y:S01]  /*39d0*/  UMOV UR43, 0x40004040 ;  /* 0x40004040002b7882 */ /* 0x000fe20000000000 */
[----:B------:R-:W-:Y:S01]  /*39e0*/  UMOV UR41, 0x40004040 ;  /* 0x4000404000297882 */ /* 0x000fe20000000000 */
[----:B------:R2:W-:Y:S01]  /*39f0*/  UTCHMMA.2CTA gdesc[UR42], gdesc[UR44], tmem[UR10], tmem[UR26], idesc[UR27], UPT ;  /* 0x00ff1a2c2a0075ea */ /* 0x0005e2000ba0000a */
[----:B------:R-:W-:Y:S01]  /*3a00*/  UMOV UR39, 0x40004040 ;  /* 0x4000404000277882 */ /* 0x000fe20000000000 */
[----:B------:R-:W-:Y:S01]  /*3a10*/  UMOV UR37, 0x40004040 ;  /* 0x4000404000257882 */ /* 0x000fe20000000000 */
[----:B------:R-:W-:Y:S01]  /*3a20*/  UMOV UR35, 0x40004040 ;  /* 0x4000404000237882 */ /* 0x000fe20000000000 */
[----:B------:R2:W-:Y:S01]  /*3a30*/  UTCHMMA.2CTA gdesc[UR38], gdesc[UR40], tmem[UR10], tmem[UR24], idesc[UR25], UPT ;  /* 0x00ff1828260075ea */ /* 0x0005e2000ba0000a */
[----:B------:R2:W-:Y:S01]  /*3a40*/  UTCHMMA.2CTA gdesc[UR34], gdesc[UR36], tmem[UR10], tmem[UR22], idesc[UR23], UPT ;  /* 0x00ff1624220075ea */ /* 0x0005e2000ba0000a */
[----:B------:R2:W-:Y:S01]  /*3a50*/  UTCBAR.2CTA.MULTICAST [UR8], URZ, UR12 ;  /* 0x000000ff080073e9 */ /* 0x0005e2000820080c */
[----:B------:R-:W-:Y:S01]  /*3a60*/  UMOV UR46, UR18 ;  /* 0x00000012002e7c82 */ /* 0x000fe20008000000 */
[----:B------:R-:W-:Y:S05]  /*3a70*/  BRA.U UP0, `(.L_x_74) ;  /* 0xfffffffd00507547 */ /* 0x000fea000b83ffff */
.L_x_71:
[----:B------:R-:W-:Y:S01]  /*3a80*/  UIADD3 UR9, UPT, UPT, UR9, 0xc0, URZ ;  /* 0x000000c009097890 */ /* 0x000fe2000fffe0ff */
[----:B------:R-:W-:-:S08]  /*3a90*/  UMOV UR17, UR16 ;  /* 0x0000001000117c82 */ /* 0x000fd00008000000 */
[----:B------:R4:W-:Y:S01]  /*3aa0*/  UTCBAR.2CTA.MULTICAST [UR9], URZ, UR11 ;  /* 0x000000ff090073e9 */ /* 0x0009e2000820080b */
[----:B------:R-:W-:Y:S02]  /*3ab0*/  NOP ;  /* 0x0000000000007918 */ /* 0x000fe40000000000 */
.L_x_69:
[----:B------:R-:W-:Y:S01]  /*3ac0*/  UIADD3 UR19, UPT, UPT, UR19, 0x1, URZ ;  /* 0x0000000113137890 */ /* 0x000fe2000fffe0ff */
[----:B------:R-:W-:-:S03]  /*3ad0*/  ISETP.NE.AND P0, PT, R8, 0x2, PT ;  /* 0x000000020800780c */ /* 0x000fc60003f05270 */
[----:B------:R-:W-:Y:S01]  /*3ae0*/  UISETP.NE.AND UP0, UPT, UR19, 0x2, UPT ;  /* 0x000000021300788c */ /* 0x000fe2000bf05270 */
[----:B-12---:R-:W-:Y:S02]  /*3af0*/  SEL R0, RZ, 0x1, P0 ;  /* 0x00000001ff007807 */ /* 0x006fe40000000000 */
[----:B------:R-:W-:Y:S01]  /*3b00*/  SEL R8, R8, RZ, P0 ;  /* 0x000000ff08087207 */ /* 0x000fe20000000000 */
[----:B------:R-:W-:Y:S01]  /*3b10*/  USEL UR8, URZ, 0x1, UP0 ;  /* 0x00000001ff087887 */ /* 0x000fe20008000000 */
[----:B------:R-:W-:Y:S01]  /*3b20*/  LOP3.LUT R3, R3, R0, RZ, 0x3c, !PT ;  /* 0x0000000003037212 */ /* 0x000fe200078e3cff */
[----:B------:R-:W-:-:S04]  /*3b30*/  USEL UR19, UR19, URZ, UP0 ;  /* 0x000000ff13137287 */ /* 0x000fc80008000000 */
[----:B------:R-:W-:Y:S01]  /*3b40*/  LOP3.LUT R9, R9, UR8, RZ, 0x3c, !PT ;  /* 0x0000000809097c12 */ /* 0x000fe2000f8e3cff */
[----:B------:R-:W-:Y:S07]  /*3b50*/  @P1 BRA `(.L_x_75) ;  /* 0xfffffff800881947 */ /* 0x000fee000383ffff */
[----:B------:R-:W1:Y:S01]  /*3b60*/  S2UR UR6, SR_CgaCtaId ;  /* 0x00000000000679c3 */ /* 0x000e620000008800 */
[----:B------:R-:W-:Y:S01]  /*3b70*/  ELECT P0, URZ, PT ;  /* 0x0000000000ff782f */ /* 0x000fe20003800000 */
[----:B------:R-:W-:Y:S01]  /*3b80*/  HFMA2 R0, -RZ, RZ, 0, 5.9604644775390625e-08 ;  /* 0x00000001ff007431 */ /* 0x000fe200000001ff */
[----:B------:R-:W-:-:S05]  /*3b90*/  UMOV UR8, 0x40 ;  /* 0x0000004000087882 */ /* 0x000fca0000000000 */
[----:B------:R-:W-:Y:S01]  /*3ba0*/  UVIRTCOUNT.DEALLOC.SMPOOL 0x80 ;  /* 0x000000800000784c */ /* 0x000fe20000000000 */
[----:B------:R-:W-:Y:S02]  /*3bb0*/  UISETP.NE.AND UP0, UPT, UR5, URZ, UPT ;  /* 0x000000ff0500728c */ /* 0x000fe4000bf05270 */
[----:B-1----:R-:W-:-:S09]  /*3bc0*/  ULEA UR6, UR6, UR8, 0x18 ;  /* 0x0000000806067291 */ /* 0x002fd2000f8ec0ff */
[----:B------:R1:W-:Y:S01]  /*3bd0*/  @P0 STS.U8 [UR6+0x1c], R0 ;  /* 0x00001c00ff000988 */ /* 0x0003e20008000006 */
[----:B------:R-:W-:Y:S05]  /*3be0*/  BRA.U UP0, `(.L_x_76) ;  /* 0x0000000100587547 */ /* 0x000fea000b800000 */
[----:B------:R-:W-:Y:S01]  /*3bf0*/  UIADD3 UR8, UPT, UPT, UR7, 0xd0, URZ ;  /* 0x000000d007087890 */ /* 0x000fe2000fffe0ff */
[----:B------:R-:W-:-:S03]  /*3c00*/  SHF.L.U32 R3, R9, 0x1f, RZ ;  /* 0x0000001f09037819 */ /* 0x000fc600000006ff */
[----:B------:R-:W-:-:S09]  /*3c10*/  ULEA UR5, UR19, UR8, 0x3 ;  /* 0x0000000813057291 */ /* 0x000fd2000f8e18ff */
[----:B------:R-:W2:Y:S02]  /*3c20*/  SYNCS.PHASECHK.TRANS64.TRYWAIT P0, [UR5], R3 ;  /* 0x00000003ff0075a7 */ /* 0x000ea40008001105 */
[----:B--2---:R-:W-:Y:S05]  /*3c30*/  @!P0 BRA `(.L_x_77) ;  /* 0x0000007c00b88947 */ /* 0x004fea0003800000 */
.L_x_173:
[----:B----4-:R-:W-:-:S04]  /*3c40*/  UIADD3 UR9, UPT, UPT, UR19, 0x1, URZ ;  /* 0x0000000113097890 */ /* 0x010fc8000fffe0ff */
[----:B------:R-:W-:-:S04]  /*3c50*/  UISETP.NE.AND UP1, UPT, UR9, 0x2, UPT ;  /* 0x000000020900788c */ /* 0x000fc8000bf25270 */
[----:B------:R-:W-:Y:S02]  /*3c60*/  USEL UR5, URZ, 0x1, UP1 ;  /* 0x00000001ff057887 */ /* 0x000fe40008800000 */
[----:B------:R-:W-:-:S04]  /*3c70*/  USEL UR9, UR9, URZ, UP1 ;  /* 0x000000ff09097287 */ /* 0x000fc80008800000 */
[----:B------:R-:W-:Y:S01]  /*3c80*/  ULEA UR9, UR9, UR8, 0x3 ;  /* 0x0000000809097291 */ /* 0x000fe2000f8e18ff */
[----:B-1----:R-:W-:-:S04]  /*3c90*/  LOP3.LUT R3, R9, UR5, RZ, 0x3c, !PT ;  /* 0x0000000509037c12 */ /* 0x002fc8000f8e3cff */
[----:B------:R-:W-:Y:S01]  /*3ca0*/  SHF.L.U32 R3, R3, 0x1f, RZ ;  /* 0x0000001f03037819 */ /* 0x000fe200000006ff */
[----:B------:R-:W-:-:S04]  /*3cb0*/  IMAD.U32 R0, RZ, RZ, UR9 ;  /* 0x00000009ff007e24 */ /* 0x000fc8000f8e00ff */
[----:B------:R1:W2:Y:S03]  /*3cc0*/  SYNCS.PHASECHK.TRANS64.TRYWAIT P0, [R0+URZ], R3 ;  /* 0x00000003000075a7 */ /* 0x0002a600080011ff */
[----:B--2---:R-:W-:Y:S05]  /*3cd0*/  @!P0 NANOSLEEP.SYNCS 0x989680 ;  /* 0x009896800000895d */ /* 0x004fea0003900000 */
[----:B------:R-:W2:Y:S02]  /*3ce0*/  @!P0 SYNCS.PHASECHK.TRANS64 P0, [R0+URZ], R3 ;  /* 0x00000003000085a7 */ /* 0x000ea400080010ff */
[----:B--2---:R-:W-:Y:S05]  /*3cf0*/  @P0 BRA `(.L_x_78) ;  /* 0x0000000000200947 */ /* 0x004fea0003800000 */
.L_x_79:
[----:B--2---:R2:W4:Y:S02]  /*3d00*/  SYNCS.PHASECHK.TRANS64.TRYWAIT P0, [R0+URZ], R3 ;  /* 0x00000003000075a7 */ /* 0x00452400080011ff */
[----:B----4-:R-:W-:Y:S05]  /*3d10*/  @!P0 NANOSLEEP.SYNCS 0x989680 ;  /* 0x009896800000895d */ /* 0x010fea0003900000 */
[----:B------:R-:W4:Y:S02]  /*3d20*/  @!P0 SYNCS.PHASECHK.TRANS64 P0, [R0+URZ], R3 ;  /* 0x00000003000085a7 */ /* 0x000f2400080010ff */
[----:B----4-:R-:W-:Y:S05]  /*3d30*/  @!P0 BRA `(.L_x_79) ;  /* 0xfffffffc00f08947 */ /* 0x010fea000383ffff */
[----:B------:R-:W-:Y:S05]  /*3d40*/  BRA `(.L_x_78) ;  /* 0x00000000000c7947 */ /* 0x000fea0003800000 */
.L_x_76:
[----:B------:R-:W-:-:S04]  /*3d50*/  UIADD3 UR5, UPT, UPT, UR7, 0x100, URZ ;  /* 0x0000010007057890 */ /* 0x000fc8000fffe0ff */
[----:B------:R-:W-:-:S09]  /*3d60*/  UPRMT UR5, UR4, 0x654, UR5 ;  /* 0x0000065404057896 */ /* 0x000fd20008000005 */
[----:B------:R-:W-:Y:S03]  /*3d70*/  SYNCS.ARRIVE.TRANS64.RED.A1T0 RZ, [UR5], RZ ;  /* 0x000000ffffff79a7 */ /* 0x000fe60008100405 */
.L_x_78:
[----:B-12---:R-:W-:Y:S01]  /*3d80*/  SHF.L.U32 R3, RZ, 0x1f, RZ ;  /* 0x0000001fff037819 */ /* 0x006fe200000006ff */
[----:B------:R-:W-:Y:S01]  /*3d90*/  UIADD3 UR5, UPT, UPT, UR7, 0x100, URZ ;  /* 0x0000010007057890 */ /* 0x000fe2000fffe0ff */
[----:B------:R-:W-:Y:S02]  /*3da0*/  PLOP3.LUT P0, PT, PT, PT, UP0, 0x80, 0x8 ;  /* 0x000000000008781c */ /* 0x000fe40003f0f008 */
[----:B------:R-:W1:Y:S02]  /*3db0*/  SYNCS.PHASECHK.TRANS64.TRYWAIT P1, [UR7+0x100], R3 ;  /* 0x00010003ff0075a7 */ /* 0x000e640008021107 */
[----:B-1----:R-:W-:Y:S09]  /*3dc0*/  @!P1 BRA `(.L_x_80) ;  /* 0x0000007c006c9947 */ /* 0x002ff20003800000 */
.L_x_175:
[----:B------:R-:W-:Y:S01]  /*3dd0*/  @!UP0 UPRMT UR5, UR4, 0x654, UR5 ;  /* 0x0000065404058896 */ /* 0x000fe20008000005 */
[----:B------:R-:W-:Y:S02]  /*3de0*/  UMOV UR8, 0xffff ;  /* 0x0000ffff00087882 */ /* 0x000fe40000000000 */
[----:B------:R-:W-:-:S06]  /*3df0*/  UMOV UR4, 0x1 ;  /* 0x0000000100047882 */ /* 0x000fcc0000000000 */
[----:B------:R-:W-:Y:S01]  /*3e00*/  @!P0 SYNCS.ARRIVE.TRANS64.RED.A1T0 RZ, [UR5], RZ ;  /* 0x000000ffffff89a7 */ /* 0x000fe20008100405 */
[----:B------:R-:W-:Y:S01]  /*3e10*/  NOP ;  /* 0x0000000000007918 */ /* 0x000fe20000000000 */
[----:B-1----:R-:W1:Y:S01]  /*3e20*/  LDS R0, [UR6+0x14] ;  /* 0x00001406ff007984 */ /* 0x002e620008000800 */
[----:B------:R-:W-:-:S04]  /*3e30*/  ULOP3.LUT UR5, UR21, 0xffff, URZ, 0xc0, !UPT ;  /* 0x0000ffff15057892 */ /* 0x000fc8000f8ec0ff */
[----:B------:R-:W-:-:S04]  /*3e40*/  USHF.R.U32.HI UR5, URZ, 0x5, UR5 ;  /* 0x00000005ff057899 */ /* 0x000fc80008011605 */
[----:B------:R-:W-:Y:S02]  /*3e50*/  USHF.L.U32 UR8, UR8, UR5, URZ ;  /* 0x0000000508087299 */ /* 0x000fe400080006ff */
[----:B------:R-:W-:-:S04]  /*3e60*/  USHF.L.U32 UR4, UR4, UR5, URZ ;  /* 0x0000000504047299 */ /* 0x000fc800080006ff */
[----:B-1----:R-:W-:-:S04]  /*3e70*/  LOP3.LUT R0, R0, UR8, RZ, 0xc0, !PT ;  /* 0x0000000800007c12 */ /* 0x002fc8000f8ec0ff */
[----:B------:R-:W-:-:S13]  /*3e80*/  ISETP.NE.AND P0, PT, R0, UR8, PT ;  /* 0x0000000800007c0c */ /* 0x000fda000bf05270 */
[----:B------:R-:W-:Y:S05]  /*3e90*/  @P0 BRA `(.L_x_81) ;  /* 0x0000000000580947 */ /* 0x000fea0003800000 */
[----:B------:R-:W1:Y:S02]  /*3ea0*/  LDS R0, [UR6+0x18] ;  /* 0x00001806ff007984 */ /* 0x000e640008000800 */
[----:B-1----:R-:W-:-:S04]  /*3eb0*/  LOP3.LUT R0, R0, UR4, RZ, 0xc0, !PT ;  /* 0x0000000400007c12 */ /* 0x002fc8000f8ec0ff */
[----:B------:R-:W-:-:S13]  /*3ec0*/  ISETP.NE.AND P0, PT, R0, UR4, PT ;  /* 0x0000000400007c0c */ /* 0x000fda000bf05270 */
[----:B------:R-:W-:Y:S05]  /*3ed0*/  @P0 BRA `(.L_x_82) ;  /* 0x00000000003c0947 */ /* 0x000fea0003800000 */
[----:B------:R-:W1:Y:S01]  /*3ee0*/  S2R R2, SR_LANEID ;  /* 0x0000000000027919 */ /* 0x000e620000000000 */
[----:B------:R-:W-:Y:S01]  /*3ef0*/  ULOP3.LUT UR8, URZ, UR8, URZ, 0x33, !UPT ;  /* 0x00000008ff087292 */ /* 0x000fe2000f8e33ff */
[----:B------:R-:W-:Y:S01]  /*3f00*/  LOP3.LUT R4, RZ, UR4, RZ, 0x33, !PT ;  /* 0x00000004ff047c12 */ /* 0x000fe2000f8e33ff */
[----:B------:R-:W-:Y:S02]  /*3f10*/  VOTEU.ANY UR7, UPT, PT ;  /* 0x0000000000077886 */ /* 0x000fe400038e0100 */
[----:B------:R-:W-:Y:S01]  /*3f20*/  UFLO.U32 UR7, UR7 ;  /* 0x00000007000772bd */ /* 0x000fe200080e0000 */
[----:B------:R-:W2:Y:S01]  /*3f30*/  REDUX UR4, R4 ;  /* 0x00000000040473c4 */ /* 0x000ea20000000000 */
[----:B------:R-:W-:-:S06]  /*3f40*/  IMAD.U32 R0, RZ, RZ, UR8 ;  /* 0x00000008ff007e24 */ /* 0x000fcc000f8e00ff */
[----:B------:R1:W-:Y:S01]  /*3f50*/  UTCATOMSWS.AND URZ, UR8 ;  /* 0x0000000800ff79e3 */ /* 0x0003e20008000000 */
[----:B------:R-:W3:Y:S01]  /*3f60*/  REDUX UR5, R0 ;  /* 0x00000000000573c4 */ /* 0x000ee20000000000 */
[----:B-1----:R-:W-:Y:S01]  /*3f70*/  ISETP.EQ.U32.AND P0, PT, R2, UR7, PT ;  /* 0x0000000702007c0c */ /* 0x002fe2000bf02070 */
[----:B--2---:R-:W-:Y:S01]  /*3f80*/  IMAD.U32 R2, RZ, RZ, UR4 ;  /* 0x00000004ff027e24 */ /* 0x004fe2000f8e00ff */
[----:B---3--:R-:W-:-:S11]  /*3f90*/  MOV R3, UR5 ;  /* 0x0000000500037c02 */ /* 0x008fd60008000f00 */
[----:B------:R1:W-:Y:S04]  /*3fa0*/  @P0 ATOMS.AND RZ, [UR6+0x14], R3 ;  /* 0x00001403ffff098c */ /* 0x0003e8000a800006 */
[----:B------:R1:W-:Y:S01]  /*3fb0*/  @P0 ATOMS.AND RZ, [UR6+0x18], R2 ;  /* 0x00001802ffff098c */ /* 0x0003e2000a800006 */
[----:B------:R-:W-:Y:S05]  /*3fc0*/  BRA `(.L_x_83) ;  /* 0x0000000000147947 */ /* 0x000fea0003800000 */
.L_x_82:
[----:B------:R-:W-:Y:S02]  /*3fd0*/  MOV R2, 0x3ff0 ;  /* 0x00003ff000027802 */ /* 0x000fe40000000f00 */
[----:B---345:R-:W-:Y:S05]  /*3fe0*/  CALL.REL.NOINC `($__internal_0_$__cuda_sm10x_tcgen05_guardrail_trap_col_being_dealloced_not_returned_by_alloc) ;  /* 0x00000080004c7944 */ /* 0x038fea0003c00000 */
[----:B------:R-:W-:Y:S05]  /*3ff0*/  BRA `(.L_x_83) ;  /* 0x0000000000087947 */ /* 0x000fea0003800000 */
.L_x_81:
[----:B------:R-:W-:Y:S02]  /*4000*/  MOV R2, 0x4020 ;  /* 0x0000402000027802 */ /* 0x000fe40000000f00 */
[----:B---345:R-:W-:Y:S05]  /*4010*/  CALL.REL.NOINC `($__internal_2_$__cuda_sm10x_tcgen05_guardrail_trap_unallocated_columns_being_dealloced) ;  /* 0x0000008000587944 */ /* 0x038fea0003c00000 */
.L_x_83:
[----:B------:R-:W-:Y:S01]  /*4020*/  NOP ;  /* 0x0000000000007918 */ /* 0x000fe20000000000 */
[----:B----4-:R-:W-:Y:S05]  /*4030*/  EXIT ;  /* 0x000000000000794d */ /* 0x010fea0003800000 */
.L_x_56:
[----:B------:R-:W-:-:S09]  /*4040*/  UISETP.NE.OR UP5, UPT, UR10, 0x3, !UP5 ;  /* 0x000000030a00788c */ /* 0x000fd2000efa5670 */
[----:B------:R-:W-:Y:S05]  /*4050*/  BRA.U UP5, `(.L_x_84) ;  /* 0x0000001105147547 */ /* 0x000fea000b800000 */
[----:B------:R-:W1:Y:S01]  /*4060*/  LDC R0, c[0x0][0xb30] ;  /* 0x0002cc00ff007b82 */ /* 0x000e620000000800 */
[----:B------:R-:W2:Y:S01]  /*4070*/  LDCU.64 UR8, c[0x0][0x888] ;  /* 0x00011100ff0877ac */ /* 0x000ea20008000a00 */
[----:B------:R-:W-:Y:S02]  /*4080*/  HFMA2 R29, -RZ, RZ, 0, 0 ;  /* 0x00000000ff1d7431 */ /* 0x000fe400000001ff */
[----:B------:R-:W-:Y:S01]  /*4090*/  IMAD.MOV.U32 R31, RZ, RZ, 0x1 ;  /* 0x00000001ff1f7424 */ /* 0x000fe200078e00ff */
[----:B------:R-:W-:Y:S01]  /*40a0*/  MOV R23, 0x4000 ;  /* 0x0000400000177802 */ /* 0x000fe20000000f00 */
[----:B------:R-:W3:Y:S01]  /*40b0*/  LDCU.64 UR4, c[0x0][0x890] ;  /* 0x00011200ff0477ac */ /* 0x000ee20008000a00 */
[----:B------:R-:W-:Y:S01]  /*40c0*/  IMAD.MOV.U32 R30, RZ, RZ, RZ ;  /* 0x000000ffff1e7224 */ /* 0x000fe200078e00ff */
[----:B------:R-:W4:Y:S01]  /*40d0*/  LDC R19, c[0x0][0x370] ;  /* 0x0000dc00ff137b82 */ /* 0x000f220000000800 */
[----:B------:R-:W-:Y:S01]  /*40e0*/  UMOV UR7, 0x400 ;  /* 0x0000040000077882 */ /* 0x000fe20000000000 */
[----:B------:R-:W-:-:S02]  /*40f0*/  UPLOP3.LUT UP1, UPT, UPT, UPT, UPT, 0x40, 0x4 ;  /* 0x000000000004789c */ /* 0x000fc40003f2e870 */
[----:B------:R-:W-:-:S04]  /*4100*/  ULEA UR7, UR37, UR7, 0x18 ;  /* 0x0000000725077291 */ /* 0x000fc8000f8ec0ff */
[----:B------:R-:W4:Y:S01]  /*4110*/  LDC R2, c[0x0][0xb0c] ;  /* 0x0002c300ff027b82 */ /* 0x000f220000000800 */
[----:B------:R-:W-:Y:S02]  /*4120*/  UIADD3 UR13, UPT, UPT, UR7, 0x68, URZ ;  /* 0x00000068070d7890 */ /* 0x000fe4000fffe0ff */
[----:B--2---:R-:W-:Y:S02]  /*4130*/  UISETP.NE.U32.AND UP2, UPT, UR8, URZ, UPT ;  /* 0x000000ff0800728c */ /* 0x004fe4000bf45070 */
[----:B------:R-:W-:Y:S02]  /*4140*/  UIADD3 UR33, UPT, UPT, UR7, 0x50, URZ ;  /* 0x0000005007217890 */ /* 0x000fe4000fffe0ff */
[----:B---3--:R-:W-:Y:S01]  /*4150*/  UISETP.NE.U32.AND UP3, UPT, UR4, URZ, UPT ;  /* 0x000000ff0400728c */ /* 0x008fe2000bf65070 */
[----:B------:R-:W2:Y:S01]  /*4160*/  LDC R18, c[0x0][0xb20] ;  /* 0x0002c800ff127b82 */ /* 0x000ea20000000800 */
[----:B-1----:R-:W-:Y:S01]  /*4170*/  ISETP.NE.AND P1, PT, R0, 0x1, PT ;  /* 0x000000010000780c */ /* 0x002fe20003f25270 */
[----:B------:R-:W-:-:S02]  /*4180*/  UISETP.NE.AND.EX UP2, UPT, UR9, URZ, UPT, UP2 ;  /* 0x000000ff0900728c */ /* 0x000fc4000bf45320 */
[----:B------:R-:W-:Y:S02]  /*4190*/  UIADD3 UR25, UPT, UPT, UR7, 0x58, URZ ;  /* 0x0000005807197890 */ /* 0x000fe4000fffe0ff */
[----:B------:R-:W-:Y:S02]  /*41a0*/  UIADD3 UR17, UPT, UPT, UR7, 0x60, URZ ;  /* 0x0000006007117890 */ /* 0x000fe4000fffe0ff */
[----:B------:R-:W1:Y:S01]  /*41b0*/  LDC.64 R32, c[0x0][0x348] ;  /* 0x0000d200ff207b82 */ /* 0x000e620000000a00 */
[----:B------:R-:W-:Y:S02]  /*41c0*/  UPRMT UR13, UR37, 0x654, UR13 ;  /* 0x00000654250d7896 */ /* 0x000fe4000800000d */
[----:B------:R-:W-:-:S05]  /*41d0*/  UISETP.NE.AND.EX UP3, UPT, UR5, URZ, UPT, UP3 ;  /* 0x000000ff0500728c */ /* 0x000fca000bf65330 */
[----:B------:R-:W3:Y:S08]  /*41e0*/  LDC.64 R16, c[0x0][0xb10] ;  /* 0x0002c400ff107b82 */ /* 0x000ef00000000a00 */
[----:B------:R-:W1:Y:S08]  /*41f0*/  LDC.64 R6, c[0x0][0xb18] ;  /* 0x0002c600ff067b82 */ /* 0x000e700000000a00 */
[----:B------:R-:W1:Y:S08]  /*4200*/  LDC.64 R4, c[0x0][0xb28] ;  /* 0x0002ca00ff047b82 */ /* 0x000e700000000a00 */
[----:B--2-4-:R-:W1:Y:S02]  /*4210*/  LDC R22, c[0x0][0x374] ;  /* 0x0000dd00ff167b82 */ /* 0x014e640000000800 */
.L_x_95:
[C---:B------:R-:W-:Y:S02]  /*4220*/  LEA R0, R30.reuse, UR7, 0x3 ;  /* 0x000000071e007c11 */ /* 0x040fe4000f8e18ff */
[----:B------:R-:W-:Y:S02]  /*4230*/  SHF.L.U32 R3, R29, 0x1f, RZ ;  /* 0x0000001f1d037819 */ /* 0x000fe400000006ff */
[----:B------:R-:W-:Y:S02]  /*4240*/  LEA R24, R30, UR7, 0x4 ;  /* 0x000000071e187c11 */ /* 0x000fe4000f8e20ff */
[----:B--2---:R-:W2:Y:S02]  /*4250*/  SYNCS.PHASECHK.TRANS64.TRYWAIT P0, [R0+URZ+0xa0], R3 ;  /* 0x0000a003000075a7 */ /* 0x004ea400080011ff */
[----:B--2---:R-:W-:Y:S05]  /*4260*/  @!P0 BRA `(.L_x_85) ;  /* 0x00000078005c8947 */ /* 0x004fea0003800000 */
.L_x_176:
[----:B------:R-:W-:Y:S01]  /*4270*/  ISETP.GE.AND P0, PT, R72, 0x1, PT ;  /* 0x000000014800780c */ /* 0x000fe20003f06270 */
[----:B------:R-:W4:Y:S01]  /*4280*/  LDS.128 R24, [R24+0x110] ;  /* 0x0001100018187984 */ /* 0x000f220000000c00 */
[----:B--2---:R-:W-:Y:S01]  /*4290*/  VIADD R0, R0, 0xb0 ;  /* 0x000000b000007836 */ /* 0x004fe20000000000 */
[----:B------:R-:W-:Y:S01]  /*42a0*/  @!PT LDS RZ, [RZ] ;  /* 0x00000000fffff984 */ /* 0x000fe20000000800 */
[----:B------:R-:W-:Y:S01]  /*42b0*/  @!PT LDS RZ, [RZ] ;  /* 0x00000000fffff984 */ /* 0x000fe20000000800 */
[----:B------:R-:W-:Y:S01]  /*42c0*/  @!PT LDS RZ, [RZ] ;  /* 0x00000000fffff984 */ /* 0x000fe20000000800 */
[----:B------:R-:W-:Y:S01]  /*42d0*/  @!PT LDS RZ, [RZ] ;  /* 0x00000000fffff984 */ /* 0x000fe20000000800 */
[----:B------:R2:W-:Y:S06]  /*42e0*/  MEMBAR.ALL.CTA ;  /* 0x0000000000007992 */ /* 0x0005ec0000008000 */
[----:B--2---:R-:W2:Y:S01]  /*42f0*/  FENCE.VIEW.ASYNC.S ;  /* 0x00000000000073c6 */ /* 0x004ea20000000000 */
[----:B------:R-:W-:Y:S04]  /*4300*/  PRMT R0, RZ, 0x654, R0 ;  /* 0x00000654ff007816 */ /* 0x000fe80000000000 */
[----:B--2---:R2:W-:Y:S01]  /*4310*/  SYNCS.ARRIVE.TRANS64.RED.A1T0 RZ, [R0+URZ], RZ ;  /* 0x000000ff00ff79a7 */ /* 0x0045e200081004ff */
[----:B----4-:R-:W-:Y:S11]  /*4320*/  LOP3.LUT P3, RZ, R26, 0x1, RZ, 0xc0, !PT ;  /* 0x000000011aff7812 */ /* 0x010ff6000786c0ff */
[----:B------:R-:W-:Y:S02]  /*4330*/  @!UPT UIADD3 URZ, UPT, UPT, URZ, URZ, URZ ;  /* 0x000000fffffff290 */ /* 0x000fe4000fffe0ff */
[----:B------:R-:W-:Y:S02]  /*4340*/  @P3 MOV R13, R24 ;  /* 0x00000018000d3202 */ /* 0x000fe40000000f00 */
[----:B------:R-:W-:Y:S01]  /*4350*/  @P3 LOP3.LUT R8, R25, 0xffff, RZ, 0xc0, !PT ;  /* 0x0000ffff19083812 */ /* 0x000fe200078ec0ff */
[----:B--2---:R-:W-:Y:S06]  /*4360*/  @!P0 BRA `(.L_x_86) ;  /* 0x0000000000a48947 */ /* 0x004fec0003800000 */
[----:B-1----:R-:W-:Y:S01]  /*4370*/  IMAD.HI.U32 R35, R22, R7, RZ ;  /* 0x0000000716237227 */ /* 0x002fe200078e00ff */
[----:B------:R-:W-:Y:S02]  /*4380*/  ISETP.NE.AND P0, PT, R6, 0x1, PT ;  /* 0x000000010600780c */ /* 0x000fe40003f05270 */
[----:B------:R-:W-:Y:S01]  /*4390*/  ISETP.NE.AND P2, PT, R72, 0x1, PT ;  /* 0x000000014800780c */ /* 0x000fe20003f45270 */
[----:B---3--:R-:W-:Y:S01]  /*43a0*/  IMAD.HI.U32 R34, R19, R16, RZ ;  /* 0x0000001013227227 */ /* 0x008fe200078e00ff */
[----:B------:R-:W-:Y:S02]  /*43b0*/  SHF.R.U32.HI R35, RZ, R18, R35 ;  /* 0x00000012ff237219 */ /* 0x000fe40000011623 */
[----:B------:R-:W-:Y:S01]  /*43c0*/  ISETP.NE.AND P4, PT, R2, 0x1, PT ;  /* 0x000000010200780c */ /* 0x000fe20003f85270 */
[----:B------:R-:W-:Y:S01]  /*43d0*/  IMAD.HI.U32 R36, R13, R16, RZ ;  /* 0x000000100d247227 */ /* 0x000fe200078e00ff */
[----:B------:R-:W-:Y:S02]  /*43e0*/  SHF.R.U32.HI R34, RZ, R17, R34 ;  /* 0x00000011ff227219 */ /* 0x000fe40000011622 */
[----:B------:R-:W-:Y:S01]  /*43f0*/  SEL R3, R22, R35, !P0 ;  /* 0x0000002316037207 */ /* 0x000fe20004000000 */
[C---:B------:R-:W-:Y:S01]  /*4400*/  IMAD.HI.U32 R35, R8.reuse, R7, RZ ;  /* 0x0000000708237227 */ /* 0x040fe200078e00ff */
[----:B------:R-:W-:Y:S02]  /*4410*/  SEL R11, R19, R34, !P4 ;  /* 0x00000022130b7207 */ /* 0x000fe40006000000 */
[----:B------:R-:W-:Y:S01]  /*4420*/  SHF.R.U32.HI R36, RZ, R17, R36 ;  /* 0x00000011ff247219 */ /* 0x000fe20000011624 */
[----:B------:R-:W-:Y:S01]  /*4430*/  IMAD.HI.U32 R38, R3, R4, RZ ;  /* 0x0000000403267227 */ /* 0x000fe200078e00ff */
[----:B------:R-:W-:Y:S03]  /*4440*/  SHF.R.U32.HI R35, RZ, R18, R35 ;  /* 0x00000012ff237219 */ /* 0x000fe60000011623 */
[----:B------:R-:W-:Y:S01]  /*4450*/  IMAD.HI.U32 R34, R11, R4, RZ ;  /* 0x000000040b227227 */ /* 0x000fe200078e00ff */
[----:B------:R-:W-:Y:S02]  /*4460*/  @P2 SHF.R.U32.HI R3, RZ, R5, R38 ;  /* 0x00000005ff032219 */ /* 0x000fe40000011626 */
[----:B------:R-:W-:Y:S02]  /*4470*/  SEL R9, R8, R35, !P0 ;  /* 0x0000002308097207 */ /* 0x000fe40004000000 */
[----:B------:R-:W-:Y:S01]  /*4480*/  @P2 SHF.R.U32.HI R11, RZ, R5, R34 ;  /* 0x00000005ff0b2219 */ /* 0x000fe20000011622 */
[C---:B------:R-:W-:Y:S01]  /*4490*/  IMAD R10, R72.reuse, R3, RZ ;  /* 0x00000003480a7224 */ /* 0x040fe200078e02ff */
[----:B------:R-:W-:Y:S01]  /*44a0*/  SEL R3, R13, R36, !P4 ;  /* 0x000000240d037207 */ /* 0x000fe20006000000 */
[C---:B------:R-:W-:Y:S03]  /*44b0*/  IMAD.HI.U32 R14, R9.reuse, R4, RZ ;  /* 0x00000004090e7227 */ /* 0x040fe600078e00ff */
[----:B------:R-:W-:Y:S01]  /*44c0*/  ISETP.GE.AND P0, PT, R9, R10, PT ;  /* 0x0000000a0900720c */ /* 0x000fe20003f06270 */
[C---:B------:R-:W-:Y:S01]  /*44d0*/  IMAD R12, R72.reuse, R11, RZ ;  /* 0x0000000b480c7224 */ /* 0x040fe200078e02ff */
[-C--:B------:R-:W-:Y:S04]  /*44e0*/  SHF.R.U32.HI R14, RZ, R5.reuse, R14 ;  /* 0x00000005ff0e7219 */ /* 0x080fe8000001160e */
[----:B------:R-:W-:Y:S02]  /*44f0*/  ISETP.GE.OR P0, PT, R3, R12, P0 ;  /* 0x0000000c0300720c */ /* 0x000fe40000706670 */
[----:B------:R-:W-:Y:S05]  /*4500*/  SEL R15, R9, R14, !P2 ;  /* 0x0000000e090f7207 */ /* 0x000fea0005000000 */
[----:B------:R-:W-:Y:S04]  /*4510*/  IMAD.MOV R14, RZ, RZ, -R15 ;  /* 0x000000ffff0e7224 */ /* 0x000fe800078e0a0f */
[----:B------:R-:W-:Y:S02]  /*4520*/  IMAD R14, R72, R14, R9 ;  /* 0x0000000e480e7224 */ /* 0x000fe400078e0209 */
[C---:B------:R-:W-:Y:S05]  /*4530*/  @!P0 IMAD.HI.U32 R10, R3.reuse, R4, RZ ;  /* 0x00000004030a8227 */ /* 0x040fea00078e00ff */
[----:B------:R-:W-:Y:S04]  /*4540*/  @!P0 SHF.R.U32.HI R10, RZ, R5, R10 ;  /* 0x00000005ff0a8219 */ /* 0x000fe8000001160a */
[----:B------:R-:W-:Y:S01]  /*4550*/  @!P0 SEL R0, R3, R10, !P2 ;  /* 0x0000000a03008207 */ /* 0x000fe20005000000 */
[----:B------:R-:W-:Y:S03]  /*4560*/  IMAD.MOV R10, RZ, RZ, -R3 ;  /* 0x000000ffff0a7224 */ /* 0x000fe600078e0a03 */
[----:B------:R-:W-:Y:S01]  /*4570*/  @!P0 IADD3 R15, PT, PT, R15, -R0, RZ ;  /* 0x800000000f0f8210 */ /* 0x000fe20007ffe0ff */
[----:B------:R-:W-:Y:S01]  /*4580*/  @!P0 IMAD R0, R11, R14, R0 ;  /* 0x0000000e0b008224 */ /* 0x000fe200078e0200 */
[----:B------:R-:W-:Y:S01]  /*4590*/  IADD3 R11, PT, PT, -R9, RZ, RZ ;  /* 0x000000ff090b7210 */ /* 0x000fe20007ffe1ff */
[----:B------:R-:W-:Y:S02]  /*45a0*/  IMAD R13, R2, R10, R13 ;  /* 0x0000000a020d7224 */ /* 0x000fe400078e020d */
[----:B------:R-:W-:Y:S02]  /*45b0*/  @!P0 IMAD R9, R15, R72, R3 ;  /* 0x000000480f098224 */ /* 0x000fe400078e0203 */
[----:B------:R-:W-:Y:S02]  /*45c0*/  @!P0 IMAD.MOV.U32 R3, RZ, RZ, R0 ;  /* 0x000000ffff038224 */ /* 0x000fe400078e0000 */
[----:B------:R-:W-:Y:S02]  /*45d0*/  IMAD R8, R6, R11, R8 ;  /* 0x0000000b06087224 */ /* 0x000fe400078e0208 */
[----:B------:R-:W-:Y:S02]  /*45e0*/  IMAD R13, R3, R2, R13 ;  /* 0x00000002030d7224 */ /* 0x000fe400078e020d */
[----:B------:R-:W-:Y:S02]  /*45f0*/  IMAD R8, R9, R6, R8 ;  /* 0x0000000609087224 */ /* 0x000fe400078e0208 */
.L_x_86:
[----:B------:R-:W-:Y:S05]  /*4600*/  BRA.U UP1, `(.L_x_87) ;  /* 0x0000000101107547 */ /* 0x000fea000b800000 */
[----:B------:R-:W-:Y:S04]  /*4610*/  MOV R0, UR6 ;  /* 0x0000000600007c02 */ /* 0x000fe80008000f00 */
[----:B------:R-:W-:Y:S04]  /*4620*/  SHF.L.U32 R3, R0, 0x1f, RZ ;  /* 0x0000001f00037819 */ /* 0x000fe800000006ff */
[----:B------:R-:W2:Y:S02]  /*4630*/  SYNCS.PHASECHK.TRANS64.TRYWAIT P0, [UR7+0x98], R3 ;  /* 0x00009803ff0075a7 */ /* 0x000ea40008001107 */
[----:B--2---:R-:W-:Y:S05]  /*4640*/  @!P0 BRA `(.L_x_88) ;  /* 0x0000007400788947 */ /* 0x004fea0003800000 */
.L_x_87:
[----:B------:R-:W-:Y:S02]  /*4650*/  R2UR UR35, R21 ;  /* 0x00000000152372ca */ /* 0x000fe400000e0000 */
[----:B------:R-:W-:Y:S02]  /*4660*/  R2UR UR34, R20 ;  /* 0x00000000142272ca */ /* 0x000fe400000e0000 */
[----:B------:R-:W-:Y:S02]  /*4670*/  ISETP.NE.U32.AND P2, PT, RZ, UR4, PT ;  /* 0x00000004ff007c0c */ /* 0x000fe4000bf45070 */
[----:B------:R-:W-:Y:S02]  /*4680*/  SHF.L.U32 R12, R31, 0x1f, RZ ;  /* 0x0000001f1f0c7819 */ /* 0x000fe400000006ff */
[----:B------:R-:W-:Y:S05]  /*4690*/  ISETP.NE.AND.EX P2, PT, RZ, UR5, PT, P2 ;  /* 0x00000005ff007c0c */ /* 0x000fea000bf45320 */
[----:B------:R-:W-:Y:S02]  /*46a0*/  USHF.L.U32 UR35, UR35, 0x7, URZ ;  /* 0x0000000723237899 */ /* 0x000fe400080006ff */
[----:B------:R-:W-:Y:S01]  /*46b0*/  USHF.L.U32 UR34, UR34, 0x8, URZ ;  /* 0x0000000822227899 */ /* 0x000fe200080006ff */
[----:B------:R-:W-:Y:S11]  /*46c0*/  BRA.U !UP3, `(.L_x_89) ;  /* 0x000000010b347547 */ /* 0x000ff6000b800000 */
[----:B------:R-:W-:Y:S01]  /*46d0*/  UPLOP3.LUT UP0, UPT, UPT, UPT, UP2, 0x80, 0x8 ;  /* 0x000000000008789c */ /* 0x000fe20003f0f020 */
[----:B--2---:R-:W-:Y:S02]  /*46e0*/  HFMA2 R0, -RZ, RZ, 0, 5.9604644775390625e-08 ;  /* 0x00000001ff007431 */ /* 0x004fe400000001ff */
[----:B------:R-:W-:Y:S03]  /*46f0*/  IMAD.MOV.U32 R155, RZ, RZ, 0x1 ;  /* 0x00000001ff9b7424 */ /* 0x000fe600078e00ff */
[----:B------:R-:W-:Y:S05]  /*4700*/  PLOP3.LUT P0, PT, PT, PT, UP0, 0x80, 0x8 ;  /* 0x000000000008781c */ /* 0x000fea0003f0f008 */
[----:B------:R-:W2:Y:S01]  /*4710*/  @UP0 LDCU.64 UR10, c[0x0][0x888] ;  /* 0x00011100ff0a07ac */ /* 0x000ea20008000a00 */
[----:B------:R-:W-:Y:S07]  /*4720*/  @UP0 UIMAD UR8, UR36, UR4, URZ ;  /* 0x00000004240802a4 */ /* 0x000fee000f8e02ff */
[----:B------:R-:W-:Y:S01]  /*4730*/  @!P0 PRMT R155, R0, 0x7610, R155 ;  /* 0x00007610009b8816 */ /* 0x000fe2000000009b */
[----:B--2---:R-:W-:Y:S03]  /*4740*/  @UP0 UIMAD.WIDE UR10, UR8, 0x4, UR10 ;  /* 0x00000004080a08a5 */ /* 0x004fe6000f8e020a */
[----:B------:R-:W2:Y:S03]  /*4750*/  @!UP0 LDCU UR8, c[0x0][0x880] ;  /* 0x00011000ff0887ac */ /* 0x000ea60008000800 */
[----:B------:R-:W-:Y:S01]  /*4760*/  IMAD.U32 R10, RZ, RZ, UR10 ;  /* 0x0000000aff0a7e24 */ /* 0x000fe2000f8e00ff */
[----:B------:R-:W-:Y:S05]  /*4770*/  MOV R11, UR11 ;  /* 0x0000000b000b7c02 */ /* 0x000fea0008000f00 */
[----:B-----5:R4:W5:Y:S02]  /*4780*/  @P0 LDG.E R81, desc[UR46][R10.64] ;  /* 0x0000002e0a510981 */ /* 0x020964000c1e1900 */
[----:B--2-4-:R-:W-:Y:S07]  /*4790*/  @!P0 IMAD.U32 R81, RZ, RZ, UR8 ;  /* 0x00000008ff518e24 */ /* 0x014fee000f8e00ff */
.L_x_89:
[----:B-----5:R-:W-:Y:S01]  /*47a0*/  @!P2 FSETP.EQ.AND P0, PT, R81, RZ, PT ;  /* 0x000000ff5100a20b */ /* 0x020fe20003f02000 */
[----:B------:R-:W-:Y:S01]  /*47b0*/  @!UPT UIADD3 URZ, UPT, UPT, URZ, URZ, URZ ;  /* 0x000000fffffff290 */ /* 0x000fe2000fffe0ff */
[----:B------:R-:W-:Y:S11]  /*47c0*/  @!P2 BRA `(.L_x_90) ;  /* 0x000000000014a947 */ /* 0x000ff60003800000 */
[----:B------:R-:W-:Y:S02]  /*47d0*/  LOP3.LUT P2, RZ, R155, 0xff, RZ, 0xc0, !PT ;  /* 0x000000ff9bff7812 */ /* 0x000fe4000784c0ff */
[----:B------:R-:W-:Y:S04]  /*47e0*/  PLOP3.LUT P0, PT, PT, PT, UP0, 0x80, 0x8 ;  /* 0x000000000008781c */ /* 0x000fe80003f0f008 */
[----:B------:R-:W-:Y:S07]  /*47f0*/  PLOP3.LUT P0, PT, P0, PT, PT, 0x8, 0x80 ;  /* 0x000000000080781c */ /* 0x000fee000070e170 */
[----:B------:R-:W-:Y:S11]  /*4800*/  @P2 FSETP.EQ.AND P0, PT, R81, RZ, PT ;  /* 0x000000ff5100220b */ /* 0x000ff60003f02000 */
[----:B------:R-:W-:Y:S02]  /*4810*/  @!UPT UIADD3 URZ, UPT, UPT, URZ, URZ, URZ ;  /* 0x000000fffffff290 */ /* 0x000fe4000fffe0ff */
.L_x_90:
[----:B------:R-:W4:Y:S01]  /*4820*/  SYNCS.PHASECHK.TRANS64.TRYWAIT P2, [UR7+0x70], R12 ;  /* 0x0000700cff0075a7 */ /* 0x000f220008041107 */
[----:B------:R-:W-:Y:S04]  /*4830*/  ELECT P4, URZ, PT ;  /* 0x0000000000ff782f */ /* 0x000fe80003880000 */
[----:B------:R-:W-:Y:S11]  /*4840*/  PLOP3.LUT P4, PT, P0, P4, PT, 0xf2, 0x2f ;  /* 0x00000000002f781c */ /* 0x000ff60000789e72 */
[----:B------:R-:W-:Y:S02]  /*4850*/  @!UPT UIADD3 URZ, UPT, UPT, URZ, URZ, URZ ;  /* 0x000000fffffff290 */ /* 0x000fe4000fffe0ff */
[----:B-1----:R-:W-:Y:S05]  /*4860*/  @!P4 IADD3 R9, P0, PT, R32, 0x580, RZ ;  /* 0x000005802009c810 */ /* 0x002fea0007f1e0ff */
[----:B--2---:R-:W-:Y:S01]  /*4870*/  @!P4 IMAD.X R0, RZ, RZ, R33, P0 ;  /* 0x000000ffff00c224 */ /* 0x004fe200000e0621 */
[----:B----4-:R-:W-:Y:S07]  /*4880*/  @!P2 BRA `(.L_x_91) ;  /* 0x000000740000a947 */ /* 0x010fee0003800000 */
.L_x_179:
[----:B------:R-:W-:Y:S01]  /*4890*/  @!P4 R2UR UR8, R0 ;  /* 0x000000000008c2ca */ /* 0x000fe200000e0000 */
[----:B------:R-:W-:Y:S01]  /*48a0*/  VOTEU.ALL UP1, P4 ;  /* 0x0000000000ff7886 */ /* 0x000fe20002020000 */
[----:B------:R-:W-:Y:S01]  /*48b0*/  @!P4 R2UR UR9, R9 ;  /* 0x000000000909c2ca */ /* 0x000fe200000e0000 */
[----:B------:R-:W-:Y:S01]  /*48c0*/  @!P4 IMAD.MOV.U32 R0, RZ, RZ, 0x4000 ;  /* 0x00004000ff00c424 */ /* 0x000fe200078e00ff */
[----:B------:R-:W-:Y:S01]  /*48d0*/  UMOV UR10, 0x0 ;  /* 0x00000000000a7882 */ /* 0x000fe20000000000 */
[----:B------:R-:W-:Y:S01]  /*48e0*/  UMOV UR11, 0x10000000 ;  /* 0x10000000000b7882 */ /* 0x000fe20000000000 */
[----:B------:R-:W-:Y:S01]  /*48f0*/  @!UP1 UIADD3 UR32, UPT, UPT, UR7, 0x400, URZ ;  /* 0x0000040007209890 */ /* 0x000fe2000fffe0ff */
[----:B------:R-:W-:Y:S01]  /*4900*/  @!P4 IADD3 R9, P0, PT, R32, 0x580, RZ ;  /* 0x000005802009c810 */ /* 0x000fe20007f1e0ff */
[----:B------:R-:W-:Y:S05]  /*4910*/  VOTEU.ALL UP1, P4 ;  /* 0x0000000000ff7886 */ /* 0x000fea0002020000 */
[----:B------:R-:W-:Y:S01]  /*4920*/  IMAD.U32 R11, RZ, RZ, UR8 ;  /* 0x00000008ff0b7e24 */ /* 0x000fe2000f8e00ff */
[----:B------:R-:W-:Y:S01]  /*4930*/  UPRMT UR8, UR37, 0x654, UR33 ;  /* 0x0000065425087896 */ /* 0x000fe20008000021 */
[----:B------:R-:W-:Y:S03]  /*4940*/  IMAD.U32 R10, RZ, RZ, UR9 ;  /* 0x00000009ff0a7e24 */ /* 0x000fe6000f8e00ff */
[----:B------:R-:W-:Y:S02]  /*4950*/  @!P4 R2UR UR15, R11 ;  /* 0x000000000b0fc2ca */ /* 0x000fe400000e0000 */
[----:B------:R-:W-:Y:S11]  /*4960*/  @!P4 R2UR UR14, R10 ;  /* 0x000000000a0ec2ca */ /* 0x000ff600000e0000 */
[----:B------:R-:W-:Y:S02]  /*4970*/  @!UPT UIADD3 URZ, UPT, UPT, URZ, URZ, URZ ;  /* 0x000000fffffff290 */ /* 0x000fe4000fffe0ff */
[----:B------:R2:W-:Y:S01]  /*4980*/  @!UP1 UTMALDG.3D [UR32], [UR14], desc[UR10] ;  /* 0x00000a200e0095b4 */ /* 0x0005e20008011000 */
[----:B------:R4:W-:Y:S01]  /*4990*/  @!P4 SYNCS.ARRIVE.TRANS64.RED.A0TR RZ, [UR7+0x50], R0 ;  /* 0x00005000ffffc9a7 */ /* 0x0009e20008300407 */
[----:B------:R-:W-:Y:S01]  /*49a0*/  SYNCS.ARRIVE.TRANS64.RED.A1T0 RZ, [UR8], RZ ;  /* 0x000000ffffff79a7 */ /* 0x000fe20008100408 */
[----:B----4-:R-:W-:Y:S01]  /*49b0*/  @!P4 IMAD.X R0, RZ, RZ, R33, P0 ;  /* 0x000000ffff00c224 */ /* 0x010fe200000e0621 */
[----:B------:R-:W4:Y:S02]  /*49c0*/  SYNCS.PHASECHK.TRANS64.TRYWAIT P2, [UR7+0x78], R12 ;  /* 0x0000780cff0075a7 */ /* 0x000f240008041107 */
[----:B--2-4-:R-:W-:Y:S05]  /*49d0*/  @!P2 BRA `(.L_x_92) ;  /* 0x0000007000c4a947 */ /* 0x014fea0003800000 */
.L_x_181:
        /* <DEDUP_REMOVED lines=8> */
[----:B------:R-:W-:Y:S01]  /*4a60*/  @!UP1 UIADD3 UR24, UPT, UPT, UR7, 0x4400, URZ ;  /* 0x0000440007189890 */ /* 0x000fe2000fffe0ff */
[----:B------:R-:W-:Y:S01]  /*4a70*/  VOTEU.ALL UP1, P4 ;  /* 0x0000000000ff7886 */ /* 0x000fe20002020000 */
[----:B------:R-:W-:Y:S01]  /*4a80*/  UMOV UR27, UR35 ;  /* 0x00000023001b7c82 */ /* 0x000fe20008000000 */
[----:B------:R-:W-:Y:S02]  /*4a90*/  UMOV UR28, UR36 ;  /* 0x00000024001c7c82 */ /* 0x000fe40008000000 */
[----:B------:R-:W-:Y:S01]  /*4aa0*/  IMAD.U32 R11, RZ, RZ, UR8 ;  /* 0x00000008ff0b7e24 */ /* 0x000fe2000f8e00ff */
[----:B------:R-:W-:Y:S01]  /*4ab0*/  UPRMT UR8, UR37, 0x654, UR25 ;  /* 0x0000065425087896 */ /* 0x000fe20008000019 */
[----:B------:R-:W-:Y:S02]  /*4ac0*/  IMAD.U32 R10, RZ, RZ, UR9 ;  /* 0x00000009ff0a7e24 */ /* 0x000fe4000f8e00ff */
[----:B------:R-:W-:Y:S01]  /*4ad0*/  @!P4 IMAD.X R20, RZ, RZ, R33, P0 ;  /* 0x000000ffff14c224 */ /* 0x000fe200000e0621 */
[----:B------:R-:W-:Y:S02]  /*4ae0*/  @!P4 R2UR UR15, R11 ;  /* 0x000000000b0fc2ca */ /* 0x000fe400000e0000 */
[----:B------:R-:W-:Y:S11]  /*4af0*/  @!P4 R2UR UR14, R10 ;  /* 0x000000000a0ec2ca */ /* 0x000ff600000e0000 */
[----:B------:R-:W-:Y:S02]  /*4b00*/  @!UPT UIADD3 URZ, UPT, UPT, URZ, URZ, URZ ;  /* 0x000000fffffff290 */ /* 0x000fe4000fffe0ff */
[----:B------:R2:W-:Y:S01]  /*4b10*/  @!UP1 UTMALDG.3D [UR24], [UR14], desc[UR10] ;  /* 0x00000a180e0095b4 */ /* 0x0005e20008011000 */
[----:B------:R2:W-:Y:S01]  /*4b20*/  @!P4 SYNCS.ARRIVE.TRANS64.RED.A0TR RZ, [UR7+0x58], R0 ;  /* 0x00005800ffffc9a7 */ /* 0x0005e20008300407 */
[----:B------:R-:W-:Y:S01]  /*4b30*/  SYNCS.ARRIVE.TRANS64.RED.A1T0 RZ, [UR8], RZ ;  /* 0x000000ffffff79a7 */ /* 0x000fe20008100408 */
[----:B------:R-:W4:Y:S02]  /*4b40*/  SYNCS.PHASECHK.TRANS64.TRYWAIT P2, [UR7+0x80], R12 ;  /* 0x0000800cff0075a7 */ /* 0x000f240008041107 */
[----:B--2-4-:R-:W-:Y:S05]  /*4b50*/  @!P2 BRA `(.L_x_93) ;  /* 0x00000070007ca947 */ /* 0x014fea0003800000 */
.L_x_183:
[----:B------:R-:W2:Y:S01]  /*4b60*/  LDC.64 R14, c[0x0][0xb10] ;  /* 0x0002c400ff0e7b82 */ /* 0x000ea20000000a00 */
[----:B------:R-:W-:Y:S01]  /*4b70*/  @!P4 R2UR UR8, R20 ;  /* 0x000000001408c2ca */ /* 0x000fe200000e0000 */
[----:B------:R-:W-:Y:S01]  /*4b80*/  VOTEU.ALL UP1, P4 ;  /* 0x0000000000ff7886 */ /* 0x000fe20002020000 */
[----:B------:R-:W-:Y:S01]  /*4b90*/  @!P4 R2UR UR9, R21 ;  /* 0x000000001509c2ca */ /* 0x000fe200000e0000 */
[----:B------:R-:W-:Y:S01]  /*4ba0*/  UMOV UR10, 0x0 ;  /* 0x00000000000a7882 */ /* 0x000fe20000000000 */
[----:B------:R-:W-:Y:S03]  /*4bb0*/  UMOV UR11, 0x10000000 ;  /* 0x10000000000b7882 */ /* 0x000fe60000000000 */
[----:B------:R-:W4:Y:S01]  /*4bc0*/  LDC.64 R10, c[0x0][0xb18] ;  /* 0x0002c600ff0a7b82 */ /* 0x000f220000000a00 */
[----:B------:R-:W-:Y:S01]  /*4bd0*/  @!UP1 UIADD3 UR18, UPT, UPT, UR34, 0x80, URZ ;  /* 0x0000008022129890 */ /* 0x000fe2000fffe0ff */
[----:B------:R-:W-:Y:S01]  /*4be0*/  @P3 SHF.R.U32.HI R28, RZ, 0x10, R25 ;  /* 0x00000010ff1c3819 */ /* 0x000fe20000011619 */
[----:B------:R-:W-:Y:S01]  /*4bf0*/  @!UP1 UIADD3 UR16, UPT, UPT, UR7, 0x8400, URZ ;  /* 0x0000840007109890 */ /* 0x000fe2000fffe0ff */
[----:B------:R-:W-:Y:S01]  /*4c00*/  VIADD R30, R30, 0x1 ;  /* 0x000000011e1e7836 */ /* 0x000fe20000000000 */
[----:B------:R-:W-:Y:S03]  /*4c10*/  VOTEU.ALL UP1, P4 ;  /* 0x0000000000ff7886 */ /* 0x000fe60002020000 */
[----:B------:R-:W5:Y:S01]  /*4c20*/  @!P1 LDC R0, c[0x0][0xb20] ;  /* 0x0002c800ff009b82 */ /* 0x000f620000000800 */
[----:B------:R-:W-:Y:S01]  /*4c30*/  UMOV UR19, UR35 ;  /* 0x0000002300137c82 */ /* 0x000fe20008000000 */
[----:B------:R-:W-:Y:S01]  /*4c40*/  IMAD.U32 R21, RZ, RZ, UR8 ;  /* 0x00000008ff157e24 */ /* 0x000fe2000f8e00ff */
[----:B------:R-:W-:Y:S05]  /*4c50*/  UMOV UR20, UR36 ;  /* 0x0000002400147c82 */ /* 0x000fea0008000000 */
[----:B-1----:R-:W1:Y:S01]  /*4c60*/  @!P1 LDC R3, c[0x0][0xb0c] ;  /* 0x0002c300ff039b82 */ /* 0x002e620000000800 */
[----:B------:R-:W-:Y:S01]  /*4c70*/  IMAD.U32 R20, RZ, RZ, UR9 ;  /* 0x00000009ff147e24 */ /* 0x000fe2000f8e00ff */
[----:B------:R-:W-:Y:S01]  /*4c80*/  UPRMT UR8, UR37, 0x654, UR17 ;  /* 0x0000065425087896 */ /* 0x000fe20008000011 */
[----:B------:R-:W-:Y:S03]  /*4c90*/  @!P4 R2UR UR15, R21 ;  /* 0x00000000150fc2ca */ /* 0x000fe600000e0000 */
[----:B------:R-:W-:Y:S01]  /*4ca0*/  @!P4 R2UR UR14, R20 ;  /* 0x00000000140ec2ca */ /* 0x000fe200000e0000 */
[----:B------:R-:W-:Y:S11]  /*4cb0*/  @!P4 IMAD.MOV.U32 R20, RZ, RZ, 0x4000 ;  /* 0x00004000ff14c424 */ /* 0x000ff600078e00ff */
[----:B------:R-:W-:Y:S01]  /*4cc0*/  @!UPT UIADD3 URZ, UPT, UPT, URZ, URZ, URZ ;  /* 0x000000fffffff290 */ /* 0x000fe2000fffe0ff */
[----:B------:R1:W-:Y:S01]  /*4cd0*/  @!UP1 UTMALDG.3D [UR16], [UR14], desc[UR10] ;  /* 0x00000a100e0095b4 */ /* 0x0003e20008011000 */
[----:B------:R1:W-:Y:S02]  /*4ce0*/  @!P4 SYNCS.ARRIVE.TRANS64.RED.A0TR RZ, [UR7+0x60], R20 ;  /* 0x00006014ffffc9a7 */ /* 0x0003e40008300407 */
[----:B-1----:R-:W-:Y:S01]  /*4cf0*/  @!P1 ISETP.NE.AND P2, PT, R3, 0x1, PT ;  /* 0x000000010300980c */ /* 0x002fe20003f45270 */
[C---:B--2---:R-:W-:Y:S01]  /*4d00*/  @!P1 IMAD.HI.U32 R14, R13.reuse, R14, RZ ;  /* 0x0000000e0d0e9227 */ /* 0x044fe200078e00ff */
[----:B----4-:R-:W-:Y:S03]  /*4d10*/  @!P1 ISETP.NE.AND P0, PT, R10, 0x1, PT ;  /* 0x000000010a00980c */ /* 0x010fe60003f05270 */
[C---:B------:R-:W-:Y:S01]  /*4d20*/  @!P1 IMAD.HI.U32 R11, R8.reuse, R11, RZ ;  /* 0x0000000b080b9227 */ /* 0x040fe200078e00ff */
[----:B------:R-:W-:Y:S04]  /*4d30*/  @!P1 SHF.R.U32.HI R14, RZ, R15, R14 ;  /* 0x0000000fff0e9219 */ /* 0x000fe8000001160e */
[----:B-----5:R-:W-:Y:S01]  /*4d40*/  @!P1 SHF.R.U32.HI R9, RZ, R0, R11 ;  /* 0x00000000ff099219 */ /* 0x020fe2000001160b */
[----:B------:R-:W-:Y:S01]  /*4d50*/  SYNCS.ARRIVE.TRANS64.RED.A1T0 RZ, [UR8], RZ ;  /* 0x000000ffffff79a7 */ /* 0x000fe20008100408 */
[----:B------:R-:W-:Y:S02]  /*4d60*/  @!P1 SEL R14, R13, R14, !P2 ;  /* 0x0000000e0d0e9207 */ /* 0x000fe40005000000 */
[----:B------:R-:W-:Y:S01]  /*4d70*/  @!P1 SEL R9, R8, R9, !P0 ;  /* 0x0000000908099207 */ /* 0x000fe20004000000 */
[----:B------:R-:W1:Y:S04]  /*4d80*/  SYNCS.PHASECHK.TRANS64.TRYWAIT P5, [UR7+0x88], R12 ;  /* 0x0000880cff0075a7 */ /* 0x000e6800080a1107 */
[----:B------:R-:W-:Y:S02]  /*4d90*/  @!P1 IMAD.IADD R0, R9, 0x1, -R14 ;  /* 0x0000000109009824 */ /* 0x000fe400078e0a0e */
[----:B------:R-:W-:Y:S02]  /*4da0*/  @!P1 IMAD.IADD R9, R14, 0x1, -R9 ;  /* 0x000000010e099824 */ /* 0x000fe400078e0a09 */
[----:B------:R-:W-:Y:S02]  /*4db0*/  @!P1 IMAD R13, R0, R3, R13 ;  /* 0x00000003000d9224 */ /* 0x000fe400078e020d */
[----:B------:R-:W-:Y:S01]  /*4dc0*/  @!P1 IMAD R8, R9, R10, R8 ;  /* 0x0000000a09089224 */ /* 0x000fe200078e0208 */
[----:B-1----:R-:W-:Y:S06]  /*4dd0*/  @!P5 BRA `(.L_x_94) ;  /* 0x0000006c00f4d947 */ /* 0x002fec0003800000 */
.L_x_185:
[----:B-1----:R-:W-:Y:S01]  /*4de0*/  @!P4 IADD3 R3, P0, PT, R32, 0x580, RZ ;  /* 0x000005802003c810 */ /* 0x002fe20007f1e0ff */
[----:B------:R-:W-:Y:S01]  /*4df0*/  VOTEU.ALL UP1, P4 ;  /* 0x0000000000ff7886 */ /* 0x000fe20002020000 */
[----:B------:R-:W-:Y:S01]  /*4e00*/  UMOV UR18, 0x0 ;  /* 0x0000000000127882 */ /* 0x000fe20000000000 */
[----:B------:R-:W-:Y:S01]  /*4e10*/  UMOV UR19, 0x10000000 ;  /* 0x1000000000137882 */ /* 0x000fe20000000000 */
[----:B------:R-:W-:Y:S01]  /*4e20*/  @!P4 R2UR UR9, R3 ;  /* 0x000000000309c2ca */ /* 0x000fe200000e0000 */
[----:B------:R-:W-:Y:S01]  /*4e30*/  @!P4 IMAD.X R0, RZ, RZ, R33, P0 ;  /* 0x000000ffff00c224 */ /* 0x000fe200000e0621 */
[----:B------:R-:W-:Y:S01]  /*4e40*/  @!UP1 UIADD3 UR10, UPT, UPT, UR34, 0xc0, URZ ;  /* 0x000000c0220a9890 */ /* 0x000fe2000fffe0ff */
[----:B------:R-:W-:Y:S01]  /*4e50*/  ISETP.NE.AND P0, PT, R30, 0x2, PT ;  /* 0x000000021e00780c */ /* 0x000fe20003f05270 */
[----:B------:R-:W-:Y:S01]  /*4e60*/  UMOV UR11, UR35 ;  /* 0x00000023000b7c82 */ /* 0x000fe20008000000 */
[----:B------:R-:W-:Y:S01]  /*4e70*/  UMOV UR12, UR36 ;  /* 0x00000024000c7c82 */ /* 0x000fe20008000000 */
[----:B------:R-:W-:Y:S01]  /*4e80*/  @!P4 R2UR UR8, R0 ;  /* 0x000000000008c2ca */ /* 0x000fe200000e0000 */
[----:B------:R-:W-:Y:S01]  /*4e90*/  IMAD.IADD R20, R8, 0x1, R154 ;  /* 0x0000000108147824 */ /* 0x000fe200078e029a */
[----:B------:R-:W-:Y:S01]  /*4ea0*/  @P3 R2UR UR36, R28 ;  /* 0x000000001c2432ca */ /* 0x000fe200000e0000 */
[----:B------:R-:W-:Y:S01]  /*4eb0*/  IMAD.IADD R21, R13, 0x1, R156 ;  /* 0x000000010d157824 */ /* 0x000fe200078e029c */
[----:B------:R-:W-:Y:S02]  /*4ec0*/  SEL R0, RZ, 0x1, P0 ;  /* 0x00000001ff007807 */ /* 0x000fe40000000000 */
[----:B------:R-:W-:Y:S01]  /*4ed0*/  LOP3.LUT R31, R31, 0x1, RZ, 0x3c, !PT ;  /* 0x000000011f1f7812 */ /* 0x000fe200078e3cff */
[----:B------:R-:W-:Y:S01]  /*4ee0*/  IMAD.U32 R10, RZ, RZ, UR9 ;  /* 0x00000009ff0a7e24 */ /* 0x000fe2000f8e00ff */
[----:B------:R-:W-:Y:S01]  /*4ef0*/  @!UP1 UIADD3 UR9, UPT, UPT, UR7, 0x68, URZ ;  /* 0x0000006807099890 */ /* 0x000fe2000fffe0ff */
[----:B------:R-:W-:Y:S02]  /*4f00*/  LOP3.LUT R29, R29, R0, RZ, 0x3c, !PT ;  /* 0x000000001d1d7212 */ /* 0x000fe400078e3cff */
[----:B------:R-:W-:Y:S02]  /*4f10*/  SEL R30, R30, RZ, P0 ;  /* 0x000000ff1e1e7207 */ /* 0x000fe40000000000 */
[----:B------:R-:W-:Y:S01]  /*4f20*/  IMAD.U32 R11, RZ, RZ, UR8 ;  /* 0x00000008ff0b7e24 */ /* 0x000fe2000f8e00ff */
[----:B------:R-:W-:Y:S01]  /*4f30*/  @!P4 R2UR UR14, R10 ;  /* 0x000000000a0ec2ca */ /* 0x000fe200000e0000 */
[----:B------:R-:W-:Y:S01]  /*4f40*/  @!UP1 UIADD3 UR8, UPT, UPT, UR7, 0xc400, URZ ;  /* 0x0000c40007089890 */ /* 0x000fe2000fffe0ff */
[----:B------:R-:W-:Y:S02]  /*4f50*/  VOTEU.ALL UP1, P4 ;  /* 0x0000000000ff7886 */ /* 0x000fe40002020000 */
[----:B------:R-:W-:Y:S11]  /*4f60*/  @!P4 R2UR UR15, R11 ;  /* 0x000000000b0fc2ca */ /* 0x000ff600000e0000 */
[----:B------:R-:W-:Y:S02]  /*4f70*/  @!UPT UIADD3 URZ, UPT, UPT, URZ, URZ, URZ ;  /* 0x000000fffffff290 */ /* 0x000fe4000fffe0ff */
[----:B------:R2:W-:Y:S01]  /*4f80*/  @!UP1 UTMALDG.3D [UR8], [UR14], desc[UR18] ;  /* 0x000012080e0095b4 */ /* 0x0005e20008011000 */
[----:B------:R2:W-:Y:S01]  /*4f90*/  @!P4 SYNCS.ARRIVE.TRANS64.RED.A0TR RZ, [UR7+0x68], R23 ;  /* 0x00006817ffffc9a7 */ /* 0x0005e20008300407 */
[----:B------:R-:W-:Y:S01]  /*4fa0*/  UPLOP3.LUT UP1, UPT, UPT, UPT, UPT, 0x80, 0x8 ;  /* 0x000000000008789c */ /* 0x000fe20003f2f070 */
[----:B------:R-:W-:Y:S01]  /*4fb0*/  SYNCS.ARRIVE.TRANS64.RED.A1T0 RZ, [UR13], RZ ;  /* 0x000000ffffff79a7 */ /* 0x000fe2000810040d */
[----:B------:R-:W-:Y:S09]  /*4fc0*/  @P3 BRA `(.L_x_95) ;  /* 0xfffffff000943947 */ /* 0x000ff2000383ffff */
[----:B------:R-:W-:-:S04]  /*4fd0*/  SHF.L.U32 R3, R31, 0x1f, RZ ;  /* 0x0000001f1f037819 */ /* 0x000fc800000006ff */
[----:B------:R-:W1:Y:S02]  /*4fe0*/  SYNCS.PHASECHK.TRANS64.TRYWAIT P0, [UR7+0x70], R3 ;  /* 0x00007003ff0075a7 */ /* 0x000e640008001107 */
[----:B-1----:R-:W-:Y:S05]  /*4ff0*/  @!P0 BRA `(.L_x_96) ;  /* 0x0000006c00848947 */ /* 0x002fea0003800000 */
.L_x_187:
[----:B------:R-:W4:Y:S02]  /*5000*/  SYNCS.PHASECHK.TRANS64.TRYWAIT P0, [UR7+0x78], R3 ;  /* 0x00007803ff0075a7 */ /* 0x000f240008001107 */
[----:B----4-:R-:W-:Y:S05]  /*5010*/  @!P0 BRA `(.L_x_97) ;  /* 0x0000006c00948947 */ /* 0x010fea0003800000 */
.L_x_189:
[----:B------:R-:W4:Y:S02]  /*5020*/  SYNCS.PHASECHK.TRANS64.TRYWAIT P0, [UR7+0x80], R3 ;  /* 0x00008003ff0075a7 */ /* 0x000f240008001107 */
[----:B----4-:R-:W-:Y:S05]  /*5030*/  @!P0 BRA `(.L_x_98) ;  /* 0x0000006c00a48947 */ /* 0x010fea0003800000 */
.L_x_191:
[----:B-1----:R-:W-:-:S07]  /*5040*/  MOV R0, UR7 ;  /* 0x0000000700007c02 */ /* 0x002fce0008000f00 */
.L_x_99:
[----:B-1----:R-:W-:-:S04]  /*5050*/  SHF.L.U32 R3, R31, 0x1f, RZ ;  /* 0x0000001f1f037819 */ /* 0x002fc800000006ff */
[----:B------:R1:W4:Y:S03]  /*5060*/  SYNCS.PHASECHK.TRANS64.TRYWAIT P0, [R0+URZ+0x88], R3 ;  /* 0x00008803000075a7 */ /* 0x00032600080011ff */
[----:B----4-:R-:W-:Y:S05]  /*5070*/  @!P0 NANOSLEEP.SYNCS 0x989680 ;  /* 0x009896800000895d */ /* 0x010fea0003900000 */
[----:B------:R-:W4:Y:S02]  /*5080*/  @!P0 SYNCS.PHASECHK.TRANS64 P0, [R0+URZ+0x88], R3 ;  /* 0x00008803000085a7 */ /* 0x000f2400080010ff */
[----:B--2-4-:R-:W-:Y:S05]  /*5090*/  @P0 EXIT ;  /* 0x000000000000094d */ /* 0x014fea0003800000 */
[----:B------:R-:W-:Y:S05]  /*50a0*/  BRA `(.L_x_99) ;  /* 0xfffffffc00e87947 */ /* 0x000fea000383ffff */
.L_x_84:
[----:B------:R-:W-:-:S06]  /*50b0*/  UISETP.GE.AND UP1, UPT, UR10, 0x4, UPT ;  /* 0x000000040a00788c */ /* 0x000fcc000bf26270 */
[----:B------:R-:W-:-:S13]  /*50c0*/  PLOP3.LUT P0, PT, PT, PT, UP1, 0x80, 0x8 ;  /* 0x000000000008781c */ /* 0x000fda0003f0f018 */
[----:B------:R-:W-:Y:S05]  /*50d0*/  @!P0 EXIT ;  /* 0x000000000000894d */ /* 0x000fea0003800000 */
[----:B------:R-:W-:Y:S01]  /*50e0*/  BAR.SYNC.DEFER_BLOCKING 0x6, 0xa0 ;  /* 0x0182800000007b1d */ /* 0x000fe20000010000 */
[C---:B------:R-:W-:Y:S01]  /*50f0*/  IMAD.SHL.U32 R3, R170.reuse, 0x40, RZ ;  /* 0x00000040aa037824 */ /* 0x040fe200078e00ff */
[C---:B------:R-:W-:Y:S01]  /*5100*/  LOP3.LUT R161, R170.reuse, 0x1, RZ, 0xc0, !PT ;  /* 0x00000001aaa17812 */ /* 0x040fe200078ec0ff */
[C---:B------:R-:W-:Y:S02]  /*5110*/  IMAD.U32 R79, R170.reuse, 0x10000, RZ ;  /* 0x00010000aa4f7824 */ /* 0x040fe400078e00ff */
[----:B------:R-:W-:Y:S02]  /*5120*/  HFMA2 R167, -RZ, RZ, 0, 5.9604644775390625e-08 ;  /* 0x00000001ffa77431 */ /* 0x000fe400000001ff */
[C---:B------:R-:W-:Y:S01]  /*5130*/  IMAD.SHL.U32 R160, R170.reuse, 0x8, RZ ;  /* 0x00000008aaa07824 */ /* 0x040fe200078e00ff */
[----:B------:R-:W-:Y:S01]  /*5140*/  UMOV UR48, 0x400 ;  /* 0x0000040000307882 */ /* 0x000fe20000000000 */
[----:B------:R-:W1:Y:S01]  /*5150*/  LDC R159, c[0x0][0x370] ;  /* 0x0000dc00ff9f7b82 */ /* 0x000e620000000800 */
[----:B------:R-:W-:Y:S01]  /*5160*/  ULEA UR48, UR37, UR48, 0x18 ;  /* 0x0000003025307291 */ /* 0x000fe2000f8ec0ff */
[----:B------:R-:W-:Y:S01]  /*5170*/  ISETP.NE.U32.AND P0, PT, R161, 0x1, PT ;  /* 0x00000001a100780c */ /* 0x000fe20003f05070 */
[----:B------:R-:W-:Y:S01]  /*5180*/  IMAD.MOV.U32 R169, RZ, RZ, 0x2 ;  /* 0x00000002ffa97424 */ /* 0x000fe200078e00ff */
[----:B------:R-:W-:Y:S01]  /*5190*/  LOP3.LUT R5, R3, 0x1c0, RZ, 0xc0, !PT ;  /* 0x000001c003057812 */ /* 0x000fe200078ec0ff */
[----:B------:R-:W-:Y:S01]  /*51a0*/  UIADD3 UR4, UPT, UPT, UR48, 0x400, URZ ;  /* 0x0000040030047890 */ /* 0x000fe2000fffe0ff */
[----:B------:R-:W-:Y:S01]  /*51b0*/  LOP3.LUT R79, R79, 0x600000, RZ, 0xc0, !PT ;  /* 0x006000004f4f7812 */ /* 0x000fe200078ec0ff */
[----:B------:R-:W-:Y:S01]  /*51c0*/  IMAD.MOV.U32 R168, RZ, RZ, 0x4 ;  /* 0x00000004ffa87424 */ /* 0x000fe200078e00ff */
[----:B------:R-:W2:Y:S01]  /*51d0*/  LDC R74, c[0x0][0xb0c] ;  /* 0x0002c300ff4a7b82 */ /* 0x000ea20000000800 */
[----:B------:R-:W-:Y:S01]  /*51e0*/  R2P PR, R170, 0x6 ;  /* 0x00000006aa007804 */ /* 0x000fe20000000000 */
[----:B------:R-:W-:Y:S01]  /*51f0*/  IMAD.MOV.U32 R76, RZ, RZ, RZ ;  /* 0x000000ffff4c7224 */ /* 0x000fe200078e00ff */
[----:B------:R-:W-:Y:S01]  /*5200*/  LOP3.LUT R160, R5, 0x38, R160, 0xf8, !PT ;  /* 0x0000003805a07812 */ /* 0x000fe200078ef8a0 */
[----:B------:R-:W-:Y:S01]  /*5210*/  IMAD.MOV.U32 R166, RZ, RZ, RZ ;  /* 0x000000ffffa67224 */ /* 0x000fe200078e00ff */
[----:B------:R-:W-:Y:S01]  /*5220*/  P2R R2, PR, RZ, 0x1 ;  /* 0x00000001ff027803 */ /* 0x000fe20000000000 */
[----:B------:R-:W-:Y:S01]  /*5230*/  IMAD.MOV.U32 R173, RZ, RZ, RZ ;  /* 0x000000ffffad7224 */ /* 0x000fe200078e00ff */
[----:B------:R-:W-:Y:S01]  /*5240*/  LOP3.LUT R160, R160, 0x1e00, R3, 0xf8, !PT ;  /* 0x00001e00a0a07812 */ /* 0x000fe200078ef803 */
[----:B------:R-:W3:Y:S01]  /*5250*/  LDC R157, c[0x0][0xb20] ;  /* 0x0002c800ff9d7b82 */ /* 0x000ee20000000800 */
[----:B------:R-:W4:Y:S01]  /*5260*/  LDS R0, [UR48+0x130] ;  /* 0x00013030ff007984 */ /* 0x000f220008000800 */
[----:B------:R-:W-:Y:S01]  /*5270*/  LOP3.LUT R170, R170, 0x60, RZ, 0xc0, !PT ;  /* 0x00000060aaaa7812 */ /* 0x000fe200078ec0ff */
[----:B------:R-:W-:Y:S01]  /*5280*/  IMAD.U32 R163, RZ, RZ, UR4 ;  /* 0x00000004ffa37e24 */ /* 0x000fe2000f8e00ff */
[----:B------:R-:W-:Y:S01]  /*5290*/  MOV R165, RZ ;  /* 0x000000ff00a57202 */ /* 0x000fe20000000f00 */
[----:B------:R-:W1:Y:S01]  /*52a0*/  LDCU.64 UR52, c[0x0][0x348] ;  /* 0x00006900ff3477ac */ /* 0x000e620008000a00 */
[----:B------:R-:W-:-:S02]  /*52b0*/  SEL R169, R169, 0xfffffffe, !P1 ;  /* 0xfffffffea9a97807 */ /* 0x000fc40004800000 */
[----:B------:R-:W1:Y:S01]  /*52c0*/  LDC R73, c[0x0][0xb30] ;  /* 0x0002cc00ff497b82 */ /* 0x000e620000000800 */
[----:B------:R-:W-:Y:S01]  /*52d0*/  SEL R168, R168, 0xfffffffc, !P2 ;  /* 0xfffffffca8a87807 */ /* 0x000fe20005000000 */
[----:B------:R-:W1:Y:S01]  /*52e0*/  LDCU.64 UR38, c[0x0][0x888] ;  /* 0x00011100ff2677ac */ /* 0x000e620008000a00 */
[----:B------:R-:W1:Y:S05]  /*52f0*/  LDCU.64 UR44, c[0x0][0x890] ;  /* 0x00011200ff2c77ac */ /* 0x000e6a0008000a00 */
[----:B------:R-:W1:Y:S01]  /*5300*/  LDC.64 R152, c[0x0][0xb10] ;  /* 0x0002c400ff987b82 */ /* 0x000e620000000a00 */
[----:B------:R-:W-:Y:S01]  /*5310*/  UMOV UR49, URZ ;  /* 0x000000ff00317c82 */ /* 0x000fe20008000000 */
[----:B------:R-:W-:-:S06]  /*5320*/  UMOV UR51, URZ ;  /* 0x000000ff00337c82 */ /* 0x000fcc0008000000 */
[----:B------:R-:W1:Y:S08]  /*5330*/  LDC.64 R70, c[0x0][0xb18] ;  /* 0x0002c600ff467b82 */ /* 0x000e700000000a00 */
[----:B------:R-:W1:Y:S08]  /*5340*/  LDC.64 R68, c[0x0][0xb28] ;  /* 0x0002ca00ff447b82 */ /* 0x000e700000000a00 */
[----:B------:R-:W1:Y:S01]  /*5350*/  LDC.64 R150, c[0x0][0x8b0] ;  /* 0x00022c00ff967b82 */ /* 0x000e620000000a00 */
[----:B----4-:R-:W-:-:S07]  /*5360*/  IMAD.IADD R79, R0, 0x1, R79 ;  /* 0x00000001004f7824 */ /* 0x010fce00078e024f */
[----:B------:R-:W4:Y:S08]  /*5370*/  LDC.64 R148, c[0x0][0x8a8] ;  /* 0x00022a00ff947b82 */ /* 0x000f300000000a00 */
[----:B--23--:R-:W1:Y:S02]  /*5380*/  LDC R158, c[0x0][0x374] ;  /* 0x0000dd00ff9e7b82 */ /* 0x00ce640000000800 */
.L_x_143:
[----:B------:R-:W-:Y:S02]  /*5390*/  LEA R0, R173, UR48, 0x3 ;  /* 0x00000030ad007c11 */ /* 0x000fe4000f8e18ff */
[----:B------:R-:W-:Y:S02]  /*53a0*/  SHF.L.U32 R3, R165, 0x1f, RZ ;  /* 0x0000001fa5037819 */ /* 0x000fe400000006ff */
[----:B-1----:R-:W-:Y:S02]  /*53b0*/  LEA R16, R173, UR48, 0x4 ;  /* 0x00000030ad107c11 */ /* 0x002fe4000f8e20ff */
[----:B------:R-:W2:Y:S02]  /*53c0*/  SYNCS.PHASECHK.TRANS64.TRYWAIT P0, [R0+URZ+0xa0], R3 ;  /* 0x0000a003000075a7 */ /* 0x000ea400080011ff */
[----:B--23--:R-:W-:Y:S05]  /*53d0*/  @!P0 BRA `(.L_x_100) ;  /* 0x0000006800d48947 */ /* 0x00cfea0003800000 */
.L_x_192:
[----:B------:R-:W3:Y:S01]  /*53e0*/  LDC.64 R12, c[0x0][0xb10] ;  /* 0x0002c400ff0c7b82 */ /* 0x000ee20000000a00 */
[----:B------:R-:W4:Y:S01]  /*53f0*/  LDS.128 R16, [R16+0x110] ;  /* 0x0001100010107984 */ /* 0x000f220000000c00 */
[----:B-1----:R-:W-:Y:S01]  /*5400*/  ISETP.NE.AND P1, PT, R73, 0x1, PT ;  /* 0x000000014900780c */ /* 0x002fe20003f25270 */
[----:B--2---:R-:W-:Y:S01]  /*5410*/  VIADD R0, R0, 0xb0 ;  /* 0x000000b000007836 */ /* 0x004fe20000000000 */
[----:B------:R-:W-:Y:S04]  /*5420*/  ISETP.GE.AND P0, PT, R72, 0x1, PT ;  /* 0x000000014800780c */ /* 0x000fe80003f06270 */
[----:B------:R-:W1:Y:S01]  /*5430*/  LDC.64 R10, c[0x0][0xb18] ;  /* 0x0002c600ff0a7b82 */ /* 0x000e620000000a00 */
[----:B------:R-:W-:Y:S01]  /*5440*/  PRMT R0, RZ, 0x654, R0 ;  /* 0x00000654ff007816 */ /* 0x000fe20000000000 */
[----:B------:R-:W-:Y:S01]  /*5450*/  @!PT LDS RZ, [RZ] ;  /* 0x00000000fffff984 */ /* 0x000fe20000000800 */
[----:B------:R-:W-:Y:S01]  /*5460*/  @!PT LDS RZ, [RZ] ;  /* 0x00000000fffff984 */ /* 0x000fe20000000800 */
[----:B------:R-:W-:Y:S01]  /*5470*/  @!PT LDS RZ, [RZ] ;  /* 0x00000000fffff984 */ /* 0x000fe20000000800 */
[----:B------:R-:W-:Y:S01]  /*5480*/  @!PT LDS RZ, [RZ] ;  /* 0x00000000fffff984 */ /* 0x000fe20000000800 */
[----:B------:R2:W-:Y:S06]  /*5490*/  MEMBAR.ALL.CTA ;  /* 0x0000000000007992 */ /* 0x0005ec0000008000 */
[----:B--2---:R-:W2:Y:S01]  /*54a0*/  FENCE.VIEW.ASYNC.S ;  /* 0x00000000000073c6 */ /* 0x004ea20000000000 */
[----:B------:R-:W1:Y:S08]  /*54b0*/  @!P1 LDC R14, c[0x0][0xb20] ;  /* 0x0002c800ff0e9b82 */ /* 0x000e700000000800 */
[----:B------:R-:W1:Y:S01]  /*54c0*/  @!P1 LDC R9, c[0x0][0xb0c] ;  /* 0x0002c300ff099b82 */ /* 0x000e620000000800 */
[----:B--2---:R2:W-:Y:S01]  /*54d0*/  SYNCS.ARRIVE.TRANS64.RED.A1T0 RZ, [R0+URZ], RZ ;  /* 0x000000ff00ff79a7 */ /* 0x0045e200081004ff */
[----:B----4-:R-:W-:Y:S04]  /*54e0*/  LOP3.LUT P4, RZ, R18, 0x1, RZ, 0xc0, !PT ;  /* 0x0000000112ff7812 */ /* 0x010fe8000788c0ff */
[----:B------:R-:W-:Y:S09]  /*54f0*/  P2R R171, PR, RZ, 0x10 ;  /* 0x00000010ffab7803 */ /* 0x000ff20000000000 */
[----:B------:R-:W-:Y:S02]  /*5500*/  @P4 MOV R77, R16 ;  /* 0x00000010004d4202 */ /* 0x000fe40000000f00 */
[----:B------:R-:W-:Y:S01]  /*5510*/  @P4 LOP3.LUT R75, R17, 0xffff, RZ, 0xc0, !PT ;  /* 0x0000ffff114b4812 */ /* 0x000fe200078ec0ff */
[----:B--23--:R-:W-:Y:S06]  /*5520*/  @!P0 BRA `(.L_x_101) ;  /* 0x0000000000a48947 */ /* 0x00cfec0003800000 */
[----:B------:R-:W-:Y:S01]  /*5530*/  IMAD.HI.U32 R24, R158, R71, RZ ;  /* 0x000000479e187227 */ /* 0x000fe200078e00ff */
[----:B------:R-:W-:Y:S02]  /*5540*/  ISETP.NE.AND P0, PT, R70, 0x1, PT ;  /* 0x000000014600780c */ /* 0x000fe40003f05270 */
[----:B------:R-:W-:Y:S01]  /*5550*/  ISETP.NE.AND P2, PT, R72, 0x1, PT ;  /* 0x000000014800780c */ /* 0x000fe20003f45270 */
[-C--:B------:R-:W-:Y:S01]  /*5560*/  IMAD.HI.U32 R22, R159, R152.reuse, RZ ;  /* 0x000000989f167227 */ /* 0x080fe200078e00ff */
[----:B------:R-:W-:Y:S02]  /*5570*/  SHF.R.U32.HI R23, RZ, R157, R24 ;  /* 0x0000009dff177219 */ /* 0x000fe40000011618 */
[----:B------:R-:W-:Y:S01]  /*5580*/  ISETP.NE.AND P3, PT, R74, 0x1, PT ;  /* 0x000000014a00780c */ /* 0x000fe20003f65270 */
[----:B------:R-:W-:Y:S01]  /*5590*/  IMAD.HI.U32 R28, R75, R71, RZ ;  /* 0x000000474b1c7227 */ /* 0x000fe200078e00ff */
[----:B------:R-:W-:Y:S02]  /*55a0*/  SHF.R.U32.HI R22, RZ, R153, R22 ;  /* 0x00000099ff167219 */ /* 0x000fe40000011616 */
[----:B------:R-:W-:Y:S01]  /*55b0*/  SEL R3, R158, R23, !P0 ;  /* 0x000000179e037207 */ /* 0x000fe20004000000 */
[----:B------:R-:W-:Y:S01]  /*55c0*/  IMAD.HI.U32 R26, R77, R152, RZ ;  /* 0x000000984d1a7227 */ /* 0x000fe200078e00ff */
[----:B------:R-:W-:Y:S03]  /*55d0*/  SEL R7, R159, R22, !P3 ;  /* 0x000000169f077207 */ /* 0x000fe60005800000 */
[-C--:B------:R-:W-:Y:S01]  /*55e0*/  IMAD.HI.U32 R22, R3, R68.reuse, RZ ;  /* 0x0000004403167227 */ /* 0x080fe200078e00ff */
[----:B------:R-:W-:Y:S03]  /*55f0*/  SHF.R.U32.HI R26, RZ, R153, R26 ;  /* 0x00000099ff1a7219 */ /* 0x000fe6000001161a */
[----:B------:R-:W-:Y:S01]  /*5600*/  IMAD.HI.U32 R24, R7, R68, RZ ;  /* 0x0000004407187227 */ /* 0x000fe200078e00ff */
[----:B------:R-:W-:Y:S02]  /*5610*/  @P2 SHF.R.U32.HI R3, RZ, R69, R22 ;  /* 0x00000045ff032219 */ /* 0x000fe40000011616 */
[----:B------:R-:W-:Y:S02]  /*5620*/  SHF.R.U32.HI R22, RZ, R157, R28 ;  /* 0x0000009dff167219 */ /* 0x000fe4000001161c */
[----:B------:R-:W-:Y:S01]  /*5630*/  @P2 SHF.R.U32.HI R7, RZ, R69, R24 ;  /* 0x00000045ff072219 */ /* 0x000fe20000011618 */
[C---:B------:R-:W-:Y:S01]  /*5640*/  IMAD R2, R72.reuse, R3, RZ ;  /* 0x0000000348027224 */ /* 0x040fe200078e02ff */
[----:B------:R-:W-:Y:S02]  /*5650*/  SEL R5, R75, R22, !P0 ;  /* 0x000000164b057207 */ /* 0x000fe40004000000 */
[----:B------:R-:W-:Y:S01]  /*5660*/  SEL R3, R77, R26, !P3 ;  /* 0x0000001a4d037207 */ /* 0x000fe20005800000 */
[----:B------:R-:W-:Y:S01]  /*5670*/  IMAD R4, R72, R7, RZ ;  /* 0x0000000748047224 */ /* 0x000fe200078e02ff */
[C---:B------:R-:W-:Y:S01]  /*5680*/  ISETP.GE.AND P0, PT, R5.reuse, R2, PT ;  /* 0x000000020500720c */ /* 0x040fe20003f06270 */
[----:B------:R-:W-:Y:S03]  /*5690*/  IMAD.HI.U32 R6, R5, R68, RZ ;  /* 0x0000004405067227 */ /* 0x000fe600078e00ff */
[----:B------:R-:W-:Y:S01]  /*56a0*/  ISETP.GE.OR P0, PT, R3, R4, P0 ;  /* 0x000000040300720c */ /* 0x000fe20000706670 */
[----:B------:R-:W-:Y:S01]  /*56b0*/  IMAD.MOV R4, RZ, RZ, -R3 ;  /* 0x000000ffff047224 */ /* 0x000fe200078e0a03 */
[-C--:B------:R-:W-:Y:S03]  /*56c0*/  SHF.R.U32.HI R6, RZ, R69.reuse, R6 ;  /* 0x00000045ff067219 */ /* 0x080fe60000011606 */
[----:B------:R-:W-:Y:S01]  /*56d0*/  IMAD R77, R74, R4, R77 ;  /* 0x000000044a4d7224 */ /* 0x000fe200078e024d */
[----:B------:R-:W-:Y:S05]  /*56e0*/  SEL R15, R5, R6, !P2 ;  /* 0x00000006050f7207 */ /* 0x000fea0005000000 */
[----:B------:R-:W-:Y:S02]  /*56f0*/  IMAD.MOV R6, RZ, RZ, -R15 ;  /* 0x000000ffff067224 */ /* 0x000fe400078e0a0f */
[C---:B------:R-:W-:Y:S04]  /*5700*/  @!P0 IMAD.HI.U32 R2, R3.reuse, R68, RZ ;  /* 0x0000004403028227 */ /* 0x040fe800078e00ff */
[----:B------:R-:W-:Y:S01]  /*5710*/  IMAD R6, R72, R6, R5 ;  /* 0x0000000648067224 */ /* 0x000fe200078e0205 */
[----:B------:R-:W-:Y:S04]  /*5720*/  @!P0 SHF.R.U32.HI R2, RZ, R69, R2 ;  /* 0x00000045ff028219 */ /* 0x000fe80000011602 */
[----:B------:R-:W-:Y:S02]  /*5730*/  @!P0 SEL R0, R3, R2, !P2 ;  /* 0x0000000203008207 */ /* 0x000fe40005000000 */
[----:B------:R-:W-:Y:S02]  /*5740*/  IADD3 R2, PT, PT, -R5, RZ, RZ ;  /* 0x000000ff05027210 */ /* 0x000fe40007ffe1ff */
[----:B------:R-:W-:Y:S01]  /*5750*/  @!P0 IADD3 R8, PT, PT, R15, -R0, RZ ;  /* 0x800000000f088210 */ /* 0x000fe20007ffe0ff */
[----:B------:R-:W-:Y:S02]  /*5760*/  @!P0 IMAD R0, R7, R6, R0 ;  /* 0x0000000607008224 */ /* 0x000fe400078e0200 */
[----:B------:R-:W-:Y:S02]  /*5770*/  IMAD R75, R70, R2, R75 ;  /* 0x00000002464b7224 */ /* 0x000fe400078e024b */
[----:B------:R-:W-:Y:S02]  /*5780*/  @!P0 IMAD R5, R8, R72, R3 ;  /* 0x0000004808058224 */ /* 0x000fe400078e0203 */
[----:B------:R-:W-:Y:S04]  /*5790*/  @!P0 IMAD.MOV.U32 R3, RZ, RZ, R0 ;  /* 0x000000ffff038224 */ /* 0x000fe800078e0000 */
[----:B------:R-:W-:Y:S02]  /*57a0*/  IMAD R77, R3, R74, R77 ;  /* 0x0000004a034d7224 */ /* 0x000fe400078e024d */
[----:B------:R-:W-:Y:S07]  /*57b0*/  IMAD R75, R5, R70, R75 ;  /* 0x00000046054b7224 */ /* 0x000fee00078e024b */
.L_x_101:
[----:B-1----:R-:W-:Y:S01]  /*57c0*/  @!P1 ISETP.NE.AND P0, PT, R10, 0x1, PT ;  /* 0x000000010a00980c */ /* 0x002fe20003f05270 */
[----:B------:R-:W-:Y:S01]  /*57d0*/  @!P1 IMAD.HI.U32 R3, R75, R11, RZ ;  /* 0x0000000b4b039227 */ /* 0x000fe200078e00ff */
[----:B------:R-:W-:Y:S01]  /*57e0*/  R2UR UR42, R21 ;  /* 0x00000000152a72ca */ /* 0x000fe200000e0000 */
[----:B------:R-:W-:Y:S01]  /*57f0*/  BSSY.RECONVERGENT B6, `(.L_x_102) ;  /* 0x0000031000067945 */ /* 0x000fe20003800200 */
[----:B------:R-:W-:Y:S01]  /*5800*/  R2UR UR41, R20 ;  /* 0x00000000142972ca */ /* 0x000fe200000e0000 */
[----:B------:R-:W-:Y:S01]  /*5810*/  @!P1 IMAD.HI.U32 R0, R77, R12, RZ ;  /* 0x0000000c4d009227 */ /* 0x000fe200078e00ff */
[----:B------:R-:W-:Y:S02]  /*5820*/  @!P1 SHF.R.U32.HI R2, RZ, R14, R3 ;  /* 0x0000000eff029219 */ /* 0x000fe40000011603 */
[----:B------:R-:W-:Y:S01]  /*5830*/  @!P1 ISETP.NE.AND P2, PT, R9, 0x1, PT ;  /* 0x000000010900980c */ /* 0x000fe20003f45270 */
[----:B------:R-:W-:Y:S01]  /*5840*/  VIADD R173, R173, 0x1 ;  /* 0x00000001adad7836 */ /* 0x000fe20000000000 */
[----:B------:R-:W-:Y:S02]  /*5850*/  @!P1 SEL R2, R75, R2, !P0 ;  /* 0x000000024b029207 */ /* 0x000fe40004000000 */
[----:B------:R-:W-:Y:S02]  /*5860*/  @!P1 SHF.R.U32.HI R0, RZ, R13, R0 ;  /* 0x0000000dff009219 */ /* 0x000fe40000011600 */
[----:B------:R-:W-:Y:S01]  /*5870*/  LOP3.LUT P0, RZ, R163, 0x3f0, RZ, 0xc0, !PT ;  /* 0x000003f0a3ff7812 */ /* 0x000fe2000780c0ff */
[----:B------:R-:W-:Y:S01]  /*5880*/  USHF.L.U32 UR42, UR42, 0x7, URZ ;  /* 0x000000072a2a7899 */ /* 0x000fe200080006ff */
[----:B------:R-:W-:Y:S01]  /*5890*/  @!P1 SEL R3, R77, R0, !P2 ;  /* 0x000000004d039207 */ /* 0x000fe20005000000 */
[----:B------:R-:W-:Y:S01]  /*58a0*/  USHF.L.U32 UR41, UR41, 0x8, URZ ;  /* 0x0000000829297899 */ /* 0x000fe200080006ff */
[----:B------:R-:W-:Y:S03]  /*58b0*/  @P4 SHF.R.U32.HI R164, RZ, 0x10, R17 ;  /* 0x00000010ffa44819 */ /* 0x000fe60000011611 */
[----:B------:R-:W-:Y:S02]  /*58c0*/  @!P1 IMAD.IADD R0, R2, 0x1, -R3 ;  /* 0x0000000102009824 */ /* 0x000fe400078e0a03 */
[----:B------:R-:W-:Y:S02]  /*58d0*/  @!P1 IMAD.IADD R2, R3, 0x1, -R2 ;  /* 0x0000000103029824 */ /* 0x000fe400078e0a02 */
[----:B------:R-:W-:Y:S02]  /*58e0*/  @!P1 IMAD R77, R0, R9, R77 ;  /* 0x00000009004d9224 */ /* 0x000fe400078e024d */
[----:B------:R-:W-:Y:S01]  /*58f0*/  @!P1 IMAD R75, R2, R10, R75 ;  /* 0x0000000a024b9224 */ /* 0x000fe200078e024b */
[----:B------:R-:W-:Y:S06]  /*5900*/  @!P0 BRA `(.L_x_103) ;  /* 0x00000000007c8947 */ /* 0x000fec0003800000 */
[----:B------:R-:W1:Y:S01]  /*5910*/  LDCU.64 UR8, c[0x4][0x80] ;  /* 0x01001000ff0877ac */ /* 0x000e620008000a00 */
[----:B------:R-:W-:Y:S01]  /*5920*/  MOV R2, 0x0 ;  /* 0x0000000000027802 */ /* 0x000fe20000000f00 */
[----:B------:R-:W-:Y:S02]  /*5930*/  HFMA2 R12, -RZ, RZ, 0, 5.9604644775390625e-08 ;  /* 0x00000001ff0c7431 */ /* 0x000fe400000001ff */
[----:B------:R-:W-:Y:S01]  /*5940*/  IMAD.MOV.U32 R8, RZ, RZ, 0x70 ;  /* 0x00000070ff087424 */ /* 0x000fe200078e00ff */
[----:B------:R2:W3:Y:S01]  /*5950*/  LDC.64 R14, c[0x4][R2] ;  /* 0x01000000020e7b82 */ /* 0x0004e20000000a00 */
[----:B------:R-:W4:Y:S01]  /*5960*/  LDCU.64 UR6, c[0x4][0x88] ;  /* 0x01001100ff0677ac */ /* 0x000f220008000a00 */
[----:B------:R-:W-:Y:S01]  /*5970*/  IMAD.MOV.U32 R13, RZ, RZ, RZ ;  /* 0x000000ffff0d7224 */ /* 0x000fe200078e00ff */
[----:B------:R-:W2:Y:S01]  /*5980*/  LDCU.64 UR4, c[0x4][0x8] ;  /* 0x01000100ff0477ac */ /* 0x000ea20008000a00 */
[----:B-1----:R-:W-:Y:S01]  /*5990*/  MOV R5, UR9 ;  /* 0x0000000900057c02 */ /* 0x002fe20008000f00 */
[----:B------:R-:W-:Y:S01]  /*59a0*/  IMAD.U32 R4, RZ, RZ, UR8 ;  /* 0x00000008ff047e24 */ /* 0x000fe2000f8e00ff */
[----:B----4-:R-:W-:Y:S01]  /*59b0*/  MOV R7, UR7 ;  /* 0x0000000700077c02 */ /* 0x010fe20008000f00 */
[----:B------:R-:W-:Y:S01]  /*59c0*/  IMAD.U32 R6, RZ, RZ, UR6 ;  /* 0x00000006ff067e24 */ /* 0x000fe2000f8e00ff */
[----:B--2---:R-:W-:Y:S01]  /*59d0*/  MOV R11, UR5 ;  /* 0x00000005000b7c02 */ /* 0x004fe20008000f00 */
[----:B------:R-:W-:Y:S02]  /*59e0*/  IMAD.U32 R10, RZ, RZ, UR4 ;  /* 0x00000004ff0a7e24 */ /* 0x000fe4000f8e00ff */
[----:B------:R-:W-:Y:S07]  /*59f0*/  LEPC R20, `(.L_x_104) ;  /* 0x000000001014794e */ /* 0x000fee0000000000 */
[----:B---3-5:R-:W-:Y:S05]  /*5a00*/  CALL.ABS.NOINC R14 ;  /* 0x000000000e007343 */ /* 0x028fea0003c00000 */
.L_x_104:
[----:B------:R-:W1:Y:S01]  /*5a10*/  LDCU.64 UR8, c[0x4][0x80] ;  /* 0x01001000ff0877ac */ /* 0x000e620008000a00 */
[----:B------:R-:W2:Y:S01]  /*5a20*/  LDC.64 R2, c[0x4][R2] ;  /* 0x0100000002027b82 */ /* 0x000ea20000000a00 */
[----:B------:R-:W-:Y:S02]  /*5a30*/  HFMA2 R12, -RZ, RZ, 0, 5.9604644775390625e-08 ;  /* 0x00000001ff0c7431 */ /* 0x000fe400000001ff */
[----:B------:R-:W-:Y:S02]  /*5a40*/  IMAD.MOV.U32 R8, RZ, RZ, 0x70 ;  /* 0x00000070ff087424 */ /* 0x000fe400078e00ff */
[----:B------:R-:W-:Y:S01]  /*5a50*/  IMAD.MOV.U32 R13, RZ, RZ, RZ ;  /* 0x000000ffff0d7224 */ /* 0x000fe200078e00ff */
[----:B------:R-:W3:Y:S01]  /*5a60*/  LDCU.64 UR6, c[0x4][0x88] ;  /* 0x01001100ff0677ac */ /* 0x000ee20008000a00 */
[----:B------:R-:W4:Y:S01]  /*5a70*/  LDCU.64 UR4, c[0x4][0x8] ;  /* 0x01000100ff0477ac */ /* 0x000f220008000a00 */
[----:B-1----:R-:W-:Y:S02]  /*5a80*/  MOV R4, UR8 ;  /* 0x0000000800047c02 */ /* 0x002fe40008000f00 */
[----:B------:R-:W-:Y:S02]  /*5a90*/  MOV R5, UR9 ;  /* 0x0000000900057c02 */ /* 0x000fe40008000f00 */
[----:B---3--:R-:W-:Y:S01]  /*5aa0*/  MOV R7, UR7 ;  /* 0x0000000700077c02 */ /* 0x008fe20008000f00 */
[----:B------:R-:W-:Y:S01]  /*5ab0*/  IMAD.U32 R6, RZ, RZ, UR6 ;  /* 0x00000006ff067e24 */ /* 0x000fe2000f8e00ff */
[----:B----4-:R-:W-:Y:S01]  /*5ac0*/  MOV R11, UR5 ;  /* 0x00000005000b7c02 */ /* 0x010fe20008000f00 */
[----:B------:R-:W-:Y:S02]  /*5ad0*/  IMAD.U32 R10, RZ, RZ, UR4 ;  /* 0x00000004ff0a7e24 */ /* 0x000fe4000f8e00ff */
[----:B------:R-:W-:Y:S07]  /*5ae0*/  LEPC R20, `(.L_x_103) ;  /* 0x000000001014794e */ /* 0x000fee0000000000 */
[----:B--2---:R-:W-:Y:S05]  /*5af0*/  CALL.ABS.NOINC R2 ;  /* 0x0000000002007343 */ /* 0x004fea0003c00000 */
.L_x_103:
[----:B------:R-:W-:Y:S05]  /*5b00*/  BSYNC.RECONVERGENT B6 ;  /* 0x0000000000067941 */ /* 0x000fea0003800200 */
.L_x_102:
[----:B------:R-:W-:Y:S01]  /*5b10*/  ISETP.NE.U32.AND P4, PT, R150, RZ, PT ;  /* 0x000000ff9600720c */ /* 0x000fe20003f85070 */
[----:B------:R-:W-:Y:S01]  /*5b20*/  UISETP.NE.AND UP2, UPT, UR50, URZ, UPT ;  /* 0x000000ff3200728c */ /* 0x000fe2000bf45270 */
[----:B------:R-:W-:Y:S01]  /*5b30*/  ISETP.NE.U32.AND P2, PT, RZ, UR38, PT ;  /* 0x00000026ff007c0c */ /* 0x000fe2000bf45070 */
[----:B------:R-:W-:Y:S01]  /*5b40*/  UISETP.NE.U32.AND UP1, UPT, UR44, URZ, UPT ;  /* 0x000000ff2c00728c */ /* 0x000fe2000bf25070 */
[----:B------:R-:W-:Y:S01]  /*5b50*/  ISETP.NE.AND.EX P4, PT, R151, RZ, PT, P4 ;  /* 0x000000ff9700720c */ /* 0x000fe20003f85340 */
[----:B------:R-:W-:Y:S01]  /*5b60*/  UPLOP3.LUT UP0, UPT, UPT, UPT, UPT, 0x40, 0x4 ;  /* 0x000000000004789c */ /* 0x000fe20003f0e870 */
[----:B------:R-:W-:Y:S01]  /*5b70*/  ISETP.NE.AND.EX P2, PT, RZ, UR39, PT, P2 ;  /* 0x00000027ff007c0c */ /* 0x000fe2000bf45320 */
[----:B------:R-:W-:Y:S01]  /*5b80*/  UISETP.NE.AND.EX UP1, UPT, UR45, URZ, UPT, UP1 ;  /* 0x000000ff2d00728c */ /* 0x000fe2000bf25310 */
[----:B------:R-:W-:Y:S04]  /*5b90*/  PLOP3.LUT P1, PT, PT, PT, UP2, 0x80, 0x8 ;  /* 0x000000000008781c */ /* 0x000fe80003f2f028 */
[----:B------:R-:W-:Y:S06]  /*5ba0*/  @UP2 UPLOP3.LUT UP0, UPT, UPT, UPT, UP1, 0x80, 0x8 ;  /* 0x000000000008289c */ /* 0x000fec0003f0f010 */
[----:B------:R-:W-:Y:S01]  /*5bb0*/  PLOP3.LUT P0, PT, PT, PT, UP0, 0x80, 0x8 ;  /* 0x000000000008781c */ /* 0x000fe20003f0f008 */
[----:B------:R-:W-:Y:S01]  /*5bc0*/  @!UPT UIADD3 URZ, UPT, UPT, URZ, URZ, URZ ;  /* 0x000000fffffff290 */ /* 0x000fe2000fffe0ff */
[----:B------:R-:W-:Y:S11]  /*5bd0*/  BRA.U !UP1, `(.L_x_105) ;  /* 0x0000000109387547 */ /* 0x000ff6000b800000 */
[----:B------:R-:W-:Y:S01]  /*5be0*/  UISETP.NE.U32.AND UP0, UPT, UR38, URZ, UPT ;  /* 0x000000ff2600728c */ /* 0x000fe2000bf05070 */
[----:B------:R-:W-:Y:S02]  /*5bf0*/  HFMA2 R0, -RZ, RZ, 0, 5.9604644775390625e-08 ;  /* 0x00000001ff007431 */ /* 0x000fe400000001ff */
[----:B------:R-:W-:Y:S01]  /*5c00*/  IMAD.MOV.U32 R155, RZ, RZ, 0x1 ;  /* 0x00000001ff9b7424 */ /* 0x000fe200078e00ff */
[----:B------:R-:W-:Y:S06]  /*5c10*/  UISETP.NE.AND.EX UP0, UPT, UR39, URZ, UPT, UP0 ;  /* 0x000000ff2700728c */ /* 0x000fec000bf05300 */
[----:B------:R-:W-:Y:S05]  /*5c20*/  PLOP3.LUT P3, PT, PT, PT, UP0, 0x80, 0x8 ;  /* 0x000000000008781c */ /* 0x000fea0003f6f008 */
[----:B------:R-:W1:Y:S01]  /*5c30*/  @UP0 LDCU.64 UR6, c[0x0][0x888] ;  /* 0x00011100ff0607ac */ /* 0x000e620008000a00 */
[----:B------:R-:W-:Y:S07]  /*5c40*/  @UP0 UIMAD UR4, UR36, UR44, URZ ;  /* 0x0000002c240402a4 */ /* 0x000fee000f8e02ff */
[----:B------:R-:W-:Y:S01]  /*5c50*/  @!P3 PRMT R155, R0, 0x7610, R155 ;  /* 0x00007610009bb816 */ /* 0x000fe2000000009b */
[----:B-1----:R-:W-:Y:S03]  /*5c60*/  @UP0 UIMAD.WIDE UR6, UR4, 0x4, UR6 ;  /* 0x00000004040608a5 */ /* 0x002fe6000f8e0206 */
[----:B------:R-:W1:Y:S03]  /*5c70*/  @!UP0 LDCU UR4, c[0x0][0x880] ;  /* 0x00011000ff0487ac */ /* 0x000e660008000800 */
[----:B------:R-:W-:Y:S01]  /*5c80*/  IMAD.U32 R2, RZ, RZ, UR6 ;  /* 0x00000006ff027e24 */ /* 0x000fe2000f8e00ff */
[----:B------:R-:W-:Y:S05]  /*5c90*/  MOV R3, UR7 ;  /* 0x0000000700037c02 */ /* 0x000fea0008000f00 */
[----:B-----5:R2:W5:Y:S02]  /*5ca0*/  @P3 LDG.E R81, desc[UR46][R2.64] ;  /* 0x0000002e02513981 */ /* 0x020564000c1e1900 */
[----:B-12---:R-:W-:Y:S02]  /*5cb0*/  @!P3 IMAD.U32 R81, RZ, RZ, UR4 ;  /* 0x00000004ff51be24 */ /* 0x006fe4000f8e00ff */
.L_x_105:
[----:B------:R-:W-:Y:S05]  /*5cc0*/  @!P4 BRA `(.L_x_106) ;  /* 0x000000000020c947 */ /* 0x000fea0003800000 */
[----:B------:R-:W-:Y:S04]  /*5cd0*/  ISETP.NE.U32.AND P3, PT, R148, RZ, PT ;  /* 0x000000ff9400720c */ /* 0x000fe80003f65070 */
[----:B------:R-:W-:Y:S11]  /*5ce0*/  ISETP.NE.AND.EX P3, PT, R149, RZ, PT, P3 ;  /* 0x000000ff9500720c */ /* 0x000ff60003f65330 */
[----:B------:R-:W-:Y:S02]  /*5cf0*/  @!UPT UIADD3 URZ, UPT, UPT, URZ, URZ, URZ ;  /* 0x000000fffffff290 */ /* 0x000fe4000fffe0ff */
[----:B------:R-:W1:Y:S01]  /*5d00*/  @P3 LDC.64 R2, c[0x0][0x8a8] ;  /* 0x00022a00ff023b82 */ /* 0x000e620000000a00 */
[----:B------:R-:W-:Y:S04]  /*5d10*/  @P3 IMAD R0, R150, UR36, RZ ;  /* 0x0000002496003c24 */ /* 0x000fe8000f8e02ff */
[----:B-1----:R-:W-:Y:S05]  /*5d20*/  @P3 IMAD.WIDE R2, R0, 0x4, R2 ;  /* 0x0000000400023825 */ /* 0x002fea00078e0202 */
[----:B-----5:R1:W5:Y:S02]  /*5d30*/  @P3 LDG.E R78, desc[UR46][R2.64] ;  /* 0x0000002e024e3981 */ /* 0x020364000c1e1900 */
[----:B-1----:R-:W2:Y:S02]  /*5d40*/  @!P3 LDC R78, c[0x0][0x8a0] ;  /* 0x00022800ff4ebb82 */ /* 0x002ea40000000800 */
.L_x_106:
[----:B-----5:R-:W-:Y:S01]  /*5d50*/  FSETP.NEU.AND P3, PT, R81, RZ, PT ;  /* 0x000000ff5100720b */ /* 0x020fe20003f6d000 */
[----:B------:R-:W-:Y:S01]  /*5d60*/  IMAD.SHL.U32 R182, R160, 0x2, RZ ;  /* 0x00000002a0b67824 */ /* 0x000fe200078e00ff */
[----:B------:R-:W-:Y:S01]  /*5d70*/  SEL R3, RZ, 0xffffffff, P2 ;  /* 0xffffffffff037807 */ /* 0x000fe20001000000 */
[----:B------:R-:W-:Y:S01]  /*5d80*/  IMAD.SHL.U32 R100, R168, 0x10, RZ ;  /* 0x00000010a8647824 */ /* 0x000fe200078e00ff */
[----:B------:R-:W-:Y:S01]  /*5d90*/  @P1 LOP3.LUT P2, RZ, R155, 0xff, RZ, 0xc0, !PT ;  /* 0x000000ff9bff1812 */ /* 0x000fe2000784c0ff */
[----:B------:R-:W-:Y:S01]  /*5da0*/  VIADD R181, R182, UR48 ;  /* 0x00000030b6b57c36 */ /* 0x000fe20008000000 */
[----:B------:R-:W-:Y:S01]  /*5db0*/  @P1 SEL R2, RZ, 0xffffffff, P3 ;  /* 0xffffffffff021807 */ /* 0x000fe20001800000 */
[----:B------:R-:W-:Y:S01]  /*5dc0*/  IMAD.MOV.U32 R108, RZ, RZ, -0x10 ;  /* 0xfffffff0ff6c7424 */ /* 0x000fe200078e00ff */
[----:B------:R-:W-:Y:S01]  /*5dd0*/  LOP3.LUT R167, R167, 0x1, RZ, 0x3c, !PT ;  /* 0x00000001a7a77812 */ /* 0x000fe200078e3cff */
[----:B------:R-:W-:Y:S01]  /*5de0*/  IMAD.SHL.U32 R102, R169, 0x10, RZ ;  /* 0x00000010a9667824 */ /* 0x000fe200078e00ff */
[----:B------:R-:W-:Y:S01]  /*5df0*/  @P0 SEL R2, R3, R2, !P2 ;  /* 0x0000000203020207 */ /* 0x000fe20005000000 */
[C---:B------:R-:W-:Y:S01]  /*5e00*/  IMAD.IADD R177, R181.reuse, 0x1, R100 ;  /* 0x00000001b5b17824 */ /* 0x040fe200078e0264 */
[----:B------:R-:W-:Y:S01]  /*5e10*/  LEA R183, R76, UR48, 0x3 ;  /* 0x000000304cb77c11 */ /* 0x000fe2000f8e18ff */
[----:B------:R-:W-:Y:S01]  /*5e20*/  IMAD.IADD R180, R181, 0x1, R102 ;  /* 0x00000001b5b47824 */ /* 0x000fe200078e0266 */
[----:B------:R-:W-:Y:S01]  /*5e30*/  @P1 LOP3.LUT R2, R2, 0x1, RZ, 0xc0, !PT ;  /* 0x0000000102021812 */ /* 0x000fe200078ec0ff */
[----:B------:R-:W-:Y:S01]  /*5e40*/  IMAD.IADD R175, R102, 0x1, R177 ;  /* 0x0000000166af7824 */ /* 0x000fe200078e02b1 */
[----:B------:R-:W-:Y:S01]  /*5e50*/  SHF.L.U32 R0, R166, 0x1f, RZ ;  /* 0x0000001fa6007819 */ /* 0x000fe200000006ff */
[----:B------:R-:W-:Y:S01]  /*5e60*/  BSSY B1, `(.L_x_107) ;  /* 0x000004a000017945 */ /* 0x000fe20003800000 */
[----:B------:R-:W-:Y:S01]  /*5e70*/  ISETP.NE.U32.OR P4, PT, R2, 0x1, !P1 ;  /* 0x000000010200780c */ /* 0x000fe20004f85470 */
[----:B------:R-:W-:Y:S01]  /*5e80*/  IMAD.MOV.U32 R101, RZ, RZ, 0x1 ;  /* 0x00000001ff657424 */ /* 0x000fe200078e00ff */
[----:B------:R-:W-:Y:S01]  /*5e90*/  PLOP3.LUT P2, PT, PT, PT, UP1, 0x80, 0x8 ;  /* 0x000000000008781c */ /* 0x000fe20003f4f018 */
[----:B------:R-:W-:Y:S01]  /*5ea0*/  IMAD R80, R76, 0x100, R79 ;  /* 0x000001004c507824 */ /* 0x000fe200078e024f */
[----:B------:R-:W-:Y:S01]  /*5eb0*/  SEL R2, RZ, 0xffffffff, P3 ;  /* 0xffffffffff027807 */ /* 0x000fe20001800000 */
[----:B------:R-:W-:Y:S01]  /*5ec0*/  IMAD.MOV.U32 R87, RZ, RZ, RZ ;  /* 0x000000ffff577224 */ /* 0x000fe200078e00ff */
[----:B------:R-:W-:Y:S02]  /*5ed0*/  LOP3.LUT P3, R172, R155, 0xff, RZ, 0xc0, !PT ;  /* 0x000000ff9bac7812 */ /* 0x000fe4000786c0ff */
[----:B------:R-:W-:Y:S02]  /*5ee0*/  CS2R R146, SRZ ;  /* 0x0000000000927805 */ /* 0x000fe4000001ff00 */
[----:B------:R-:W-:Y:S02]  /*5ef0*/  P2R R179, PR, RZ, 0x10 ;  /* 0x00000010ffb37803 */ /* 0x000fe40000000000 */
[----:B------:R-:W-:Y:S02]  /*5f00*/  CS2R R144, SRZ ;  /* 0x0000000000907805 */ /* 0x000fe4000001ff00 */
[----:B------:R-:W-:Y:S02]  /*5f10*/  CS2R R138, SRZ ;  /* 0x00000000008a7805 */ /* 0x000fe4000001ff00 */
[----:B------:R-:W-:Y:S02]  /*5f20*/  CS2R R136, SRZ ;  /* 0x0000000000887805 */ /* 0x000fe4000001ff00 */
[----:B------:R-:W-:Y:S02]  /*5f30*/  CS2R R130, SRZ ;  /* 0x0000000000827805 */ /* 0x000fe4000001ff00 */
[----:B------:R-:W-:Y:S02]  /*5f40*/  @P4 SHF.L.U32 R4, R167, 0x1f, RZ ;  /* 0x0000001fa7044819 */ /* 0x000fe400000006ff */
[----:B------:R-:W-:Y:S02]  /*5f50*/  CS2R R128, SRZ ;  /* 0x0000000000807805 */ /* 0x000fe4000001ff00 */
[----:B------:R-:W-:Y:S02]  /*5f60*/  @P2 SEL R2, R3, R2, !P3 ;  /* 0x0000000203022207 */ /* 0x000fe40005800000 */
[----:B------:R-:W-:Y:S01]  /*5f70*/  CS2R R122, SRZ ;  /* 0x00000000007a7805 */ /* 0x000fe2000001ff00 */
[----:B------:R-:W1:Y:S01]  /*5f80*/  @P4 SYNCS.PHASECHK.TRANS64.TRYWAIT P1, [UR48+0x50], R4 ;  /* 0x00005004ff0045a7 */ /* 0x000e620008021130 */
[----:B------:R-:W-:Y:S02]  /*5f90*/  CS2R R120, SRZ ;  /* 0x0000000000787805 */ /* 0x000fe4000001ff00 */
[----:B------:R-:W-:Y:S02]  /*5fa0*/  LOP3.LUT R2, R2, 0x1, RZ, 0xc0, !PT ;  /* 0x0000000102027812 */ /* 0x000fe400078ec0ff */
[----:B------:R-:W-:Y:S02]  /*5fb0*/  CS2R R114, SRZ ;  /* 0x0000000000727805 */ /* 0x000fe4000001ff00 */
[----:B------:R-:W-:Y:S02]  /*5fc0*/  CS2R R112, SRZ ;  /* 0x0000000000707805 */ /* 0x000fe4000001ff00 */
[----:B------:R-:W-:Y:S02]  /*5fd0*/  CS2R R106, SRZ ;  /* 0x00000000006a7805 */ /* 0x000fe4000001ff00 */
[----:B------:R-:W-:Y:S02]  /*5fe0*/  ISETP.NE.U32.AND P2, PT, R2, 0x1, PT ;  /* 0x000000010200780c */ /* 0x000fe40003f45070 */
[----:B------:R-:W-:Y:S02]  /*5ff0*/  CS2R R104, SRZ ;  /* 0x0000000000687805 */ /* 0x000fe4000001ff00 */
[----:B------:R-:W-:Y:S02]  /*6000*/  CS2R R98, SRZ ;  /* 0x0000000000627805 */ /* 0x000fe4000001ff00 */
[----:B------:R-:W-:Y:S02]  /*6010*/  CS2R R96, SRZ ;  /* 0x0000000000607805 */ /* 0x000fe4000001ff00 */
[----:B------:R-:W-:Y:S02]  /*6020*/  P2R R103, PR, RZ, 0x4 ;  /* 0x00000004ff677803 */ /* 0x000fe40000000000 */
[----:B------:R-:W-:Y:S02]  /*6030*/  CS2R R90, SRZ ;  /* 0x00000000005a7805 */ /* 0x000fe4000001ff00 */
[----:B------:R-:W-:Y:S02]  /*6040*/  ISETP.NE.U32.AND P2, PT, R161, 0x1, PT ;  /* 0x00000001a100780c */ /* 0x000fe40003f45070 */
[----:B------:R-:W-:Y:S01]  /*6050*/  CS2R R88, SRZ ;  /* 0x0000000000587805 */ /* 0x000fe2000001ff00 */
[----:B------:R3:W4:Y:S01]  /*6060*/  SYNCS.PHASECHK.TRANS64.TRYWAIT P0, [R183+URZ+0xc0], R0 ;  /* 0x0000c000b70075a7 */ /* 0x00072200080011ff */
[----:B------:R-:W-:Y:S05]  /*6070*/  SEL R108, R108, 0x10, !P2 ;  /* 0x000000106c6c7807 */ /* 0x000fea0005000000 */
[----:B------:R-:W-:Y:S02]  /*6080*/  IMAD.IADD R181, R181, 0x1, R108 ;  /* 0x00000001b5b57824 */ /* 0x000fe400078e026c */
[C---:B------:R-:W-:Y:S02]  /*6090*/  IMAD.IADD R178, R108.reuse, 0x1, R180 ;  /* 0x000000016cb27824 */ /* 0x040fe400078e02b4 */
[C---:B------:R-:W-:Y:S02]  /*60a0*/  IMAD.IADD R176, R108.reuse, 0x1, R177 ;  /* 0x000000016cb07824 */ /* 0x040fe400078e02b1 */
[----:B------:R-:W-:Y:S01]  /*60b0*/  IMAD.IADD R174, R108, 0x1, R175 ;  /* 0x000000016cae7824 */ /* 0x000fe200078e02af */
[----:B-1----:R-:W-:Y:S01]  /*60c0*/  @P4 SEL R101, RZ, 0x1, !P1 ;  /* 0x00000001ff654807 */ /* 0x002fe20004800000 */
[----:B---3--:R-:W-:Y:S06]  /*60d0*/  @!P4 BRA `(.L_x_108) ;  /* 0x000000000088c947 */ /* 0x008fec0003800000 */
[----:B------:R-:W-:Y:S01]  /*60e0*/  IMAD.MOV.U32 R147, RZ, RZ, RZ ;  /* 0x000000ffff937224 */ /* 0x000fe200078e00ff */
[----:B------:R-:W-:Y:S01]  /*60f0*/  ISETP.NE.AND P1, PT, R101, RZ, PT ;  /* 0x000000ff6500720c */ /* 0x000fe20003f25270 */
[----:B------:R-:W-:Y:S01]  /*6100*/  BSSY B0, `(.L_x_109) ;  /* 0x0000014000007945 */ /* 0x000fe20003800000 */
[----:B------:R-:W-:Y:S02]  /*6110*/  CS2R R90, SRZ ;  /* 0x00000000005a7805 */ /* 0x000fe4000001ff00 */
        /* <DEDUP_REMOVED lines=13> */
[----:B------:R-:W-:Y:S01]  /*61f0*/  CS2R R144, SRZ ;  /* 0x0000000000907805 */ /* 0x000fe2000001ff00 */
[----:B------:R-:W-:Y:S06]  /*6200*/  @P1 BRA `(.L_x_110) ;  /* 0x00000000000c1947 */ /* 0x000fec0003800000 */
[----:B------:R-:W-:Y:S04]  /*6210*/  SHF.L.U32 R3, R167, 0x1f, RZ ;  /* 0x0000001fa7037819 */ /* 0x000fe800000006ff */
[----:B------:R-:W1:Y:S02]  /*6220*/  SYNCS.PHASECHK.TRANS64.TRYWAIT P1, [UR48+0x50], R3 ;  /* 0x00005003ff0075a7 */ /* 0x000e640008021130 */
[----:B-1----:R-:W-:Y:S05]  /*6230*/  @!P1 BRA `(.L_x_111) ;  /* 0x0000005c00509947 */ /* 0x002fea0003800000 */
.L_x_110:
[----:B------:R-:W-:Y:S05]  /*6240*/  BSYNC B0 ;  /* 0x0000000000007941 */ /* 0x000fea0003800000 */
.L_x_109:
[----:B------:R-:W-:Y:S01]  /*6250*/  ISETP.NE.AND P1, PT, R103, RZ, PT ;  /* 0x000000ff6700720c */ /* 0x000fe20003f25270 */
[----:B------:R-:W-:Y:S11]  /*6260*/  HFMA2 R87, -RZ, RZ, 0, 5.9604644775390625e-08 ;  /* 0x00000001ff577431 */ /* 0x000ff600000001ff */
[----:B------:R-:W-:Y:S01]  /*6270*/  @!UPT UIADD3 URZ, UPT, UPT, URZ, URZ, URZ ;  /* 0x000000fffffff290 */ /* 0x000fe2000fffe0ff */
[----:B------:R3:W1:Y:S04]  /*6280*/  @P1 LDS.128 R88, [R182+UR48+0x400] ;  /* 0x00040030b6581984 */ /* 0x0006680008000c00 */
[----:B------:R3:W1:Y:S04]  /*6290*/  @P1 LDS.128 R96, [R181+0x400] ;  /* 0x00040000b5601984 */ /* 0x0006680000000c00 */
[----:B------:R3:W1:Y:S04]  /*62a0*/  @P1 LDS.128 R104, [R180+0x400] ;  /* 0x00040000b4681984 */ /* 0x0006680000000c00 */
[----:B------:R3:W1:Y:S04]  /*62b0*/  @P1 LDS.128 R112, [R178+0x400] ;  /* 0x00040000b2701984 */ /* 0x0006680000000c00 */
[----:B------:R3:W1:Y:S04]  /*62c0*/  @P1 LDS.128 R120, [R177+0x400] ;  /* 0x00040000b1781984 */ /* 0x0006680000000c00 */
[----:B------:R3:W1:Y:S04]  /*62d0*/  @P1 LDS.128 R128, [R176+0x400] ;  /* 0x00040000b0801984 */ /* 0x0006680000000c00 */
[----:B------:R3:W1:Y:S04]  /*62e0*/  @P1 LDS.128 R136, [R175+0x400] ;  /* 0x00040000af881984 */ /* 0x0006680000000c00 */
[----:B------:R3:W1:Y:S02]  /*62f0*/  @P1 LDS.128 R144, [R174+0x400] ;  /* 0x00040000ae901984 */ /* 0x0006640000000c00 */
.L_x_108:
[----:B------:R-:W-:Y:S05]  /*6300*/  BSYNC B1 ;  /* 0x0000000000017941 */ /* 0x000fea0003800000 */
.L_x_107:
[----:B-1----:R-:W-:Y:S04]  /*6310*/  SHF.R.U32.HI R3, RZ, 0x15, R80 ;  /* 0x00000015ff037819 */ /* 0x002fe80000011650 */
[----:B------:R-:W-:Y:S01]  /*6320*/  LOP3.LUT P1, RZ, R3, 0x3, R162, 0x48, !PT ;  /* 0x0000000303ff7812 */ /* 0x000fe200078248a2 */
[----:B------:R-:W-:Y:S01]  /*6330*/  @!UPT UIADD3 URZ, UPT, UPT, URZ, URZ, URZ ;  /* 0x000000fffffff290 */ /* 0x000fe2000fffe0ff */
[----:B----4-:R-:W-:Y:S11]  /*6340*/  @P0 BRA `(.L_x_112) ;  /* 0x0000000000080947 */ /* 0x010ff60003800000 */
[----:B------:R-:W1:Y:S02]  /*6350*/  SYNCS.PHASECHK.TRANS64.TRYWAIT P0, [R183+URZ+0xc0], R0 ;  /* 0x0000c000b70075a7 */ /* 0x000e6400080011ff */
[----:B-1----:R-:W-:Y:S05]  /*6360*/  @!P0 BRA `(.L_x_113) ;  /* 0x0000005c001c8947 */ /* 0x002fea0003800000 */
.L_x_112:
[----:B------:R-:W-:Y:S05]  /*6370*/  @!P1 BRA `(.L_x_114) ;  /* 0x0000000000409947 */ /* 0x000fea0003800000 */
[----:B------:R-:W4:Y:S01]  /*6380*/  LDCU.64 UR8, c[0x4][0x70] ;  /* 0x01000e00ff0877ac */ /* 0x000f220008000a00 */
[----:B------:R-:W-:Y:S01]  /*6390*/  MOV R3, 0x0 ;  /* 0x0000000000037802 */ /* 0x000fe20000000f00 */
[----:B------:R-:W-:Y:S02]  /*63a0*/  HFMA2 R12, -RZ, RZ, 0, 5.9604644775390625e-08 ;  /* 0x00000001ff0c7431 */ /* 0x000fe400000001ff */
[----:B------:R-:W-:Y:S02]  /*63b0*/  IMAD.MOV.U32 R8, RZ, RZ, 0x192 ;  /* 0x00000192ff087424 */ /* 0x000fe400078e00ff */
[----:B------:R-:W-:Y:S01]  /*63c0*/  IMAD.MOV.U32 R13, RZ, RZ, RZ ;  /* 0x000000ffff0d7224 */ /* 0x000fe200078e00ff */
[----:B------:R-:W5:Y:S01]  /*63d0*/  LDCU.64 UR6, c[0x4][0x78] ;  /* 0x01000f00ff0677ac */ /* 0x000f620008000a00 */
[----:B------:R-:W1:Y:S01]  /*63e0*/  LDC.64 R2, c[0x4][R3] ;  /* 0x0100000003027b82 */ /* 0x000e620000000a00 */
[----:B------:R-:W2:Y:S01]  /*63f0*/  LDCU.64 UR4, c[0x4][0x10] ;  /* 0x01000200ff0477ac */ /* 0x000ea20008000a00 */
[----:B----4-:R-:W-:Y:S01]  /*6400*/  MOV R5, UR9 ;  /* 0x0000000900057c02 */ /* 0x010fe20008000f00 */
[----:B------:R-:W-:Y:S01]  /*6410*/  IMAD.U32 R4, RZ, RZ, UR8 ;  /* 0x00000008ff047e24 */ /* 0x000fe2000f8e00ff */
[----:B-----5:R-:W-:Y:S01]  /*6420*/  MOV R7, UR7 ;  /* 0x0000000700077c02 */ /* 0x020fe20008000f00 */
[----:B------:R-:W-:Y:S01]  /*6430*/  IMAD.U32 R6, RZ, RZ, UR6 ;  /* 0x00000006ff067e24 */ /* 0x000fe2000f8e00ff */
[----:B--2---:R-:W-:Y:S01]  /*6440*/  MOV R11, UR5 ;  /* 0x00000005000b7c02 */ /* 0x004fe20008000f00 */
[----:B------:R-:W-:Y:S02]  /*6450*/  IMAD.U32 R10, RZ, RZ, UR4 ;  /* 0x00000004ff0a7e24 */ /* 0x000fe4000f8e00ff */
[----:B------:R-:W-:Y:S07]  /*6460*/  LEPC R20, `(.L_x_114) ;  /* 0x000000001014794e */ /* 0x000fee0000000000 */
[----:B-1-3--:R-:W-:Y:S05]  /*6470*/  CALL.ABS.NOINC R2 ;  /* 0x0000000002007343 */ /* 0x00afea0003c00000 */
.L_x_114:
[----:B------:R-:W-:Y:S01]  /*6480*/  SHF.L.U32 R82, R88, 0x10, RZ ;  /* 0x0000001058527819 */ /* 0x000fe200000006ff */
[----:B------:R-:W-:Y:S05]  /*6490*/  WARPSYNC.ALL ;  /* 0x0000000000007948 */ /* 0x000fea0003800000 */
[----:B------:R-:W-:Y:S01]  /*64a0*/  R2UR UR4, R80 ;  /* 0x00000000500472ca */ /* 0x000fe200000e0000 */
[----:B------:R-:W-:Y:S01]  /*64b0*/  BSSY.RECONVERGENT B0, `(.L_x_115) ;  /* 0x00000fc000007945 */ /* 0x000fe20003800200 */
[----:B------:R-:W-:Y:S02]  /*64c0*/  LOP3.LUT R83, R88, 0xffff0000, RZ, 0xc0, !PT ;  /* 0xffff000058537812 */ /* 0x000fe400078ec0ff */
[----:B------:R-:W-:Y:S02]  /*64d0*/  LOP3.LUT R84, R89, 0xffff0000, RZ, 0xc0, !PT ;  /* 0xffff000059547812 */ /* 0x000fe400078ec0ff */
[C---:B------:R-:W-:Y:S02]  /*64e0*/  SHF.L.U32 R85, R107.reuse, 0x10, RZ ;  /* 0x000000106b557819 */ /* 0x040fe400000006ff */
[----:B------:R-:W-:Y:S02]  /*64f0*/  LOP3.LUT R86, R107, 0xffff0000, RZ, 0xc0, !PT ;  /* 0xffff00006b567812 */ /* 0x000fe400078ec0ff */
[----:B------:R-:W-:Y:S03]  /*6500*/  ISETP.NE.AND P0, PT, R170, RZ, PT ;  /* 0x000000ffaa00720c */ /* 0x000fe60003f05270 */
[----:B------:R-:W1:Y:S02]  /*6510*/  LDTM.x64 R4, tmem[UR4] ;  /* 0x00000004000479ee */ /* 0x000e640008340000 */
[C---:B-12---:R-:W-:Y:S01]  /*6520*/  FMUL R0, R78.reuse, R4 ;  /* 0x000000044e007220 */ /* 0x046fe20000400000 */
[C---:B------:R-:W-:Y:S01]  /*6530*/  FMUL R2, R78.reuse, R5 ;  /* 0x000000054e027220 */ /* 0x040fe20000400000 */
[C---:B------:R-:W-:Y:S01]  /*6540*/  FMUL R3, R78.reuse, R6 ;  /* 0x000000064e037220 */ /* 0x040fe20000400000 */
[----:B------:R-:W-:Y:S01]  /*6550*/  FMUL R7, R78, R7 ;  /* 0x000000074e077220 */ /* 0x000fe20000400000 */
[----:B------:R-:W-:Y:S01]  /*6560*/  FFMA R0, R81, R82, R0 ;  /* 0x0000005251007223 */ /* 0x000fe20000000000 */
[----:B------:R-:W-:Y:S01]  /*6570*/  SHF.L.U32 R82, R89, 0x10, RZ ;  /* 0x0000001059527819 */ /* 0x000fe200000006ff */
[C---:B------:R-:W-:Y:S01]  /*6580*/  FFMA R2, R81.reuse, R83, R2 ;  /* 0x0000005351027223 */ /* 0x040fe20000000002 */
[----:B------:R-:W-:Y:S01]  /*6590*/  SHF.L.U32 R83, R90, 0x10, RZ ;  /* 0x000000105a537819 */ /* 0x000fe200000006ff */
[C---:B------:R-:W-:Y:S01]  /*65a0*/  FMUL R4, R78.reuse, R8 ;  /* 0x000000084e047220 */ /* 0x040fe20000400000 */
[----:B------:R-:W-:Y:S01]  /*65b0*/  FMUL R5, R78, R9 ;  /* 0x000000094e057220 */ /* 0x000fe20000400000 */
[C---:B------:R-:W-:Y:S01]  /*65c0*/  FFMA R3, R81.reuse, R82, R3 ;  /* 0x0000005251037223 */ /* 0x040fe20000000003 */
[----:B------:R-:W-:Y:S01]  /*65d0*/  LOP3.LUT R82, R90, 0xffff0000, RZ, 0xc0, !PT ;  /* 0xffff00005a527812 */ /* 0x000fe200078ec0ff */
[----:B------:R-:W-:Y:S01]  /*65e0*/  FFMA R7, R81, R84, R7 ;  /* 0x0000005451077223 */ /* 0x000fe20000000007 */
[----:B------:R-:W-:Y:S01]  /*65f0*/  LOP3.LUT R84, R91, 0xffff0000, RZ, 0xc0, !PT ;  /* 0xffff00005b547812 */ /* 0x000fe200078ec0ff */
[----:B------:R-:W-:Y:S01]  /*6600*/  FFMA R4, R81, R83, R4 ;  /* 0x0000005351047223 */ /* 0x000fe20000000004 */
[----:B------:R-:W-:Y:S01]  /*6610*/  SHF.L.U32 R83, R91, 0x10, RZ ;  /* 0x000000105b537819 */ /* 0x000fe200000006ff */
[----:B------:R-:W-:Y:S01]  /*6620*/  FMUL R6, R78, R10 ;  /* 0x0000000a4e067220 */ /* 0x000fe20000400000 */
[----:B------:R-:W-:Y:S01]  /*6630*/  F2FP.BF16.F32.PACK_AB R92, R2, R0 ;  /* 0x00000000025c723e */ /* 0x000fe200000010ff */
[----:B------:R-:W-:Y:S01]  /*6640*/  FMUL R11, R78, R11 ;  /* 0x0000000b4e0b7220 */ /* 0x000fe20000400000 */
[----:B------:R-:W-:Y:S01]  /*6650*/  F2FP.BF16.F32.PACK_AB R93, R7, R3 ;  /* 0x00000003075d723e */ /* 0x000fe200000010ff */
[C---:B------:R-:W-:Y:S01]  /*6660*/  FFMA R5, R81.reuse, R82, R5 ;  /* 0x0000005251057223 */ /* 0x040fe20000000005 */
[----:B------:R-:W-:Y:S01]  /*6670*/  SHF.L.U32 R82, R96, 0x10, RZ ;  /* 0x0000001060527819 */ /* 0x000fe200000006ff */
[----:B------:R-:W-:Y:S01]  /*6680*/  FFMA R6, R81, R83, R6 ;  /* 0x0000005351067223 */ /* 0x000fe20000000006 */
[----:B------:R-:W-:Y:S01]  /*6690*/  SHF.L.U32 R83, R98, 0x10, RZ ;  /* 0x0000001062537819 */ /* 0x000fe200000006ff */
[----:B------:R-:W-:Y:S01]  /*66a0*/  FMUL R8, R78, R12 ;  /* 0x0000000c4e087220 */ /* 0x000fe20000400000 */
[----:B------:R-:W-:Y:S01]  /*66b0*/  F2FP.BF16.F32.PACK_AB R94, R5, R4 ;  /* 0x00000004055e723e */ /* 0x000fe200000010ff */
[C---:B------:R-:W-:Y:S01]  /*66c0*/  FFMA R11, R81.reuse, R84, R11 ;  /* 0x00000054510b7223 */ /* 0x040fe2000000000b */
[----:B------:R-:W-:Y:S01]  /*66d0*/  LOP3.LUT R84, R96, 0xffff0000, RZ, 0xc0, !PT ;  /* 0xffff000060547812 */ /* 0x000fe200078ec0ff */
[C---:B------:R-:W-:Y:S01]  /*66e0*/  FMUL R9, R78.reuse, R13 ;  /* 0x0000000d4e097220 */ /* 0x040fe20000400000 */
[----:B------:R-:W-:Y:S01]  /*66f0*/  FFMA R8, R81, R82, R8 ;  /* 0x0000005251087223 */ /* 0x000fe20000000008 */
[----:B------:R-:W-:Y:S01]  /*6700*/  SHF.L.U32 R82, R97, 0x10, RZ ;  /* 0x0000001061527819 */ /* 0x000fe200000006ff */
[C---:B------:R-:W-:Y:S01]  /*6710*/  FMUL R10, R78.reuse, R14 ;  /* 0x0000000e4e0a7220 */ /* 0x040fe20000400000 */
[----:B------:R-:W-:Y:S01]  /*6720*/  F2FP.BF16.F32.PACK_AB R95, R11, R6 ;  /* 0x000000060b5f723e */ /* 0x000fe200000010ff */
[----:B------:R-:W-:Y:S01]  /*6730*/  FFMA R9, R81, R84, R9 ;  /* 0x0000005451097223 */ /* 0x000fe20000000009 */
[----:B------:R-:W-:Y:S01]  /*6740*/  LOP3.LUT R84, R97, 0xffff0000, RZ, 0xc0, !PT ;  /* 0xffff000061547812 */ /* 0x000fe200078ec0ff */
[----:B------:R-:W-:Y:S01]  /*6750*/  FMUL R15, R78, R15 ;  /* 0x0000000f4e0f7220 */ /* 0x000fe20000400000 */
[----:B------:R-:W-:Y:S01]  /*6760*/  FFMA R10, R81, R82, R10 ;  /* 0x00000052510a7223 */ /* 0x000fe2000000000a */
[----:B------:R-:W-:Y:S01]  /*6770*/  LOP3.LUT R82, R98, 0xffff0000, RZ, 0xc0, !PT ;  /* 0xffff000062527812 */ /* 0x000fe200078ec0ff */
[C---:B------:R-:W-:Y:S01]  /*6780*/  FMUL R12, R78.reuse, R16 ;  /* 0x000000104e0c7220 */ /* 0x040fe20000400000 */
[----:B------:R-:W-:Y:S01]  /*6790*/  F2FP.BF16.F32.PACK_AB R116, R9, R8 ;  /* 0x000000080974723e */ /* 0x000fe200000010ff */
[----:B------:R-:W-:Y:S01]  /*67a0*/  FMUL R13, R78, R17 ;  /* 0x000000114e0d7220 */ /* 0x000fe20000400000 */
[----:B------:R-:W-:Y:S01]  /*67b0*/  FFMA R15, R81, R84, R15 ;  /* 0x00000054510f7223 */ /* 0x000fe2000000000f */
[----:B------:R-:W-:Y:S01]  /*67c0*/  LOP3.LUT R84, R99, 0xffff0000, RZ, 0xc0, !PT ;  /* 0xffff000063547812 */ /* 0x000fe200078ec0ff */
[----:B------:R-:W-:Y:S01]  /*67d0*/  FFMA R12, R81, R83, R12 ;  /* 0x00000053510c7223 */ /* 0x000fe2000000000c */
[----:B------:R-:W-:Y:S01]  /*67e0*/  SHF.L.U32 R83, R99, 0x10, RZ ;  /* 0x0000001063537819 */ /* 0x000fe200000006ff */
[----:B------:R-:W-:Y:S01]  /*67f0*/  FFMA R13, R81, R82, R13 ;  /* 0x00000052510d7223 */ /* 0x000fe2000000000d */
[----:B------:R-:W-:Y:S01]  /*6800*/  SHF.L.U32 R82, R104, 0x10, RZ ;  /* 0x0000001068527819 */ /* 0x000fe200000006ff */
[C---:B------:R-:W-:Y:S01]  /*6810*/  FMUL R14, R78.reuse, R18 ;  /* 0x000000124e0e7220 */ /* 0x040fe20000400000 */
[----:B------:R-:W-:Y:S01]  /*6820*/  F2FP.BF16.F32.PACK_AB R117, R15, R10 ;  /* 0x0000000a0f75723e */ /* 0x000fe200000010ff */
[C---:B------:R-:W-:Y:S01]  /*6830*/  FMUL R19, R78.reuse, R19 ;  /* 0x000000134e137220 */ /* 0x040fe20000400000 */
[----:B------:R-:W-:Y:S01]  /*6840*/  F2FP.BF16.F32.PACK_AB R118, R13, R12 ;  /* 0x0000000c0d76723e */ /* 0x000fe200000010ff */
[----:B------:R-:W-:Y:S01]  /*6850*/  FMUL R16, R78, R20 ;  /* 0x000000144e107220 */ /* 0x000fe20000400000 */
[C---:B------:R-:W-:Y:S01]  /*6860*/  FFMA R14, R81.reuse, R83, R14 ;  /* 0x00000053510e7223 */ /* 0x040fe2000000000e */
[----:B------:R-:W-:Y:S01]  /*6870*/  SHF.L.U32 R83, R106, 0x10, RZ ;  /* 0x000000106a537819 */ /* 0x000fe200000006ff */
[C---:B------:R-:W-:Y:S01]  /*6880*/  FFMA R19, R81.reuse, R84, R19 ;  /* 0x0000005451137223 */ /* 0x040fe20000000013 */
[----:B------:R-:W-:Y:S01]  /*6890*/  LOP3.LUT R84, R104, 0xffff0000, RZ, 0xc0, !PT ;  /* 0xffff000068547812 */ /* 0x000fe200078ec0ff */
[----:B------:R-:W-:Y:S01]  /*68a0*/  FFMA R16, R81, R82, R16 ;  /* 0x0000005251107223 */ /* 0x000fe20000000010 */
[----:B------:R-:W-:Y:S01]  /*68b0*/  SHF.L.U32 R82, R105, 0x10, RZ ;  /* 0x0000001069527819 */ /* 0x000fe200000006ff */
[C---:B------:R-:W-:Y:S01]  /*68c0*/  FMUL R17, R78.reuse, R21 ;  /* 0x000000154e117220 */ /* 0x040fe20000400000 */
[----:B------:R-:W-:Y:S01]  /*68d0*/  F2FP.BF16.F32.PACK_AB R119, R19, R14 ;  /* 0x0000000e1377723e */ /* 0x000fe200000010ff */
[C---:B------:R-:W-:Y:S01]  /*68e0*/  FMUL R18, R78.reuse, R22 ;  /* 0x000000164e127220 */ /* 0x040fe20000400000 */
[----:B------:R-:W-:Y:S01]  /*68f0*/  FMUL R23, R78, R23 ;  /* 0x000000174e177220 */ /* 0x000fe20000400000 */
[C---:B------:R-:W-:Y:S01]  /*6900*/  FFMA R17, R81.reuse, R84, R17 ;  /* 0x0000005451117223 */ /* 0x040fe20000000011 */
[----:B------:R-:W-:Y:S01]  /*6910*/  LOP3.LUT R84, R106, 0xffff0000, RZ, 0xc0, !PT ;  /* 0xffff00006a547812 */ /* 0x000fe200078ec0ff */
[----:B------:R-:W-:Y:S01]  /*6920*/  FFMA R18, R81, R82, R18 ;  /* 0x0000005251127223 */ /* 0x000fe20000000012 */
[----:B------:R-:W-:Y:S01]  /*6930*/  LOP3.LUT R82, R105, 0xffff0000, RZ, 0xc0, !PT ;  /* 0xffff000069527812 */ /* 0x000fe200078ec0ff */
[C---:B------:R-:W-:Y:S01]  /*6940*/  FMUL R20, R78.reuse, R24 ;  /* 0x000000184e147220 */ /* 0x040fe20000400000 */
[----:B------:R-:W-:Y:S01]  /*6950*/  F2FP.BF16.F32.PACK_AB R124, R17, R16 ;  /* 0x00000010117c723e */ /* 0x000fe200000010ff */
[C---:B------:R-:W-:Y:S01]  /*6960*/  FMUL R21, R78.reuse, R25 ;  /* 0x000000194e157220 */ /* 0x040fe20000400000 */
[----:B------:R-:W-:Y:S01]  /*6970*/  FMUL R22, R78, R26 ;  /* 0x0000001a4e167220 */ /* 0x000fe20000400000 */
[C---:B------:R-:W-:Y:S01]  /*6980*/  FFMA R23, R81.reuse, R82, R23 ;  /* 0x0000005251177223 */ /* 0x040fe20000000017 */
[----:B------:R-:W-:Y:S01]  /*6990*/  SHF.L.U32 R82, R112, 0x10, RZ ;  /* 0x0000001070527819 */ /* 0x000fe200000006ff */
[C---:B------:R-:W-:Y:S01]  /*69a0*/  FMUL R27, R78.reuse, R27 ;  /* 0x0000001b4e1b7220 */ /* 0x040fe20000400000 */
[----:B------:R-:W-:Y:S01]  /*69b0*/  FFMA R20, R81, R83, R20 ;  /* 0x0000005351147223 */ /* 0x000fe20000000014 */
[----:B------:R-:W-:Y:S01]  /*69c0*/  SHF.L.U32 R83, R113, 0x10, RZ ;  /* 0x0000001071537819 */ /* 0x000fe200000006ff */
[----:B------:R-:W-:Y:S01]  /*69d0*/  FMUL R24, R78, R28 ;  /* 0x0000001c4e187220 */ /* 0x000fe20000400000 */
[----:B------:R-:W-:Y:S01]  /*69e0*/  F2FP.BF16.F32.PACK_AB R125, R23, R18 ;  /* 0x00000012177d723e */ /* 0x000fe200000010ff */
[C---:B------:R-:W-:Y:S01]  /*69f0*/  FFMA R21, R81.reuse, R84, R21 ;  /* 0x0000005451157223 */ /* 0x040fe20000000015 */
[----:B------:R-:W-:Y:S01]  /*6a00*/  LOP3.LUT R84, R112, 0xffff0000, RZ, 0xc0, !PT ;  /* 0xffff000070547812 */ /* 0x000fe200078ec0ff */
[----:B------:R-:W-:Y:S01]  /*6a10*/  FFMA R22, R81, R85, R22 ;  /* 0x0000005551167223 */ /* 0x000fe20000000016 */
[----:B------:R-:W-:Y:S01]  /*6a20*/  SHF.L.U32 R85, R115, 0x10, RZ ;  /* 0x0000001073557819 */ /* 0x000fe200000006ff */
[----:B------:R-:W-:Y:S01]  /*6a30*/  FFMA R27, R81, R86, R27 ;  /* 0x00000056511b7223 */ /* 0x000fe2000000001b */
[----:B------:R-:W-:Y:S01]  /*6a40*/  F2FP.BF16.F32.PACK_AB R126, R21, R20 ;  /* 0x00000014157e723e */ /* 0x000fe200000010ff */
[----:B------:R-:W-:Y:S01]  /*6a50*/  FFMA R24, R81, R82, R24 ;  /* 0x0000005251187223 */ /* 0x000fe20000000018 */
[----:B------:R-:W-:Y:S01]  /*6a60*/  LOP3.LUT R82, R113, 0xffff0000, RZ, 0xc0, !PT ;  /* 0xffff000071527812 */ /* 0x000fe200078ec0ff */
[C---:B------:R-:W-:Y:S01]  /*6a70*/  FMUL R25, R78.reuse, R29 ;  /* 0x0000001d4e197220 */ /* 0x040fe20000400000 */
[----:B------:R-:W-:Y:S01]  /*6a80*/  F2FP.BF16.F32.PACK_AB R127, R27, R22 ;  /* 0x000000161b7f723e */ /* 0x000fe200000010ff */
[C---:B------:R-:W-:Y:S01]  /*6a90*/  FMUL R26, R78.reuse, R30 ;  /* 0x0000001e4e1a7220 */ /* 0x040fe20000400000 */
[----:B------:R-:W-:Y:S01]  /*6aa0*/  LOP3.LUT R86, R147, 0xffff0000, RZ, 0xc0, !PT ;  /* 0xffff000093567812 */ /* 0x000fe200078ec0ff */
[----:B------:R-:W-:Y:S01]  /*6ab0*/  FMUL R31, R78, R31 ;  /* 0x0000001f4e1f7220 */ /* 0x000fe20000400000 */
[----:B------:R-:W-:Y:S01]  /*6ac0*/  FFMA R25, R81, R84, R25 ;  /* 0x0000005451197223 */ /* 0x000fe20000000019 */
[----:B------:R-:W-:Y:S01]  /*6ad0*/  LOP3.LUT R84, R115, 0xffff0000, RZ, 0xc0, !PT ;  /* 0xffff000073547812 */ /* 0x000fe200078ec0ff */
[C---:B------:R-:W-:Y:S01]  /*6ae0*/  FFMA R26, R81.reuse, R83, R26 ;  /* 0x00000053511a7223 */ /* 0x040fe2000000001a */
[C---:B------:R-:W-:Y:S01]  /*6af0*/  SHF.L.U32 R83, R114.reuse, 0x10, RZ ;  /* 0x0000001072537819 */ /* 0x040fe200000006ff */
[C---:B------:R-:W-:Y:S01]  /*6b00*/  FFMA R31, R81.reuse, R82, R31 ;  /* 0x00000052511f7223 */ /* 0x040fe2000000001f */
[----:B------:R-:W-:Y:S01]  /*6b10*/  LOP3.LUT R82, R114, 0xffff0000, RZ, 0xc0, !PT ;  /* 0xffff000072527812 */ /* 0x000fe200078ec0ff */
[C---:B------:R-:W-:Y:S01]  /*6b20*/  FMUL R28, R78.reuse, R32 ;  /* 0x000000204e1c7220 */ /* 0x040fe20000400000 */
[C---:B------:R-:W-:Y:S01]  /*6b30*/  FMUL R29, R78.reuse, R33 ;  /* 0x000000214e1d7220 */ /* 0x040fe20000400000 */
[C---:B------:R-:W-:Y:S01]  /*6b40*/  FMUL R30, R78.reuse, R34 ;  /* 0x000000224e1e7220 */ /* 0x040fe20000400000 */
[----:B------:R-:W-:Y:S01]  /*6b50*/  FMUL R35, R78, R35 ;  /* 0x000000234e237220 */ /* 0x000fe20000400000 */
[----:B------:R-:W-:Y:S01]  /*6b60*/  FFMA R28, R81, R83, R28 ;  /* 0x00000053511c7223 */ /* 0x000fe2000000001c */
[----:B------:R-:W-:Y:S01]  /*6b70*/  SHF.L.U32 R83, R121, 0x10, RZ ;  /* 0x0000001079537819 */ /* 0x000fe200000006ff */
[C---:B------:R-:W-:Y:S01]  /*6b80*/  FFMA R29, R81.reuse, R82, R29 ;  /* 0x00000052511d7223 */ /* 0x040fe2000000001d */
[C---:B------:R-:W-:Y:S01]  /*6b90*/  SHF.L.U32 R82, R120.reuse, 0x10, RZ ;  /* 0x0000001078527819 */ /* 0x040fe200000006ff */
[----:B------:R-:W-:Y:S01]  /*6ba0*/  FFMA R30, R81, R85, R30 ;  /* 0x00000055511e7223 */ /* 0x000fe2000000001e */
[----:B------:R-:W-:Y:S01]  /*6bb0*/  SHF.L.U32 R85, R123, 0x10, RZ ;  /* 0x000000107b557819 */ /* 0x000fe200000006ff */
[C---:B------:R-:W-:Y:S01]  /*6bc0*/  FFMA R35, R81.reuse, R84, R35 ;  /* 0x0000005451237223 */ /* 0x040fe20000000023 */
[----:B------:R-:W-:Y:S01]  /*6bd0*/  LOP3.LUT R84, R120, 0xffff0000, RZ, 0xc0, !PT ;  /* 0xffff000078547812 */ /* 0x000fe200078ec0ff */
[C---:B------:R-:W-:Y:S01]  /*6be0*/  FMUL R32, R78.reuse, R36 ;  /* 0x000000244e207220 */ /* 0x040fe20000400000 */
[C---:B------:R-:W-:Y:S01]  /*6bf0*/  FMUL R33, R78.reuse, R37 ;  /* 0x000000254e217220 */ /* 0x040fe20000400000 */
[----:B------:R-:W-:Y:S01]  /*6c00*/  FMUL R34, R78, R38 ;  /* 0x000000264e227220 */ /* 0x000fe20000400000 */
[----:B------:R1:W-:Y:S01]  /*6c10*/  STS.128 [R182+UR48+0x400], R92 ;  /* 0x0004005cb6007988 */ /* 0x0003e20008000c30 */
[----:B------:R-:W-:Y:S01]  /*6c20*/  FFMA R32, R81, R82, R32 ;  /* 0x0000005251207223 */ /* 0x000fe20000000020 */
[----:B------:R-:W-:Y:S01]  /*6c30*/  LOP3.LUT R82, R121, 0xffff0000, RZ, 0xc0, !PT ;  /* 0xffff000079527812 */ /* 0x000fe200078ec0ff */
[C---:B------:R-:W-:Y:S01]  /*6c40*/  FFMA R33, R81.reuse, R84, R33 ;  /* 0x0000005451217223 */ /* 0x040fe20000000021 */
[----:B------:R-:W-:Y:S01]  /*6c50*/  LOP3.LUT R84, R122, 0xffff0000, RZ, 0xc0, !PT ;  /* 0xffff00007a547812 */ /* 0x000fe200078ec0ff */
[----:B------:R-:W-:Y:S01]  /*6c60*/  FMUL R39, R78, R39 ;  /* 0x000000274e277220 */ /* 0x000fe20000400000 */
[C---:B------:R-:W-:Y:S01]  /*6c70*/  FFMA R34, R81.reuse, R83, R34 ;  /* 0x0000005351227223 */ /* 0x040fe20000000022 */
[----:B------:R-:W-:Y:S01]  /*6c80*/  SHF.L.U32 R83, R122, 0x10, RZ ;  /* 0x000000107a537819 */ /* 0x000fe200000006ff */
[C---:B------:R-:W-:Y:S01]  /*6c90*/  FMUL R36, R78.reuse, R40 ;  /* 0x000000284e247220 */ /* 0x040fe20000400000 */
[----:B------:R-:W-:Y:S01]  /*6ca0*/  FFMA R39, R81, R82, R39 ;  /* 0x0000005251277223 */ /* 0x000fe20000000027 */
[----:B------:R-:W-:Y:S01]  /*6cb0*/  LOP3.LUT R82, R123, 0xffff0000, RZ, 0xc0, !PT ;  /* 0xffff00007b527812 */ /* 0x000fe200078ec0ff */
[C---:B------:R-:W-:Y:S01]  /*6cc0*/  FMUL R37, R78.reuse, R41 ;  /* 0x000000294e257220 */ /* 0x040fe20000400000 */
[C---:B------:R-:W-:Y:S01]  /*6cd0*/  FMUL R38, R78.reuse, R42 ;  /* 0x0000002a4e267220 */ /* 0x040fe20000400000 */
[----:B------:R-:W-:Y:S01]  /*6ce0*/  FMUL R43, R78, R43 ;  /* 0x0000002b4e2b7220 */ /* 0x000fe20000400000 */
[C---:B------:R-:W-:Y:S01]  /*6cf0*/  FFMA R36, R81.reuse, R83, R36 ;  /* 0x0000005351247223 */ /* 0x040fe20000000024 */
[C---:B------:R-:W-:Y:S01]  /*6d00*/  SHF.L.U32 R83, R128.reuse, 0x10, RZ ;  /* 0x0000001080537819 */ /* 0x040fe200000006ff */
[----:B------:R2:W-:Y:S01]  /*6d10*/  STS.128 [R181+0x400], R116 ;  /* 0x00040074b5007388 */ /* 0x0005e20000000c00 */
[----:B------:R-:W-:Y:S01]  /*6d20*/  FFMA R37, R81, R84, R37 ;  /* 0x0000005451257223 */ /* 0x000fe20000000025 */
[----:B------:R-:W-:Y:S01]  /*6d30*/  LOP3.LUT R84, R129, 0xffff0000, RZ, 0xc0, !PT ;  /* 0xffff000081547812 */ /* 0x000fe200078ec0ff */
[----:B------:R-:W-:Y:S01]  /*6d40*/  FFMA R38, R81, R85, R38 ;  /* 0x0000005551267223 */ /* 0x000fe20000000026 */
[----:B------:R-:W-:Y:S01]  /*6d50*/  SHF.L.U32 R85, R129, 0x10, RZ ;  /* 0x0000001081557819 */ /* 0x000fe200000006ff */
        /* <DEDUP_REMOVED lines=8> */
[----:B------:R4:W-:Y:S01]  /*6de0*/  STS.128 [R180+0x400], R124 ;  /* 0x0004007cb4007388 */ /* 0x0009e20000000c00 */
[C---:B------:R-:W-:Y:S01]  /*6df0*/  FFMA R41, R81.reuse, R82, R41 ;  /* 0x0000005251297223 */ /* 0x040fe20000000029 */
[C---:B------:R-:W-:Y:S01]  /*6e00*/  SHF.L.U32 R82, R130.reuse, 0x10, RZ ;  /* 0x0000001082527819 */ /* 0x040fe200000006ff */
[----:B------:R-:W-:Y:S01]  /*6e10*/  FFMA R42, R81, R85, R42 ;  /* 0x00000055512a7223 */ /* 0x000fe2000000002a */
[----:B------:R-:W-:Y:S01]  /*6e20*/  SHF.L.U32 R85, R137, 0x10, RZ ;  /* 0x0000001089557819 */ /* 0x000fe200000006ff */
[----:B------:R-:W-:Y:S01]  /*6e30*/  FFMA R47, R81, R84, R47 ;  /* 0x00000054512f7223 */ /* 0x000fe2000000002f */
[----:B------:R-:W-:Y:S01]  /*6e40*/  LOP3.LUT R84, R130, 0xffff0000, RZ, 0xc0, !PT ;  /* 0xffff000082547812 */ /* 0x000fe200078ec0ff */
[C---:B------:R-:W-:Y:S01]  /*6e50*/  FMUL R44, R78.reuse, R48 ;  /* 0x000000304e2c7220 */ /* 0x040fe20000400000 */
[----:B-1----:R-:W-:Y:S01]  /*6e60*/  F2FP.BF16.F32.PACK_AB R92, R25, R24 ;  /* 0x00000018195c723e */ /* 0x002fe200000010ff */
[C---:B------:R-:W-:Y:S01]  /*6e70*/  FMUL R45, R78.reuse, R49 ;  /* 0x000000314e2d7220 */ /* 0x040fe20000400000 */
[----:B------:R-:W-:Y:S01]  /*6e80*/  F2FP.BF16.F32.PACK_AB R93, R31, R26 ;  /* 0x0000001a1f5d723e */ /* 0x000fe200000010ff */
[----:B------:R-:W-:Y:S01]  /*6e90*/  FMUL R46, R78, R50 ;  /* 0x000000324e2e7220 */ /* 0x000fe20000400000 */
[----:B------:R-:W-:Y:S01]  /*6ea0*/  F2FP.BF16.F32.PACK_AB R94, R29, R28 ;  /* 0x0000001c1d5e723e */ /* 0x000fe200000010ff */
[----:B------:R-:W-:Y:S01]  /*6eb0*/  FFMA R44, R81, R82, R44 ;  /* 0x00000052512c7223 */ /* 0x000fe2000000002c */
[----:B------:R-:W-:Y:S01]  /*6ec0*/  LOP3.LUT R82, R131, 0xffff0000, RZ, 0xc0, !PT ;  /* 0xffff000083527812 */ /* 0x000fe200078ec0ff */
[----:B------:R-:W-:Y:S01]  /*6ed0*/  FFMA R45, R81, R84, R45 ;  /* 0x00000054512d7223 */ /* 0x000fe2000000002d */
[----:B------:R-:W-:Y:S01]  /*6ee0*/  LOP3.LUT R84, R136, 0xffff0000, RZ, 0xc0, !PT ;  /* 0xffff000088547812 */ /* 0x000fe200078ec0ff */
[----:B------:R-:W-:Y:S01]  /*6ef0*/  FMUL R51, R78, R51 ;  /* 0x000000334e337220 */ /* 0x000fe20000400000 */
[----:B------:R-:W-:Y:S01]  /*6f00*/  F2FP.BF16.F32.PACK_AB R95, R35, R30 ;  /* 0x0000001e235f723e */ /* 0x000fe200000010ff */
[----:B------:R-:W-:Y:S01]  /*6f10*/  FFMA R46, R81, R83, R46 ;  /* 0x00000053512e7223 */ /* 0x000fe2000000002e */
[----:B------:R-:W-:Y:S01]  /*6f20*/  SHF.L.U32 R83, R136, 0x10, RZ ;  /* 0x0000001088537819 */ /* 0x000fe200000006ff */
[C---:B------:R-:W-:Y:S01]  /*6f30*/  FMUL R48, R78.reuse, R52 ;  /* 0x000000344e307220 */ /* 0x040fe20000400000 */
[----:B--2---:R-:W-:Y:S01]  /*6f40*/  F2FP.BF16.F32.PACK_AB R116, R33, R32 ;  /* 0x000000202174723e */ /* 0x004fe200000010ff */
[----:B------:R-:W-:Y:S01]  /*6f50*/  FFMA R51, R81, R82, R51 ;  /* 0x0000005251337223 */ /* 0x000fe20000000033 */
[----:B------:R-:W-:Y:S01]  /*6f60*/  LOP3.LUT R82, R137, 0xffff0000, RZ, 0xc0, !PT ;  /* 0xffff000089527812 */ /* 0x000fe200078ec0ff */
[----:B------:R1:W-:Y:S01]  /*6f70*/  STS.128 [R178+0x400], R92 ;  /* 0x0004005cb2007388 */ /* 0x0003e20000000c00 */
[----:B------:R-:W-:Y:S01]  /*6f80*/  F2FP.BF16.F32.PACK_AB R117, R39, R34 ;  /* 0x000000222775723e */ /* 0x000fe200000010ff */
[C---:B------:R-:W-:Y:S01]  /*6f90*/  FMUL R49, R78.reuse, R53 ;  /* 0x000000354e317220 */ /* 0x040fe20000400000 */
[----:B------:R-:W-:Y:S01]  /*6fa0*/  F2FP.BF16.F32.PACK_AB R118, R37, R36 ;  /* 0x000000242576723e */ /* 0x000fe200000010ff */
[C---:B------:R-:W-:Y:S01]  /*6fb0*/  FMUL R50, R78.reuse, R54 ;  /* 0x000000364e327220 */ /* 0x040fe20000400000 */
[----:B------:R-:W-:Y:S01]  /*6fc0*/  F2FP.BF16.F32.PACK_AB R119, R43, R38 ;  /* 0x000000262b77723e */ /* 0x000fe200000010ff */
[----:B------:R-:W-:Y:S01]  /*6fd0*/  FMUL R55, R78, R55 ;  /* 0x000000374e377220 */ /* 0x000fe20000400000 */
[----:B----4-:R-:W-:Y:S01]  /*6fe0*/  F2FP.BF16.F32.PACK_AB R124, R41, R40 ;  /* 0x00000028297c723e */ /* 0x010fe200000010ff */
[C---:B------:R-:W-:Y:S01]  /*6ff0*/  FFMA R48, R81.reuse, R83, R48 ;  /* 0x0000005351307223 */ /* 0x040fe20000000030 */
[C---:B------:R-:W-:Y:S01]  /*7000*/  FFMA R49, R81.reuse, R84, R49 ;  /* 0x0000005451317223 */ /* 0x040fe20000000031 */
[----:B------:R1:W-:Y:S01]  /*7010*/  STS.128 [R177+0x400], R116 ;  /* 0x00040074b1007388 */ /* 0x0003e20000000c00 */
[C---:B------:R-:W-:Y:S01]  /*7020*/  SHF.L.U32 R83, R138.reuse, 0x10, RZ ;  /* 0x000000108a537819 */ /* 0x040fe200000006ff */
[----:B------:R-:W-:Y:S01]  /*7030*/  FFMA R50, R81, R85, R50 ;  /* 0x0000005551327223 */ /* 0x000fe20000000032 */
[----:B------:R-:W-:Y:S01]  /*7040*/  SHF.L.U32 R85, R139, 0x10, RZ ;  /* 0x000000108b557819 */ /* 0x000fe200000006ff */
[----:B------:R-:W-:Y:S01]  /*7050*/  FFMA R55, R81, R82, R55 ;  /* 0x0000005251377223 */ /* 0x000fe20000000037 */
[----:B------:R-:W-:Y:S01]  /*7060*/  LOP3.LUT R82, R138, 0xffff0000, RZ, 0xc0, !PT ;  /* 0xffff00008a527812 */ /* 0x000fe200078ec0ff */
[C---:B------:R-:W-:Y:S01]  /*7070*/  FMUL R52, R78.reuse, R56 ;  /* 0x000000384e347220 */ /* 0x040fe20000400000 */
[----:B------:R-:W-:Y:S01]  /*7080*/  LOP3.LUT R84, R139, 0xffff0000, RZ, 0xc0, !PT ;  /* 0xffff00008b547812 */ /* 0x000fe200078ec0ff */
[C---:B------:R-:W-:Y:S01]  /*7090*/  FMUL R53, R78.reuse, R57 ;  /* 0x000000394e357220 */ /* 0x040fe20000400000 */
[C---:B------:R-:W-:Y:S01]  /*70a0*/  FMUL R54, R78.reuse, R58 ;  /* 0x0000003a4e367220 */ /* 0x040fe20000400000 */
[----:B------:R-:W-:Y:S01]  /*70b0*/  FMUL R59, R78, R59 ;  /* 0x0000003b4e3b7220 */ /* 0x000fe20000400000 */
[C---:B------:R-:W-:Y:S01]  /*70c0*/  FFMA R52, R81.reuse, R83, R52 ;  /* 0x0000005351347223 */ /* 0x040fe20000000034 */
[C---:B------:R-:W-:Y:S01]  /*70d0*/  FFMA R53, R81.reuse, R82, R53 ;  /* 0x0000005251357223 */ /* 0x040fe20000000035 */
[C---:B------:R-:W-:Y:S01]  /*70e0*/  FFMA R54, R81.reuse, R85, R54 ;  /* 0x0000005551367223 */ /* 0x040fe20000000036 */
[----:B------:R-:W-:Y:S01]  /*70f0*/  FFMA R59, R81, R84, R59 ;  /* 0x00000054513b7223 */ /* 0x000fe2000000003b */
[----:B------:R-:W-:Y:S01]  /*7100*/  SHF.L.U32 R82, R144, 0x10, RZ ;  /* 0x0000001090527819 */ /* 0x000fe200000006ff */
[----:B------:R-:W-:Y:S01]  /*7110*/  FMUL R56, R78, R60 ;  /* 0x0000003c4e387220 */ /* 0x000fe20000400000 */
[----:B------:R-:W-:Y:S01]  /*7120*/  LOP3.LUT R84, R144, 0xffff0000, RZ, 0xc0, !PT ;  /* 0xffff000090547812 */ /* 0x000fe200078ec0ff */
[C---:B------:R-:W-:Y:S01]  /*7130*/  FMUL R57, R78.reuse, R61 ;  /* 0x0000003d4e397220 */ /* 0x040fe20000400000 */
[----:B------:R-:W-:Y:S01]  /*7140*/  SHF.L.U32 R83, R145, 0x10, RZ ;  /* 0x0000001091537819 */ /* 0x000fe200000006ff */
[C---:B------:R-:W-:Y:S01]  /*7150*/  FMUL R58, R78.reuse, R62 ;  /* 0x0000003e4e3a7220 */ /* 0x040fe20000400000 */
[----:B------:R-:W-:Y:S01]  /*7160*/  F2FP.BF16.F32.PACK_AB R125, R47, R42 ;  /* 0x0000002a2f7d723e */ /* 0x000fe200000010ff */
[----:B------:R-:W-:Y:S01]  /*7170*/  FFMA R56, R81, R82, R56 ;  /* 0x0000005251387223 */ /* 0x000fe20000000038 */
[----:B------:R-:W-:Y:S01]  /*7180*/  F2FP.BF16.F32.PACK_AB R126, R45, R44 ;  /* 0x0000002c2d7e723e */ /* 0x000fe200000010ff */
[----:B------:R-:W-:Y:S01]  /*7190*/  FFMA R57, R81, R84, R57 ;  /* 0x0000005451397223 */ /* 0x000fe20000000039 */
[----:B------:R-:W-:Y:S01]  /*71a0*/  F2FP.BF16.F32.PACK_AB R127, R51, R46 ;  /* 0x0000002e337f723e */ /* 0x000fe200000010ff */
[----:B------:R-:W-:Y:S01]  /*71b0*/  FFMA R58, R81, R83, R58 ;  /* 0x00000053513a7223 */ /* 0x000fe2000000003a */
[----:B------:R-:W-:Y:S01]  /*71c0*/  LOP3.LUT R82, R145, 0xffff0000, RZ, 0xc0, !PT ;  /* 0xffff000091527812 */ /* 0x000fe200078ec0ff */
[----:B------:R-:W-:Y:S01]  /*71d0*/  FMUL R63, R78, R63 ;  /* 0x0000003f4e3f7220 */ /* 0x000fe20000400000 */
[----:B------:R-:W-:Y:S01]  /*71e0*/  SHF.L.U32 R83, R146, 0x10, RZ ;  /* 0x0000001092537819 */ /* 0x000fe200000006ff */
[----:B------:R1:W-:Y:S01]  /*71f0*/  STS.128 [R176+0x400], R124 ;  /* 0x0004007cb0007388 */ /* 0x0003e20000000c00 */
[----:B------:R-:W-:Y:S01]  /*7200*/  FMUL R60, R78, R64 ;  /* 0x000000404e3c7220 */ /* 0x000fe20000400000 */
[----:B------:R-:W-:Y:S01]  /*7210*/  LOP3.LUT R84, R146, 0xffff0000, RZ, 0xc0, !PT ;  /* 0xffff000092547812 */ /* 0x000fe200078ec0ff */
[C---:B------:R-:W-:Y:S01]  /*7220*/  FMUL R61, R78.reuse, R65 ;  /* 0x000000414e3d7220 */ /* 0x040fe20000400000 */
[----:B------:R-:W-:Y:S01]  /*7230*/  SHF.L.U32 R85, R147, 0x10, RZ ;  /* 0x0000001093557819 */ /* 0x000fe200000006ff */
[C---:B------:R-:W-:Y:S01]  /*7240*/  FMUL R62, R78.reuse, R66 ;  /* 0x000000424e3e7220 */ /* 0x040fe20000400000 */
[----:B------:R-:W-:Y:S01]  /*7250*/  FFMA R63, R81, R82, R63 ;  /* 0x00000052513f7223 */ /* 0x000fe2000000003f */
[----:B------:R-:W-:Y:S01]  /*7260*/  FMUL R67, R78, R67 ;  /* 0x000000434e437220 */ /* 0x000fe20000400000 */
[----:B------:R-:W-:Y:S01]  /*7270*/  F2FP.BF16.F32.PACK_AB R132, R49, R48 ;  /* 0x000000303184723e */ /* 0x000fe200000010ff */
[----:B------:R-:W-:Y:S01]  /*7280*/  FFMA R60, R81, R83, R60 ;  /* 0x00000053513c7223 */ /* 0x000fe2000000003c */
[----:B------:R-:W-:Y:S01]  /*7290*/  F2FP.BF16.F32.PACK_AB R133, R55, R50 ;  /* 0x000000323785723e */ /* 0x000fe200000010ff */
[----:B------:R-:W-:Y:S01]  /*72a0*/  FFMA R61, R81, R84, R61 ;  /* 0x00000054513d7223 */ /* 0x000fe2000000003d */
[----:B------:R-:W-:Y:S01]  /*72b0*/  F2FP.BF16.F32.PACK_AB R134, R53, R52 ;  /* 0x000000343586723e */ /* 0x000fe200000010ff */
[----:B------:R-:W-:Y:S01]  /*72c0*/  FFMA R62, R81, R85, R62 ;  /* 0x00000055513e7223 */ /* 0x000fe2000000003e */
[----:B------:R-:W-:Y:S01]  /*72d0*/  F2FP.BF16.F32.PACK_AB R135, R59, R54 ;  /* 0x000000363b87723e */ /* 0x000fe200000010ff */
[----:B------:R-:W-:Y:S01]  /*72e0*/  FFMA R67, R81, R86, R67 ;  /* 0x0000005651437223 */ /* 0x000fe20000000043 */
[----:B------:R-:W-:Y:S02]  /*72f0*/  F2FP.BF16.F32.PACK_AB R140, R57, R56 ;  /* 0x00000038398c723e */ /* 0x000fe400000010ff */
[----:B------:R-:W-:Y:S01]  /*7300*/  F2FP.BF16.F32.PACK_AB R141, R63, R58 ;  /* 0x0000003a3f8d723e */ /* 0x000fe200000010ff */
[----:B------:R1:W-:Y:S01]  /*7310*/  STS.128 [R175+0x400], R132 ;  /* 0x00040084af007388 */ /* 0x0003e20000000c00 */
[----:B------:R-:W-:Y:S02]  /*7320*/  F2FP.BF16.F32.PACK_AB R142, R61, R60 ;  /* 0x0000003c3d8e723e */ /* 0x000fe400000010ff */
[----:B------:R-:W-:Y:S05]  /*7330*/  F2FP.BF16.F32.PACK_AB R143, R67, R62 ;  /* 0x0000003e438f723e */ /* 0x000fea00000010ff */
[----:B------:R1:W-:Y:S01]  /*7340*/  STS.128 [R174+0x400], R140 ;  /* 0x0004008cae007388 */ /* 0x0003e20000000c00 */
[----:B------:R-:W-:Y:S01]  /*7350*/  @!PT LDS RZ, [RZ] ;  /* 0x00000000fffff984 */ /* 0x000fe20000000800 */
[----:B------:R-:W-:Y:S01]  /*7360*/  @!PT LDS RZ, [RZ] ;  /* 0x00000000fffff984 */ /* 0x000fe20000000800 */
[----:B------:R-:W-:Y:S01]  /*7370*/  @!PT LDS RZ, [RZ] ;  /* 0x00000000fffff984 */ /* 0x000fe20000000800 */
[----:B------:R-:W-:Y:S01]  /*7380*/  @!PT LDS RZ, [RZ] ;  /* 0x00000000fffff984 */ /* 0x000fe20000000800 */
[----:B------:R2:W-:Y:S07]  /*7390*/  MEMBAR.ALL.CTA ;  /* 0x0000000000007992 */ /* 0x0005ee0000008000 */
[----:B--2---:R-:W2:Y:S02]  /*73a0*/  FENCE.VIEW.ASYNC.S ;  /* 0x00000000000073c6 */ /* 0x004ea40000000000 */
[----:B--2---:R-:W-:Y:S06]  /*73b0*/  BAR.SYNC.DEFER_BLOCKING 0x1, 0x80 ;  /* 0x0042000000007b1d */ /* 0x004fec0000010000 */
[----:B------:R-:W-:Y:S05]  /*73c0*/  @P0 BRA `(.L_x_116) ;  /* 0x0000000000280947 */ /* 0x000fea0003800000 */
[----:B------:R-:W-:Y:S02]  /*73d0*/  UIADD3 UR4, UPT, UPT, UR48, 0x400, URZ ;  /* 0x0000040030047890 */ /* 0x000fe4000fffe0ff */
[----:B------:R-:W-:Y:S01]  /*73e0*/  UIADD3 UR6, UP0, UPT, UR52, 0x680, URZ ;  /* 0x0000068034067890 */ /* 0x000fe2000ff1e0ff */
[----:B------:R-:W-:Y:S03]  /*73f0*/  UMOV UR43, UR36 ;  /* 0x00000024002b7c82 */ /* 0x000fe60008000000 */
[----:B------:R-:W-:Y:S01]  /*7400*/  MOV R163, UR4 ;  /* 0x0000000400a37c02 */ /* 0x000fe20008000f00 */
[----:B------:R-:W-:Y:S03]  /*7410*/  UIADD3.X UR7, UPT, UPT, URZ, UR53, URZ, UP0, !UPT ;  /* 0x00000035ff077290 */ /* 0x000fe600087fe4ff */
[----:B------:R-:W-:Y:S11]  /*7420*/  R2UR UR40, R163 ;  /* 0x00000000a32872ca */ /* 0x000ff600000e0000 */
[----:B------:R-:W-:Y:S02]  /*7430*/  @!UPT UIADD3 URZ, UPT, UPT, URZ, URZ, URZ ;  /* 0x000000fffffff290 */ /* 0x000fe4000fffe0ff */
[----:B------:R2:W-:Y:S01]  /*7440*/  UTMASTG.3D [UR40], [UR6] ;  /* 0x00000028060073b5 */ /* 0x0005e20008010000 */
[----:B------:R0:W-:Y:S01]  /*7450*/  UTMACMDFLUSH ;  /* 0x00000000000079b7 */ /* 0x0001e20000000000 */
[----:B--2---:R-:W-:Y:S04]  /*7460*/  DEPBAR.LE SB0, 0x1 ;  /* 0x000080400000791a */ /* 0x004fe80000000000 */
.L_x_116:
[----:B------:R-:W-:Y:S05]  /*7470*/  BSYNC.RECONVERGENT B0 ;  /* 0x0000000000007941 */ /* 0x000fea0003800200 */
.L_x_115:
[----:B------:R-:W-:Y:S01]  /*7480*/  BAR.SYNC.DEFER_BLOCKING 0x1, 0x80 ;  /* 0x0042000000007b1d */ /* 0x000fe20000010000 */
[----:B------:R-:W-:Y:S01]  /*7490*/  ISETP.NE.AND P1, PT, R179, RZ, PT ;  /* 0x000000ffb300720c */ /* 0x000fe20003f25270 */
[----:B------:R-:W-:Y:S01]  /*74a0*/  UISETP.NE.AND UP0, UPT, UR49, URZ, UPT ;  /* 0x000000ff3100728c */ /* 0x000fe2000bf05270 */
[----:B------:R-:W-:Y:S11]  /*74b0*/  LEA R3, R87, UR48, 0x3 ;  /* 0x0000003057037c11 */ /* 0x000ff6000f8e18ff */
[----:B------:R-:W-:Y:S01]  /*74c0*/  @P1 SHF.L.U32 R2, R167, 0x1f, RZ ;  /* 0x0000001fa7021819 */ /* 0x000fe200000006ff */
[----:B------:R-:W-:Y:S06]  /*74d0*/  BRA.U !UP0, `(.L_x_117) ;  /* 0x0000000108247547 */ /* 0x000fec000b800000 */
[----:B------:R-:W-:Y:S01]  /*74e0*/  IMAD.U32 R5, RZ, RZ, UR51 ;  /* 0x00000033ff057e24 */ /* 0x000fe2000f8e00ff */
[----:B------:R-:W-:Y:S01]  /*74f0*/  MOV R0, UR37 ;  /* 0x0000002500007c02 */ /* 0x000fe20008000f00 */
[----:B------:R-:W-:Y:S03]  /*7500*/  UIADD3 UR51, UPT, UPT, UR51, 0x1, URZ ;  /* 0x0000000133337890 */ /* 0x000fe6000fffe0ff */
[----:B------:R-:W-:Y:S01]  /*7510*/  @P1 LEA R5, R5, UR48, 0x3 ;  /* 0x0000003005051c11 */ /* 0x000fe2000f8e18ff */
[----:B------:R-:W-:Y:S04]  /*7520*/  UISETP.NE.AND UP0, UPT, UR51, 0x4, UPT ;  /* 0x000000043300788c */ /* 0x000fe8000bf05270 */
[----:B------:R-:W-:Y:S01]  /*7530*/  @P1 VIADD R5, R5, 0x70 ;  /* 0x0000007005051836 */ /* 0x000fe20000000000 */
[----:B------:R-:W-:Y:S04]  /*7540*/  USEL UR51, UR51, URZ, UP0 ;  /* 0x000000ff33337287 */ /* 0x000fe80008000000 */
[----:B------:R-:W-:Y:S04]  /*7550*/  @P1 PRMT R0, R0, 0x654, R5 ;  /* 0x0000065400001816 */ /* 0x000fe80000000005 */
[----:B------:R2:W-:Y:S04]  /*7560*/  @P1 SYNCS.ARRIVE.TRANS64.RED.A1T0 RZ, [R0+URZ], RZ ;  /* 0x000000ff00ff19a7 */ /* 0x0005e800081004ff */
.L_x_117:
[----:B------:R-:W4:Y:S01]  /*7570*/  @P1 SYNCS.PHASECHK.TRANS64.TRYWAIT P0, [R3+URZ+0x50], R2 ;  /* 0x00005002030015a7 */ /* 0x000f2200080011ff */
[----:B------:R-:W-:Y:S01]  /*7580*/  BSSY B1, `(.L_x_118) ;  /* 0x000001f000017945 */ /* 0x000fe20003800000 */
[----:B----4-:R-:W-:Y:S03]  /*7590*/  @P1 SEL R101, RZ, 0x1, !P0 ;  /* 0x00000001ff651807 */ /* 0x010fe60004000000 */
[----:B------:R-:W-:Y:S05]  /*75a0*/  @!P1 BRA `(.L_x_119) ;  /* 0x0000000000709947 */ /* 0x000fea0003800000 */
[----:B------:R-:W-:Y:S01]  /*75b0*/  ISETP.NE.AND P1, PT, R103, RZ, PT ;  /* 0x000000ff6700720c */ /* 0x000fe20003f25270 */
[----:B------:R-:W-:Y:S01]  /*75c0*/  BSSY B0, `(.L_x_120) ;  /* 0x000000b000007945 */ /* 0x000fe20003800000 */
[----:B------:R-:W-:Y:S11]  /*75d0*/  ISETP.NE.AND P0, PT, R101, RZ, PT ;  /* 0x000000ff6500720c */ /* 0x000ff60003f05270 */
[----:B------:R-:W-:Y:S05]  /*75e0*/  @P1 IMAD R4, R87, 0x4000, R182 ;  /* 0x0000400057041824 */ /* 0x000fea00078e02b6 */
[----:B------:R-:W-:Y:S04]  /*75f0*/  @P1 IADD3 R9, PT, PT, R4, UR48, RZ ;  /* 0x0000003004091c10 */ /* 0x000fe8000fffe0ff */
[----:B------:R-:W-:Y:S01]  /*7600*/  @P1 IADD3 R7, PT, PT, R102, R9, RZ ;  /* 0x0000000966071210 */ /* 0x000fe20007ffe0ff */
[--C-:B------:R-:W-:Y:S02]  /*7610*/  @P1 IMAD.IADD R5, R100, 0x1, R9.reuse ;  /* 0x0000000164051824 */ /* 0x100fe400078e0209 */
[----:B------:R-:W-:Y:S01]  /*7620*/  @P1 IMAD.IADD R2, R108, 0x1, R9 ;  /* 0x000000016c021824 */ /* 0x000fe200078e0209 */
[----:B------:R-:W-:Y:S06]  /*7630*/  @P0 BRA `(.L_x_121) ;  /* 0x00000000000c0947 */ /* 0x000fec0003800000 */
[----:B--2---:R-:W-:Y:S04]  /*7640*/  SHF.L.U32 R0, R167, 0x1f, RZ ;  /* 0x0000001fa7007819 */ /* 0x004fe800000006ff */
[----:B------:R-:W2:Y:S02]  /*7650*/  SYNCS.PHASECHK.TRANS64.TRYWAIT P0, [R3+URZ+0x50], R0 ;  /* 0x00005000030075a7 */ /* 0x000ea400080011ff */
[----:B--2---:R-:W-:Y:S05]  /*7660*/  @!P0 BRA `(.L_x_122) ;  /* 0x0000004800708947 */ /* 0x004fea0003800000 */
.L_x_121:
[----:B------:R-:W-:Y:S05]  /*7670*/  BSYNC B0 ;  /* 0x0000000000007941 */ /* 0x000fea0003800000 */
.L_x_120:
[----:B------:R-:W-:Y:S01]  /*7680*/  ISETP.NE.AND P0, PT, R103, RZ, PT ;  /* 0x000000ff6700720c */ /* 0x000fe20003f05270 */
[----:B------:R-:W-:Y:S11]  /*7690*/  VIADD R87, R87, 0x1 ;  /* 0x0000000157577836 */ /* 0x000ff60000000000 */
[----:B------:R-:W-:Y:S01]  /*76a0*/  @!UPT UIADD3 URZ, UPT, UPT, URZ, URZ, URZ ;  /* 0x000000fffffff290 */ /* 0x000fe2000fffe0ff */
[----:B------:R4:W1:Y:S01]  /*76b0*/  @P0 LDS.128 R88, [R4+UR48+0x400] ;  /* 0x0004003004580984 */ /* 0x0008620008000c00 */
[--C-:B--2---:R-:W-:Y:S01]  /*76c0*/  @P0 IMAD.IADD R3, R102, 0x1, R5.reuse ;  /* 0x0000000166030824 */ /* 0x104fe200078e0205 */
[C---:B------:R-:W-:Y:S01]  /*76d0*/  @P0 IADD3 R0, PT, PT, R108.reuse, R7, RZ ;  /* 0x000000076c000210 */ /* 0x040fe20007ffe0ff */
[C---:B------:R-:W-:Y:S01]  /*76e0*/  @P0 IMAD.IADD R6, R108.reuse, 0x1, R5 ;  /* 0x000000016c060824 */ /* 0x040fe200078e0205 */
[----:B------:R4:W2:Y:S02]  /*76f0*/  @P0 LDS.128 R96, [R2+0x400] ;  /* 0x0004000002600984 */ /* 0x0008a40000000c00 */
[----:B------:R-:W-:Y:S02]  /*7700*/  @P0 IADD3 R8, PT, PT, R108, R3, RZ ;  /* 0x000000036c080210 */ /* 0x000fe40007ffe0ff */
[----:B------:R4:W1:Y:S04]  /*7710*/  @P0 LDS.128 R104, [R7+0x400] ;  /* 0x0004000007680984 */ /* 0x0008680000000c00 */
[----:B------:R4:W1:Y:S04]  /*7720*/  @P0 LDS.128 R112, [R0+0x400] ;  /* 0x0004000000700984 */ /* 0x0008680000000c00 */
[----:B------:R4:W1:Y:S04]  /*7730*/  @P0 LDS.128 R120, [R5+0x400] ;  /* 0x0004000005780984 */ /* 0x0008680000000c00 */
[----:B------:R4:W1:Y:S04]  /*7740*/  @P0 LDS.128 R128, [R6+0x400] ;  /* 0x0004000006800984 */ /* 0x0008680000000c00 */
[----:B------:R4:W1:Y:S04]  /*7750*/  @P0 LDS.128 R136, [R3+0x400] ;  /* 0x0004000003880984 */ /* 0x0008680000000c00 */
[----:B------:R4:W1:Y:S02]  /*7760*/  @P0 LDS.128 R144, [R8+0x400] ;  /* 0x0004000008900984 */ /* 0x0008640000000c00 */
.L_x_119:
[----:B------:R-:W-:Y:S05]  /*7770*/  BSYNC B1 ;  /* 0x0000000000017941 */ /* 0x000fea0003800000 */
.L_x_118:
[----:B----4-:R-:W-:Y:S05]  /*7780*/  VIADD R3, R80, 0x40 ;  /* 0x0000004050037836 */ /* 0x010fea0000000000 */
[----:B------:R-:W-:Y:S04]  /*7790*/  SHF.R.U32.HI R3, RZ, 0x15, R3 ;  /* 0x00000015ff037819 */ /* 0x000fe80000011603 */
[----:B------:R-:W-:Y:S11]  /*77a0*/  LOP3.LUT P0, RZ, R3, 0x3, R162, 0x48, !PT ;  /* 0x0000000303ff7812 */ /* 0x000ff600078048a2 */
[----:B------:R-:W-:Y:S02]  /*77b0*/  @!UPT UIADD3 URZ, UPT, UPT, URZ, URZ, URZ ;  /* 0x000000fffffff290 */ /* 0x000fe4000fffe0ff */
        /* <DEDUP_REMOVED lines=17> */
.L_x_123:
[----:B------:R-:W-:Y:S01]  /*78d0*/  ISETP.NE.AND P6, PT, R179, RZ, PT ;  /* 0x000000ffb300720c */ /* 0x000fe20003fc5270 */
[----:B------:R-:W-:Y:S05]  /*78e0*/  WARPSYNC.ALL ;  /* 0x0000000000007948 */ /* 0x000fea0003800000 */
[----:B------:R-:W-:Y:S01]  /*78f0*/  R2UR UR4, R80 ;  /* 0x00000000500472ca */ /* 0x000fe200000e0000 */
[----:B------:R-:W-:Y:S01]  /*7900*/  BSSY.RECONVERGENT B0, `(.L_x_124) ;  /* 0x0000103000007945 */ /* 0x000fe20003800200 */
[----:B--2---:R-:W-:Y:S02]  /*7910*/  MOV R0, UR51 ;  /* 0x0000003300007c02 */ /* 0x004fe40008000f00 */
[----:B------:R-:W-:Y:S02]  /*7920*/  MOV R85, UR37 ;  /* 0x0000002500557c02 */ /* 0x000fe40008000f00 */
[----:B-1----:R-:W-:Y:S02]  /*7930*/  SHF.L.U32 R82, R88, 0x10, RZ ;  /* 0x0000001058527819 */ /* 0x002fe400000006ff */
[----:B------:R-:W-:Y:S02]  /*7940*/  @P6 LEA R0, R0, UR48, 0x3 ;  /* 0x0000003000006c11 */ /* 0x000fe4000f8e18ff */
[----:B------:R-:W-:Y:S02]  /*7950*/  LOP3.LUT R83, R88, 0xffff0000, RZ, 0xc0, !PT ;  /* 0xffff000058537812 */ /* 0x000fe400078ec0ff */
[----:B------:R-:W-:Y:S01]  /*7960*/  @P6 IADD3 R0, PT, PT, R0, 0x70, RZ ;  /* 0x0000007000006810 */ /* 0x000fe20007ffe0ff */
[----:B------:R-:W1:Y:S01]  /*7970*/  LDTM.x64 R4, tmem[UR4+0x40] ;  /* 0x00004004000479ee */ /* 0x000e620008340000 */
[----:B------:R-:W-:Y:S02]  /*7980*/  SHF.L.U32 R84, R89, 0x10, RZ ;  /* 0x0000001059547819 */ /* 0x000fe400000006ff */
[----:B------:R-:W-:Y:S02]  /*7990*/  @P6 PRMT R85, R85, 0x654, R0 ;  /* 0x0000065455556816 */ /* 0x000fe40000000000 */
[----:B------:R-:W-:Y:S02]  /*79a0*/  LOP3.LUT R86, R89, 0xffff0000, RZ, 0xc0, !PT ;  /* 0xffff000059567812 */ /* 0x000fe400078ec0ff */
[----:B------:R-:W-:Y:S01]  /*79b0*/  ISETP.NE.AND P0, PT, R170, RZ, PT ;  /* 0x000000ffaa00720c */ /* 0x000fe20003f05270 */
[C---:B-1----:R-:W-:Y:S01]  /*79c0*/  FMUL R0, R78.reuse, R4 ;  /* 0x000000044e007220 */ /* 0x042fe20000400000 */
[C---:B------:R-:W-:Y:S01]  /*79d0*/  FMUL R2, R78.reuse, R5 ;  /* 0x000000054e027220 */ /* 0x040fe20000400000 */
[C---:B------:R-:W-:Y:S01]  /*79e0*/  FMUL R3, R78.reuse, R6 ;  /* 0x000000064e037220 */ /* 0x040fe20000400000 */
[----:B------:R-:W-:Y:S01]  /*79f0*/  FMUL R7, R78, R7 ;  /* 0x000000074e077220 */ /* 0x000fe20000400000 */
[C---:B------:R-:W-:Y:S01]  /*7a00*/  FFMA R0, R81.reuse, R82, R0 ;  /* 0x0000005251007223 */ /* 0x040fe20000000000 */
[C---:B------:R-:W-:Y:S01]  /*7a10*/  LOP3.LUT R82, R90.reuse, 0xffff0000, RZ, 0xc0, !PT ;  /* 0xffff00005a527812 */ /* 0x040fe200078ec0ff */
[C---:B------:R-:W-:Y:S01]  /*7a20*/  FFMA R2, R81.reuse, R83, R2 ;  /* 0x0000005351027223 */ /* 0x040fe20000000002 */
[----:B------:R-:W-:Y:S01]  /*7a30*/  SHF.L.U32 R83, R90, 0x10, RZ ;  /* 0x000000105a537819 */ /* 0x000fe200000006ff */
[C---:B------:R-:W-:Y:S01]  /*7a40*/  FFMA R3, R81.reuse, R84, R3 ;  /* 0x0000005451037223 */ /* 0x040fe20000000003 */
[----:B------:R-:W-:Y:S01]  /*7a50*/  FMUL R4, R78, R8 ;  /* 0x000000084e047220 */ /* 0x000fe20000400000 */
[----:B------:R-:W-:Y:S01]  /*7a60*/  FFMA R7, R81, R86, R7 ;  /* 0x0000005651077223 */ /* 0x000fe20000000007 */
[----:B------:R-:W-:Y:S01]  /*7a70*/  F2FP.BF16.F32.PACK_AB R92, R2, R0 ;  /* 0x00000000025c723e */ /* 0x000fe200000010ff */
[C---:B------:R-:W-:Y:S01]  /*7a80*/  FMUL R5, R78.reuse, R9 ;  /* 0x000000094e057220 */ /* 0x040fe20000400000 */
[----:B------:R-:W-:Y:S01]  /*7a90*/  LOP3.LUT R0, R91, 0xffff0000, RZ, 0xc0, !PT ;  /* 0xffff00005b007812 */ /* 0x000fe200078ec0ff */
[----:B------:R-:W-:Y:S01]  /*7aa0*/  FFMA R4, R81, R83, R4 ;  /* 0x0000005351047223 */ /* 0x000fe20000000004 */
[----:B------:R-:W-:Y:S01]  /*7ab0*/  SHF.L.U32 R83, R91, 0x10, RZ ;  /* 0x000000105b537819 */ /* 0x000fe200000006ff */
[----:B------:R-:W-:Y:S01]  /*7ac0*/  FFMA R5, R81, R82, R5 ;  /* 0x0000005251057223 */ /* 0x000fe20000000005 */
[----:B------:R-:W-:Y:S01]  /*7ad0*/  F2FP.BF16.F32.PACK_AB R93, R7, R3 ;  /* 0x00000003075d723e */ /* 0x000fe200000010ff */
[----:B------:R-:W-:Y:S01]  /*7ae0*/  FMUL R6, R78, R10 ;  /* 0x0000000a4e067220 */ /* 0x000fe20000400000 */
[----:B------:R-:W-:Y:S01]  /*7af0*/  SHF.L.U32 R3, R96, 0x10, RZ ;  /* 0x0000001060037819 */ /* 0x000fe200000006ff */
[----:B------:R-:W-:Y:S01]  /*7b00*/  FMUL R11, R78, R11 ;  /* 0x0000000b4e0b7220 */ /* 0x000fe20000400000 */
[----:B------:R-:W-:Y:S01]  /*7b10*/  LOP3.LUT R2, R96, 0xffff0000, RZ, 0xc0, !PT ;  /* 0xffff000060027812 */ /* 0x000fe200078ec0ff */
[C---:B------:R-:W-:Y:S01]  /*7b20*/  FMUL R8, R78.reuse, R12 ;  /* 0x0000000c4e087220 */ /* 0x040fe20000400000 */
[----:B------:R-:W-:Y:S01]  /*7b30*/  LOP3.LUT R82, R107, 0xffff0000, RZ, 0xc0, !PT ;  /* 0xffff00006b527812 */ /* 0x000fe200078ec0ff */
[----:B------:R-:W-:Y:S01]  /*7b40*/  FMUL R9, R78, R13 ;  /* 0x0000000d4e097220 */ /* 0x000fe20000400000 */
[----:B------:R-:W-:Y:S01]  /*7b50*/  F2FP.BF16.F32.PACK_AB R94, R5, R4 ;  /* 0x00000004055e723e */ /* 0x000fe200000010ff */
[C---:B------:R-:W-:Y:S01]  /*7b60*/  FFMA R6, R81.reuse, R83, R6 ;  /* 0x0000005351067223 */ /* 0x040fe20000000006 */
[----:B------:R-:W-:Y:S01]  /*7b70*/  SHF.L.U32 R83, R104, 0x10, RZ ;  /* 0x0000001068537819 */ /* 0x000fe200000006ff */
[----:B------:R-:W-:Y:S01]  /*7b80*/  FFMA R11, R81, R0, R11 ;  /* 0x00000000510b7223 */ /* 0x000fe2000000000b */
[----:B------:R-:W-:Y:S01]  /*7b90*/  SHF.L.U32 R0, R97, 0x10, RZ ;  /* 0x0000001061007819 */ /* 0x000fe200000006ff */
[C---:B------:R-:W-:Y:S01]  /*7ba0*/  FFMA R8, R81.reuse, R3, R8 ;  /* 0x0000000351087223 */ /* 0x040fe20000000008 */
[----:B------:R-:W-:Y:S01]  /*7bb0*/  SHF.L.U32 R3, R98, 0x10, RZ ;  /* 0x0000001062037819 */ /* 0x000fe200000006ff */
[----:B------:R-:W-:Y:S01]  /*7bc0*/  FFMA R9, R81, R2, R9 ;  /* 0x0000000251097223 */ /* 0x000fe20000000009 */
[----:B------:R-:W-:Y:S01]  /*7bd0*/  LOP3.LUT R2, R97, 0xffff0000, RZ, 0xc0, !PT ;  /* 0xffff000061027812 */ /* 0x000fe200078ec0ff */
[C---:B------:R-:W-:Y:S01]  /*7be0*/  FMUL R10, R78.reuse, R14 ;  /* 0x0000000e4e0a7220 */ /* 0x040fe20000400000 */
[----:B------:R-:W-:Y:S01]  /*7bf0*/  F2FP.BF16.F32.PACK_AB R95, R11, R6 ;  /* 0x000000060b5f723e */ /* 0x000fe200000010ff */
[C---:B------:R-:W-:Y:S01]  /*7c00*/  FMUL R15, R78.reuse, R15 ;  /* 0x0000000f4e0f7220 */ /* 0x040fe20000400000 */
[----:B------:R-:W-:Y:S01]  /*7c10*/  F2FP.BF16.F32.PACK_AB R116, R9, R8 ;  /* 0x000000080974723e */ /* 0x000fe200000010ff */
[----:B------:R-:W-:Y:S01]  /*7c20*/  FMUL R12, R78, R16 ;  /* 0x000000104e0c7220 */ /* 0x000fe20000400000 */
[C---:B------:R-:W-:Y:S01]  /*7c30*/  FFMA R10, R81.reuse, R0, R10 ;  /* 0x00000000510a7223 */ /* 0x040fe2000000000a */
[----:B------:R-:W-:Y:S01]  /*7c40*/  LOP3.LUT R0, R98, 0xffff0000, RZ, 0xc0, !PT ;  /* 0xffff000062007812 */ /* 0x000fe200078ec0ff */
[----:B------:R-:W-:Y:S01]  /*7c50*/  FFMA R15, R81, R2, R15 ;  /* 0x00000002510f7223 */ /* 0x000fe2000000000f */
        /* <DEDUP_REMOVED lines=9> */
[----:B------:R-:W-:Y:S01]  /*7cf0*/  FMUL R16, R78, R20 ;  /* 0x000000144e107220 */ /* 0x000fe20000400000 */
[----:B------:R-:W-:Y:S01]  /*7d00*/  FFMA R14, R81, R3, R14 ;  /* 0x00000003510e7223 */ /* 0x000fe2000000000e */
[----:B------:R-:W-:Y:S01]  /*7d10*/  SHF.L.U32 R3, R106, 0x10, RZ ;  /* 0x000000106a037819 */ /* 0x000fe200000006ff */
[C---:B------:R-:W-:Y:S01]  /*7d20*/  FMUL R17, R78.reuse, R21 ;  /* 0x000000154e117220 */ /* 0x040fe20000400000 */
[----:B------:R-:W-:Y:S01]  /*7d30*/  F2FP.BF16.F32.PACK_AB R118, R13, R12 ;  /* 0x0000000c0d76723e */ /* 0x000fe200000010ff */
[----:B------:R-:W-:Y:S01]  /*7d40*/  FFMA R19, R81, R2, R19 ;  /* 0x0000000251137223 */ /* 0x000fe20000000013 */
[----:B------:R-:W-:Y:S01]  /*7d50*/  SHF.L.U32 R2, R105, 0x10, RZ ;  /* 0x0000001069027819 */ /* 0x000fe200000006ff */
        /* <DEDUP_REMOVED lines=12> */
[C---:B------:R-:W-:Y:S01]  /*7e20*/  FFMA R23, R81.reuse, R0, R23 ;  /* 0x0000000051177223 */ /* 0x040fe20000000017 */
[----:B------:R-:W-:Y:S01]  /*7e30*/  SHF.L.U32 R0, R112, 0x10, RZ ;  /* 0x0000001070007819 */ /* 0x000fe200000006ff */
[C---:B------:R-:W-:Y:S01]  /*7e40*/  FMUL R22, R78.reuse, R26 ;  /* 0x0000001a4e167220 */ /* 0x040fe20000400000 */
[----:B------:R-:W-:Y:S01]  /*7e50*/  FMUL R27, R78, R27 ;  /* 0x0000001b4e1b7220 */ /* 0x000fe20000400000 */
        /* <DEDUP_REMOVED lines=9> */
[----:B------:R-:W-:Y:S01]  /*7ef0*/  LOP3.LUT R82, R115, 0xffff0000, RZ, 0xc0, !PT ;  /* 0xffff000073527812 */ /* 0x000fe200078ec0ff */
[----:B------:R-:W-:Y:S01]  /*7f00*/  FFMA R24, R81, R0, R24 ;  /* 0x0000000051187223 */ /* 0x000fe20000000018 */
[----:B------:R-:W-:Y:S01]  /*7f10*/  SHF.L.U32 R0, R113, 0x10, RZ ;  /* 0x0000001071007819 */ /* 0x000fe200000006ff */
[C---:B------:R-:W-:Y:S01]  /*7f20*/  FMUL R25, R78.reuse, R29 ;  /* 0x0000001d4e197220 */ /* 0x040fe20000400000 */
[----:B------:R-:W-:Y:S01]  /*7f30*/  F2FP.BF16.F32.PACK_AB R126, R21, R20 ;  /* 0x00000014157e723e */ /* 0x000fe200000010ff */
[----:B------:R-:W-:Y:S01]  /*7f40*/  FMUL R26, R78, R30 ;  /* 0x0000001e4e1a7220 */ /* 0x000fe20000400000 */
[----:B------:R-:W-:Y:S01]  /*7f50*/  F2FP.BF16.F32.PACK_AB R127, R27, R22 ;  /* 0x000000161b7f723e */ /* 0x000fe200000010ff */
        /* <DEDUP_REMOVED lines=38> */
[----:B------:R1:W-:Y:S01]  /*81c0*/  STS.128 [R182+UR48+0x4400], R92 ;  /* 0x0044005cb6007988 */ /* 0x0003e20008000c30 */
        /* <DEDUP_REMOVED lines=12> */
[----:B------:R2:W-:Y:S01]  /*8290*/  STS.128 [R181+0x4400], R116 ;  /* 0x00440074b5007388 */ /* 0x0005e20000000c00 */
        /* <DEDUP_REMOVED lines=12> */
[----:B------:R4:W-:Y:S01]  /*8360*/  STS.128 [R180+0x4400], R124 ;  /* 0x0044007cb4007388 */ /* 0x0009e20000000c00 */
[----:B------:R-:W-:Y:S01]  /*8370*/  FMUL R51, R78, R51 ;  /* 0x000000334e337220 */ /* 0x000fe20000400000 */
[C---:B------:R-:W-:Y:S01]  /*8380*/  FFMA R44, R81.reuse, R3, R44 ;  /* 0x00000003512c7223 */ /* 0x040fe2000000002c */
[C---:B------:R-:W-:Y:S01]  /*8390*/  SHF.L.U32 R3, R136.reuse, 0x10, RZ ;  /* 0x0000001088037819 */ /* 0x040fe200000006ff */
[----:B------:R-:W-:Y:S01]  /*83a0*/  FFMA R45, R81, R2, R45 ;  /* 0x00000002512d7223 */ /* 0x000fe2000000002d */
[----:B------:R-:W-:Y:S01]  /*83b0*/  LOP3.LUT R2, R137, 0xffff0000, RZ, 0xc0, !PT ;  /* 0xffff000089027812 */ /* 0x000fe200078ec0ff */
        /* <DEDUP_REMOVED lines=8> */
[C---:B------:R-:W-:Y:S01]  /*8440*/  FMUL R50, R78.reuse, R54 ;  /* 0x000000364e327220 */ /* 0x040fe20000400000 */
[----:B------:R-:W-:Y:S01]  /*8450*/  F2FP.BF16.F32.PACK_AB R94, R37, R36 ;  /* 0x00000024255e723e */ /* 0x000fe200000010ff */
[----:B------:R1:W-:Y:S01]  /*8460*/  STS.128 [R178+0x4400], R132 ;  /* 0x00440084b2007388 */ /* 0x0003e20000000c00 */
[----:B------:R-:W-:Y:S01]  /*8470*/  F2FP.BF16.F32.PACK_AB R95, R43, R38 ;  /* 0x000000262b5f723e */ /* 0x000fe200000010ff */
[----:B------:R-:W-:Y:S01]  /*8480*/  FMUL R55, R78, R55 ;  /* 0x000000374e377220 */ /* 0x000fe20000400000 */
[----:B--2---:R-:W-:Y:S01]  /*8490*/  F2FP.BF16.F32.PACK_AB R116, R41, R40 ;  /* 0x000000282974723e */ /* 0x004fe200000010ff */
[----:B------:R-:W-:Y:S01]  /*84a0*/  FFMA R48, R81, R3, R48 ;  /* 0x0000000351307223 */ /* 0x000fe20000000030 */
[----:B------:R-:W-:Y:S01]  /*84b0*/  SHF.L.U32 R3, R139, 0x10, RZ ;  /* 0x000000108b037819 */ /* 0x000fe200000006ff */
[----:B------:R-:W-:Y:S01]  /*84c0*/  FFMA R49, R81, R0, R49 ;  /* 0x0000000051317223 */ /* 0x000fe20000000031 */
[C---:B------:R-:W-:Y:S01]  /*84d0*/  SHF.L.U32 R0, R138.reuse, 0x10, RZ ;  /* 0x000000108a007819 */ /* 0x040fe200000006ff */
[----:B------:R2:W-:Y:S01]  /*84e0*/  STS.128 [R177+0x4400], R92 ;  /* 0x0044005cb1007388 */ /* 0x0005e20000000c00 */
[----:B------:R-:W-:Y:S01]  /*84f0*/  F2FP.BF16.F32.PACK_AB R117, R47, R42 ;  /* 0x0000002a2f75723e */ /* 0x000fe200000010ff */
[----:B------:R-:W-:Y:S01]  /*8500*/  FFMA R50, R81, R83, R50 ;  /* 0x0000005351327223 */ /* 0x000fe20000000032 */
[----:B------:R-:W-:Y:S01]  /*8510*/  SHF.L.U32 R83, R145, 0x10, RZ ;  /* 0x0000001091537819 */ /* 0x000fe200000006ff */
[----:B------:R-:W-:Y:S01]  /*8520*/  FFMA R55, R81, R2, R55 ;  /* 0x0000000251377223 */ /* 0x000fe20000000037 */
[----:B------:R-:W-:Y:S01]  /*8530*/  LOP3.LUT R2, R138, 0xffff0000, RZ, 0xc0, !PT ;  /* 0xffff00008a027812 */ /* 0x000fe200078ec0ff */
[C---:B------:R-:W-:Y:S01]  /*8540*/  FMUL R52, R78.reuse, R56 ;  /* 0x000000384e347220 */ /* 0x040fe20000400000 */
[----:B------:R-:W-:Y:S01]  /*8550*/  F2FP.BF16.F32.PACK_AB R118, R45, R44 ;  /* 0x0000002c2d76723e */ /* 0x000fe200000010ff */
[C---:B------:R-:W-:Y:S01]  /*8560*/  FMUL R53, R78.reuse, R57 ;  /* 0x000000394e357220 */ /* 0x040fe20000400000 */
[C---:B------:R-:W-:Y:S01]  /*8570*/  FMUL R54, R78.reuse, R58 ;  /* 0x0000003a4e367220 */ /* 0x040fe20000400000 */
[----:B------:R-:W-:Y:S01]  /*8580*/  FFMA R52, R81, R0, R52 ;  /* 0x0000000051347223 */ /* 0x000fe20000000034 */
[----:B------:R-:W-:Y:S01]  /*8590*/  LOP3.LUT R0, R139, 0xffff0000, RZ, 0xc0, !PT ;  /* 0xffff00008b007812 */ /* 0x000fe200078ec0ff */
[C---:B------:R-:W-:Y:S01]  /*85a0*/  FFMA R53, R81.reuse, R2, R53 ;  /* 0x0000000251357223 */ /* 0x040fe20000000035 */
[----:B------:R-:W-:Y:S01]  /*85b0*/  FFMA R54, R81, R3, R54 ;  /* 0x0000000351367223 */ /* 0x000fe20000000036 */
[----:B------:R-:W-:Y:S01]  /*85c0*/  FMUL R59, R78, R59 ;  /* 0x0000003b4e3b7220 */ /* 0x000fe20000400000 */
[----:B------:R-:W-:Y:S01]  /*85d0*/  SHF.L.U32 R3, R144, 0x10, RZ ;  /* 0x0000001090037819 */ /* 0x000fe200000006ff */
[----:B------:R-:W-:Y:S01]  /*85e0*/  FMUL R56, R78, R60 ;  /* 0x0000003c4e387220 */ /* 0x000fe20000400000 */
[----:B------:R-:W-:Y:S01]  /*85f0*/  LOP3.LUT R2, R144, 0xffff0000, RZ, 0xc0, !PT ;  /* 0xffff000090027812 */ /* 0x000fe200078ec0ff */
[C---:B------:R-:W-:Y:S01]  /*8600*/  FMUL R57, R78.reuse, R61 ;  /* 0x0000003d4e397220 */ /* 0x040fe20000400000 */
[----:B------:R-:W-:Y:S01]  /*8610*/  F2FP.BF16.F32.PACK_AB R119, R51, R46 ;  /* 0x0000002e3377723e */ /* 0x000fe200000010ff */
[C---:B------:R-:W-:Y:S01]  /*8620*/  FMUL R58, R78.reuse, R62 ;  /* 0x0000003e4e3a7220 */ /* 0x040fe20000400000 */
[C---:B------:R-:W-:Y:S01]  /*8630*/  FFMA R59, R81.reuse, R0, R59 ;  /* 0x00000000513b7223 */ /* 0x040fe2000000003b */
[----:B------:R-:W-:Y:S01]  /*8640*/  FFMA R56, R81, R3, R56 ;  /* 0x0000000351387223 */ /* 0x000fe20000000038 */
[----:B------:R-:W-:Y:S01]  /*8650*/  LOP3.LUT R0, R145, 0xffff0000, RZ, 0xc0, !PT ;  /* 0xffff000091007812 */ /* 0x000fe200078ec0ff */
[----:B------:R2:W-:Y:S01]  /*8660*/  STS.128 [R176+0x4400], R116 ;  /* 0x00440074b0007388 */ /* 0x0005e20000000c00 */
[C---:B------:R-:W-:Y:S01]  /*8670*/  FFMA R57, R81.reuse, R2, R57 ;  /* 0x0000000251397223 */ /* 0x040fe20000000039 */
[----:B------:R-:W-:Y:S01]  /*8680*/  FMUL R63, R78, R63 ;  /* 0x0000003f4e3f7220 */ /* 0x000fe20000400000 */
[----:B------:R-:W-:Y:S01]  /*8690*/  SHF.L.U32 R3, R146, 0x10, RZ ;  /* 0x0000001092037819 */ /* 0x000fe200000006ff */
[----:B------:R-:W-:Y:S01]  /*86a0*/  FFMA R58, R81, R83, R58 ;  /* 0x00000053513a7223 */ /* 0x000fe2000000003a */
[----:B------:R-:W-:Y:S01]  /*86b0*/  FMUL R60, R78, R64 ;  /* 0x000000404e3c7220 */ /* 0x000fe20000400000 */
[----:B------:R-:W-:Y:S01]  /*86c0*/  LOP3.LUT R2, R146, 0xffff0000, RZ, 0xc0, !PT ;  /* 0xffff000092027812 */ /* 0x000fe200078ec0ff */
[C---:B------:R-:W-:Y:S01]  /*86d0*/  FMUL R61, R78.reuse, R65 ;  /* 0x000000414e3d7220 */ /* 0x040fe20000400000 */
[----:B------:R-:W-:Y:S01]  /*86e0*/  SHF.L.U32 R83, R147, 0x10, RZ ;  /* 0x0000001093537819 */ /* 0x000fe200000006ff */
[C---:B------:R-:W-:Y:S01]  /*86f0*/  FMUL R62, R78.reuse, R66 ;  /* 0x000000424e3e7220 */ /* 0x040fe20000400000 */
[----:B------:R-:W-:Y:S01]  /*8700*/  FFMA R63, R81, R0, R63 ;  /* 0x00000000513f7223 */ /* 0x000fe2000000003f */
[----:B------:R-:W-:Y:S01]  /*8710*/  FMUL R67, R78, R67 ;  /* 0x000000434e437220 */ /* 0x000fe20000400000 */
[----:B----4-:R-:W-:Y:S01]  /*8720*/  F2FP.BF16.F32.PACK_AB R124, R49, R48 ;  /* 0x00000030317c723e */ /* 0x010fe200000010ff */
[----:B------:R-:W-:Y:S01]  /*8730*/  FFMA R60, R81, R3, R60 ;  /* 0x00000003513c7223 */ /* 0x000fe2000000003c */
[----:B------:R-:W-:Y:S01]  /*8740*/  F2FP.BF16.F32.PACK_AB R125, R55, R50 ;  /* 0x00000032377d723e */ /* 0x000fe200000010ff */
[----:B------:R-:W-:Y:S01]  /*8750*/  FFMA R61, R81, R2, R61 ;  /* 0x00000002513d7223 */ /* 0x000fe2000000003d */
[----:B------:R-:W-:Y:S01]  /*8760*/  F2FP.BF16.F32.PACK_AB R126, R53, R52 ;  /* 0x00000034357e723e */ /* 0x000fe200000010ff */
[----:B------:R-:W-:Y:S01]  /*8770*/  FFMA R62, R81, R83, R62 ;  /* 0x00000053513e7223 */ /* 0x000fe2000000003e */
[----:B------:R-:W-:Y:S01]  /*8780*/  F2FP.BF16.F32.PACK_AB R127, R59, R54 ;  /* 0x000000363b7f723e */ /* 0x000fe200000010ff */
[----:B------:R-:W-:Y:S01]  /*8790*/  FFMA R67, R81, R82, R67 ;  /* 0x0000005251437223 */ /* 0x000fe20000000043 */
[----:B-1----:R-:W-:Y:S02]  /*87a0*/  F2FP.BF16.F32.PACK_AB R132, R57, R56 ;  /* 0x000000383984723e */ /* 0x002fe400000010ff */
[----:B------:R-:W-:Y:S01]  /*87b0*/  F2FP.BF16.F32.PACK_AB R133, R63, R58 ;  /* 0x0000003a3f85723e */ /* 0x000fe200000010ff */
[----:B------:R2:W-:Y:S01]  /*87c0*/  STS.128 [R175+0x4400], R124 ;  /* 0x0044007caf007388 */ /* 0x0005e20000000c00 */
[----:B------:R-:W-:Y:S02]  /*87d0*/  F2FP.BF16.F32.PACK_AB R134, R61, R60 ;  /* 0x0000003c3d86723e */ /* 0x000fe400000010ff */
[----:B------:R-:W-:Y:S02]  /*87e0*/  F2FP.BF16.F32.PACK_AB R135, R67, R62 ;  /* 0x0000003e4387723e */ /* 0x000fe400000010ff */
[----:B------:R-:W-:Y:S02]  /*87f0*/  LEA R0, R87, UR48, 0x3 ;  /* 0x0000003057007c11 */ /* 0x000fe4000f8e18ff */
[----:B------:R-:W-:Y:S01]  /*8800*/  @P6 SHF.L.U32 R3, R167, 0x1f, RZ ;  /* 0x0000001fa7036819 */ /* 0x000fe200000006ff */
[----:B------:R2:W-:Y:S01]  /*8810*/  STS.128 [R174+0x4400], R132 ;  /* 0x00440084ae007388 */ /* 0x0005e20000000c00 */
[----:B------:R-:W-:Y:S01]  /*8820*/  @!PT LDS RZ, [RZ] ;  /* 0x00000000fffff984 */ /* 0x000fe20000000800 */
[----:B------:R-:W-:Y:S01]  /*8830*/  @!PT LDS RZ, [RZ] ;  /* 0x00000000fffff984 */ /* 0x000fe20000000800 */
[----:B------:R-:W-:Y:S01]  /*8840*/  @!PT LDS RZ, [RZ] ;  /* 0x00000000fffff984 */ /* 0x000fe20000000800 */
[----:B------:R-:W-:Y:S01]  /*8850*/  @!PT LDS RZ, [RZ] ;  /* 0x00000000fffff984 */ /* 0x000fe20000000800 */
[----:B------:R1:W-:Y:S07]  /*8860*/  MEMBAR.ALL.CTA ;  /* 0x0000000000007992 */ /* 0x0003ee0000008000 */
[----:B-1----:R-:W1:Y:S02]  /*8870*/  FENCE.VIEW.ASYNC.S ;  /* 0x00000000000073c6 */ /* 0x002e640000000000 */
[----:B-1----:R-:W-:Y:S06]  /*8880*/  BAR.SYNC.DEFER_BLOCKING 0x1, 0x80 ;  /* 0x0042000000007b1d */ /* 0x002fec0000010000 */
[----:B------:R-:W-:Y:S05]  /*8890*/  @P0 BRA `(.L_x_125) ;  /* 0x0000000000240947 */ /* 0x000fea0003800000 */
[----:B------:R-:W-:Y:S02]  /*88a0*/  UIADD3 UR8, UP0, UPT, UR52, 0x680, URZ ;  /* 0x0000068034087890 */ /* 0x000fe4000ff1e0ff */
[----:B------:R-:W-:Y:S02]  /*88b0*/  UIADD3 UR5, UPT, UPT, UR41, 0x40, URZ ;  /* 0x0000004029057890 */ /* 0x000fe4000fffe0ff */
[----:B------:R-:W-:Y:S02]  /*88c0*/  UIADD3 UR4, UPT, UPT, UR48, 0x4400, URZ ;  /* 0x0000440030047890 */ /* 0x000fe4000fffe0ff */
[----:B------:R-:W-:Y:S01]  /*88d0*/  UIADD3.X UR9, UPT, UPT, URZ, UR53, URZ, UP0, !UPT ;  /* 0x00000035ff097290 */ /* 0x000fe200087fe4ff */
[----:B------:R-:W-:Y:S01]  /*88e0*/  UMOV UR6, UR42 ;  /* 0x0000002a00067c82 */ /* 0x000fe20008000000 */
[----:B------:R-:W-:Y:S07]  /*88f0*/  UMOV UR7, UR36 ;  /* 0x0000002400077c82 */ /* 0x000fee0008000000 */
[----:B------:R1:W-:Y:S01]  /*8900*/  UTMASTG.3D [UR4], [UR8] ;  /* 0x00000004080073b5 */ /* 0x0003e20008010000 */
[----:B------:R0:W-:Y:S01]  /*8910*/  UTMACMDFLUSH ;  /* 0x00000000000079b7 */ /* 0x0001e20000000000 */
[----:B-1----:R-:W-:Y:S04]  /*8920*/  DEPBAR.LE SB0, 0x1 ;  /* 0x000080400000791a */ /* 0x002fe80000000000 */
.L_x_125:
[----:B------:R-:W-:Y:S05]  /*8930*/  BSYNC.RECONVERGENT B0 ;  /* 0x0000000000007941 */ /* 0x000fea0003800200 */
.L_x_124:
[----:B------:R-:W-:Y:S01]  /*8940*/  BAR.SYNC.DEFER_BLOCKING 0x1, 0x80 ;  /* 0x0042000000007b1d */ /* 0x000fe20000010000 */
[----:B------:R-:W-:Y:S04]  /*8950*/  UIADD3 UR40, UPT, UPT, UR51, 0x1, URZ ;  /* 0x0000000133287890 */ /* 0x000fe8000fffe0ff */
[----:B------:R-:W-:Y:S04]  /*8960*/  UISETP.NE.AND UP0, UPT, UR40, 0x4, UPT ;  /* 0x000000042800788c */ /* 0x000fe8000bf05270 */
[----:B------:R-:W-:Y:S01]  /*8970*/  USEL UR40, UR40, URZ, UP0 ;  /* 0x000000ff28287287 */ /* 0x000fe20008000000 */
[----:B------:R1:W-:Y:S01]  /*8980*/  @P6 SYNCS.ARRIVE.TRANS64.RED.A1T0 RZ, [R85+URZ], RZ ;  /* 0x000000ff55ff69a7 */ /* 0x0003e200081004ff */
[----:B------:R-:W-:Y:S01]  /*8990*/  BSSY B1, `(.L_x_126) ;  /* 0x0000020000017945 */ /* 0x000fe20003800000 */
[----:B------:R-:W4:Y:S02]  /*89a0*/  @P6 SYNCS.PHASECHK.TRANS64.TRYWAIT P0, [R0+URZ+0x50], R3 ;  /* 0x00005003000065a7 */ /* 0x000f2400080011ff */
[----:B----4-:R-:W-:Y:S01]  /*89b0*/  @P6 SEL R101, RZ, 0x1, !P0 ;  /* 0x00000001ff656807 */ /* 0x010fe20004000000 */
[----:B-1----:R-:W-:Y:S06]  /*89c0*/  @!P6 BRA `(.L_x_127) ;  /* 0x000000000070e947 */ /* 0x002fec0003800000 */
        /* <DEDUP_REMOVED lines=9> */
[----:B------:R-:W-:Y:S04]  /*8a60*/  SHF.L.U32 R7, R167, 0x1f, RZ ;  /* 0x0000001fa7077819 */ /* 0x000fe800000006ff */
[----:B------:R-:W1:Y:S02]  /*8a70*/  SYNCS.PHASECHK.TRANS64.TRYWAIT P0, [R0+URZ+0x50], R7 ;  /* 0x00005007000075a7 */ /* 0x000e6400080011ff */
[----:B-1----:R-:W-:Y:S05]  /*8a80*/  @!P0 BRA `(.L_x_130) ;  /* 0x00000034007c8947 */ /* 0x002fea0003800000 */
.L_x_129:
[----:B------:R-:W-:Y:S05]  /*8a90*/  BSYNC B0 ;  /* 0x0000000000007941 */ /* 0x000fea0003800000 */
.L_x_128:
[----:B------:R-:W-:Y:S01]  /*8aa0*/  ISETP.NE.AND P0, PT, R103, RZ, PT ;  /* 0x000000ff6700720c */ /* 0x000fe20003f05270 */
[----:B------:R-:W-:Y:S11]  /*8ab0*/  VIADD R87, R87, 0x1 ;  /* 0x0000000157577836 */ /* 0x000ff60000000000 */
[----:B------:R-:W-:Y:S01]  /*8ac0*/  @!UPT UIADD3 URZ, UPT, UPT, URZ, URZ, URZ ;  /* 0x000000fffffff290 */ /* 0x000fe2000fffe0ff */
[----:B------:R4:W2:Y:S01]  /*8ad0*/  @P0 LDS.128 R88, [R4+UR48+0x400] ;  /* 0x0004003004580984 */ /* 0x0008a20008000c00 */
[--C-:B-1----:R-:W-:Y:S01]  /*8ae0*/  @P0 IMAD.IADD R7, R102, 0x1, R3.reuse ;  /* 0x0000000166070824 */ /* 0x102fe200078e0203 */
[C---:B------:R-:W-:Y:S01]  /*8af0*/  @P0 IADD3 R0, PT, PT, R108.reuse, R5, RZ ;  /* 0x000000056c000210 */ /* 0x040fe20007ffe0ff */
[C---:B------:R-:W-:Y:S01]  /*8b00*/  @P0 IMAD.IADD R6, R108.reuse, 0x1, R3 ;  /* 0x000000016c060824 */ /* 0x040fe200078e0203 */
[----:B------:R4:W1:Y:S02]  /*8b10*/  @P0 LDS.128 R96, [R2+0x400] ;  /* 0x0004000002600984 */ /* 0x0008640000000c00 */
[----:B------:R-:W-:Y:S02]  /*8b20*/  @P0 IADD3 R8, PT, PT, R108, R7, RZ ;  /* 0x000000076c080210 */ /* 0x000fe40007ffe0ff */
[----:B------:R4:W1:Y:S04]  /*8b30*/  @P0 LDS.128 R104, [R5+0x400] ;  /* 0x0004000005680984 */ /* 0x0008680000000c00 */
[----:B------:R4:W1:Y:S04]  /*8b40*/  @P0 LDS.128 R112, [R0+0x400] ;  /* 0x0004000000700984 */ /* 0x0008680000000c00 */
[----:B------:R4:W1:Y:S04]  /*8b50*/  @P0 LDS.128 R120, [R3+0x400] ;  /* 0x0004000003780984 */ /* 0x0008680000000c00 */
[----:B------:R4:W1:Y:S04]  /*8b60*/  @P0 LDS.128 R128, [R6+0x400] ;  /* 0x0004000006800984 */ /* 0x0008680000000c00 */
[----:B------:R4:W1:Y:S04]  /*8b70*/  @P0 LDS.128 R136, [R7+0x400] ;  /* 0x0004000007880984 */ /* 0x0008680000000c00 */
[----:B------:R4:W1:Y:S02]  /*8b80*/  @P0 LDS.128 R144, [R8+0x400] ;  /* 0x0004000008900984 */ /* 0x0008640000000c00 */
.L_x_127:
[----:B------:R-:W-:Y:S05]  /*8b90*/  BSYNC B1 ;  /* 0x0000000000017941 */ /* 0x000fea0003800000 */
.L_x_126:
        /* <DEDUP_REMOVED lines=21> */
.L_x_131:
[----:B------:R-:W-:Y:S01]  /*8cf0*/  ISETP.NE.AND P6, PT, R179, RZ, PT ;  /* 0x000000ffb300720c */ /* 0x000fe20003fc5270 */
[----:B------:R-:W-:Y:S05]  /*8d00*/  WARPSYNC.ALL ;  /* 0x0000000000007948 */ /* 0x000fea0003800000 */
[----:B------:R-:W-:Y:S01]  /*8d10*/  R2UR UR4, R80 ;  /* 0x00000000500472ca */ /* 0x000fe200000e0000 */
[----:B------:R-:W-:Y:S01]  /*8d20*/  BSSY.RECONVERGENT B0, `(.L_x_132) ;  /* 0x0000103000007945 */ /* 0x000fe20003800200 */
[----:B------:R-:W-:Y:S02]  /*8d30*/  MOV R3, UR40 ;  /* 0x0000002800037c02 */ /* 0x000fe40008000f00 */
[----:B------:R-:W-:Y:S02]  /*8d40*/  MOV R84, UR37 ;  /* 0x0000002500547c02 */ /* 0x000fe40008000f00 */
[C---:B--2---:R-:W-:Y:S02]  /*8d50*/  SHF.L.U32 R82, R88.reuse, 0x10, RZ ;  /* 0x0000001058527819 */ /* 0x044fe400000006ff */
[----:B------:R-:W-:Y:S02]  /*8d60*/  @P6 LEA R3, R3, UR48, 0x3 ;  /* 0x0000003003036c11 */ /* 0x000fe4000f8e18ff */
[----:B------:R-:W-:Y:S02]  /*8d70*/  LOP3.LUT R83, R88, 0xffff0000, RZ, 0xc0, !PT ;  /* 0xffff000058537812 */ /* 0x000fe400078ec0ff */
[----:B------:R-:W-:Y:S01]  /*8d80*/  @P6 IADD3 R3, PT, PT, R3, 0x70, RZ ;  /* 0x0000007003036810 */ /* 0x000fe20007ffe0ff */
[----:B------:R-:W2:Y:S01]  /*8d90*/  LDTM.x64 R4, tmem[UR4+0x80] ;  /* 0x00008004000479ee */ /* 0x000ea20008340000 */
[----:B------:R-:W-:Y:S02]  /*8da0*/  ISETP.NE.AND P0, PT, R170, RZ, PT ;  /* 0x000000ffaa00720c */ /* 0x000fe40003f05270 */
[----:B------:R-:W-:Y:S01]  /*8db0*/  @P6 PRMT R84, R84, 0x654, R3 ;  /* 0x0000065454546816 */ /* 0x000fe20000000003 */
[C---:B--2---:R-:W-:Y:S01]  /*8dc0*/  FMUL R0, R78.reuse, R4 ;  /* 0x000000044e007220 */ /* 0x044fe20000400000 */
[C---:B------:R-:W-:Y:S01]  /*8dd0*/  FMUL R3, R78.reuse, R6 ;  /* 0x000000064e037220 */ /* 0x040fe20000400000 */
        /* <DEDUP_REMOVED lines=38> */
[C---:B------:R-:W-:Y:S01]  /*9040*/  FFMA R0, R81.reuse, R82, R0 ;  /* 0x0000005251007223 */ /* 0x040fe20000000000 */
[----:B------:R-:W-:Y:S01]  /*9050*/  FFMA R2, R81, R83, R2 ;  /* 0x0000005351027223 */ /* 0x000fe20000000002 */
[C---:B------:R-:W-:Y:S01]  /*9060*/  FMUL R45, R78.reuse, R49 ;  /* 0x000000314e2d7220 */ /* 0x040fe20000400000 */
[C---:B------:R-:W-:Y:S01]  /*9070*/  FMUL R58, R78.reuse, R62 ;  /* 0x0000003e4e3a7220 */ /* 0x040fe20000400000 */
[C---:B------:R-:W-:Y:S01]  /*9080*/  FMUL R60, R78.reuse, R64 ;  /* 0x000000404e3c7220 */ /* 0x040fe20000400000 */
[C---:B------:R-:W-:Y:S01]  /*9090*/  SHF.L.U32 R64, R89.reuse, 0x10, RZ ;  /* 0x0000001059407819 */ /* 0x040fe200000006ff */
[----:B------:R-:W-:Y:S01]  /*90a0*/  FMUL R49, R78, R53 ;  /* 0x000000354e317220 */ /* 0x000fe20000400000 */
[----:B------:R-:W-:Y:S01]  /*90b0*/  F2FP.BF16.F32.PACK_AB R92, R2, R0 ;  /* 0x00000000025c723e */ /* 0x000fe200000010ff */
[C---:B------:R-:W-:Y:S01]  /*90c0*/  FMUL R62, R78.reuse, R66 ;  /* 0x000000424e3e7220 */ /* 0x040fe20000400000 */
[----:B------:R-:W-:Y:S01]  /*90d0*/  LOP3.LUT R66, R89, 0xffff0000, RZ, 0xc0, !PT ;  /* 0xffff000059427812 */ /* 0x000fe200078ec0ff */
[C---:B------:R-:W-:Y:S01]  /*90e0*/  FMUL R53, R78.reuse, R57 ;  /* 0x000000394e357220 */ /* 0x040fe20000400000 */
[----:B------:R-:W-:Y:S01]  /*90f0*/  LOP3.LUT R0, R91, 0xffff0000, RZ, 0xc0, !PT ;  /* 0xffff00005b007812 */ /* 0x000fe200078ec0ff */
[----:B------:R-:W-:Y:S01]  /*9100*/  FMUL R7, R78, R7 ;  /* 0x000000074e077220 */ /* 0x000fe20000400000 */
[----:B-1----:R-:W-:Y:S01]  /*9110*/  LOP3.LUT R2, R96, 0xffff0000, RZ, 0xc0, !PT ;  /* 0xffff000060027812 */ /* 0x002fe200078ec0ff */
[C---:B------:R-:W-:Y:S01]  /*9120*/  FMUL R57, R78.reuse, R61 ;  /* 0x0000003d4e397220 */ /* 0x040fe20000400000 */
[----:B------:R-:W-:Y:S01]  /*9130*/  FMUL R61, R78, R65 ;  /* 0x000000414e3d7220 */ /* 0x000fe20000400000 */
[C---:B------:R-:W-:Y:S01]  /*9140*/  SHF.L.U32 R65, R90.reuse, 0x10, RZ ;  /* 0x000000105a417819 */ /* 0x040fe200000006ff */
[C---:B------:R-:W-:Y:S01]  /*9150*/  FFMA R3, R81.reuse, R64, R3 ;  /* 0x0000004051037223 */ /* 0x040fe20000000003 */
[----:B------:R-:W-:Y:S01]  /*9160*/  LOP3.LUT R64, R90, 0xffff0000, RZ, 0xc0, !PT ;  /* 0xffff00005a407812 */ /* 0x000fe200078ec0ff */
[C---:B------:R-:W-:Y:S01]  /*9170*/  FFMA R7, R81.reuse, R66, R7 ;  /* 0x0000004251077223 */ /* 0x040fe20000000007 */
[C---:B------:R-:W-:Y:S01]  /*9180*/  FMUL R11, R78.reuse, R11 ;  /* 0x0000000b4e0b7220 */ /* 0x040fe20000400000 */
[----:B------:R-:W-:Y:S01]  /*9190*/  FFMA R4, R81, R65, R4 ;  /* 0x0000004151047223 */ /* 0x000fe20000000004 */
[----:B------:R-:W-:Y:S01]  /*91a0*/  SHF.L.U32 R65, R91, 0x10, RZ ;  /* 0x000000105b417819 */ /* 0x000fe200000006ff */
[----:B------:R-:W-:Y:S01]  /*91b0*/  FFMA R5, R81, R64, R5 ;  /* 0x0000004051057223 */ /* 0x000fe20000000005 */
[----:B------:R-:W-:Y:S01]  /*91c0*/  F2FP.BF16.F32.PACK_AB R93, R7, R3 ;  /* 0x00000003075d723e */ /* 0x000fe200000010ff */
[----:B------:R-:W-:Y:S01]  /*91d0*/  FMUL R15, R78, R15 ;  /* 0x0000000f4e0f7220 */ /* 0x000fe20000400000 */
[----:B------:R-:W-:Y:S01]  /*91e0*/  SHF.L.U32 R3, R96, 0x10, RZ ;  /* 0x0000001060037819 */ /* 0x000fe200000006ff */
[----:B------:R-:W-:Y:S01]  /*91f0*/  FFMA R6, R81, R65, R6 ;  /* 0x0000004151067223 */ /* 0x000fe20000000006 */
[----:B------:R-:W-:Y:S01]  /*9200*/  F2FP.BF16.F32.PACK_AB R94, R5, R4 ;  /* 0x00000004055e723e */ /* 0x000fe200000010ff */
[----:B------:R-:W-:Y:S01]  /*9210*/  FFMA R11, R81, R0, R11 ;  /* 0x00000000510b7223 */ /* 0x000fe2000000000b */
[----:B------:R-:W-:Y:S01]  /*9220*/  SHF.L.U32 R0, R97, 0x10, RZ ;  /* 0x0000001061007819 */ /* 0x000fe200000006ff */
[C---:B------:R-:W-:Y:S01]  /*9230*/  FFMA R8, R81.reuse, R3, R8 ;  /* 0x0000000351087223 */ /* 0x040fe20000000008 */
[C---:B------:R-:W-:Y:S01]  /*9240*/  SHF.L.U32 R3, R98.reuse, 0x10, RZ ;  /* 0x0000001062037819 */ /* 0x040fe200000006ff */
[----:B------:R-:W-:Y:S01]  /*9250*/  FFMA R9, R81, R2, R9 ;  /* 0x0000000251097223 */ /* 0x000fe20000000009 */
[----:B------:R-:W-:Y:S01]  /*9260*/  LOP3.LUT R2, R97, 0xffff0000, RZ, 0xc0, !PT ;  /* 0xffff000061027812 */ /* 0x000fe200078ec0ff */
[C---:B------:R-:W-:Y:S01]  /*9270*/  FFMA R10, R81.reuse, R0, R10 ;  /* 0x00000000510a7223 */ /* 0x040fe2000000000a */
[----:B------:R-:W-:Y:S01]  /*9280*/  LOP3.LUT R0, R98, 0xffff0000, RZ, 0xc0, !PT ;  /* 0xffff000062007812 */ /* 0x000fe200078ec0ff */
[----:B------:R-:W-:Y:S01]  /*9290*/  FMUL R19, R78, R19 ;  /* 0x000000134e137220 */ /* 0x000fe20000400000 */
[C---:B------:R-:W-:Y:S01]  /*92a0*/  SHF.L.U32 R5, R104.reuse, 0x10, RZ ;  /* 0x0000001068057819 */ /* 0x040fe200000006ff */
[----:B------:R-:W-:Y:S01]  /*92b0*/  FFMA R15, R81, R2, R15 ;  /* 0x00000002510f7223 */ /* 0x000fe2000000000f */
[----:B------:R-:W-:Y:S01]  /*92c0*/  LOP3.LUT R2, R99, 0xffff0000, RZ, 0xc0, !PT ;  /* 0xffff000063027812 */ /* 0x000fe200078ec0ff */
[----:B------:R-:W-:Y:S01]  /*92d0*/  FFMA R12, R81, R3, R12 ;  /* 0x00000003510c7223 */ /* 0x000fe2000000000c */
[----:B------:R-:W-:Y:S01]  /*92e0*/  SHF.L.U32 R3, R99, 0x10, RZ ;  /* 0x0000001063037819 */ /* 0x000fe200000006ff */
[----:B------:R-:W-:Y:S01]  /*92f0*/  FFMA R13, R81, R0, R13 ;  /* 0x00000000510d7223 */ /* 0x000fe2000000000d */
[----:B------:R-:W-:Y:S01]  /*9300*/  LOP3.LUT R0, R104, 0xffff0000, RZ, 0xc0, !PT ;  /* 0xffff000068007812 */ /* 0x000fe200078ec0ff */
[----:B------:R-:W-:Y:S01]  /*9310*/  FMUL R23, R78, R23 ;  /* 0x000000174e177220 */ /* 0x000fe20000400000 */
[----:B------:R-:W-:Y:S01]  /*9320*/  LOP3.LUT R4, R107, 0xffff0000, RZ, 0xc0, !PT ;  /* 0xffff00006b047812 */ /* 0x000fe200078ec0ff */
[C---:B------:R-:W-:Y:S01]  /*9330*/  FFMA R14, R81.reuse, R3, R14 ;  /* 0x00000003510e7223 */ /* 0x040fe2000000000e */
[C---:B------:R-:W-:Y:S01]  /*9340*/  SHF.L.U32 R3, R106.reuse, 0x10, RZ ;  /* 0x000000106a037819 */ /* 0x040fe200000006ff */
[----:B------:R-:W-:Y:S01]  /*9350*/  FFMA R19, R81, R2, R19 ;  /* 0x0000000251137223 */ /* 0x000fe20000000013 */
[----:B------:R-:W-:Y:S01]  /*9360*/  SHF.L.U32 R2, R105, 0x10, RZ ;  /* 0x0000001069027819 */ /* 0x000fe200000006ff */
[----:B------:R-:W-:Y:S01]  /*9370*/  FFMA R16, R81, R5, R16 ;  /* 0x0000000551107223 */ /* 0x000fe20000000010 */
[----:B------:R-:W-:Y:S01]  /*9380*/  SHF.L.U32 R5, R107, 0x10, RZ ;  /* 0x000000106b057819 */ /* 0x000fe200000006ff */
[----:B------:R-:W-:Y:S01]  /*9390*/  FFMA R17, R81, R0, R17 ;  /* 0x0000000051117223 */ /* 0x000fe20000000011 */
[----:B------:R-:W-:Y:S01]  /*93a0*/  LOP3.LUT R0, R105, 0xffff0000, RZ, 0xc0, !PT ;  /* 0xffff000069007812 */ /* 0x000fe200078ec0ff */
[----:B------:R-:W-:Y:S01]  /*93b0*/  FFMA R18, R81, R2, R18 ;  /* 0x0000000251127223 */ /* 0x000fe20000000012 */
[----:B------:R-:W-:Y:S01]  /*93c0*/  LOP3.LUT R2, R106, 0xffff0000, RZ, 0xc0, !PT ;  /* 0xffff00006a027812 */ /* 0x000fe200078ec0ff */
[----:B------:R-:W-:Y:S01]  /*93d0*/  FMUL R27, R78, R27 ;  /* 0x0000001b4e1b7220 */ /* 0x000fe20000400000 */
[----:B------:R-:W-:Y:S01]  /*93e0*/  F2FP.BF16.F32.PACK_AB R95, R11, R6 ;  /* 0x000000060b5f723e */ /* 0x000fe200000010ff */
[C---:B------:R-:W-:Y:S01]  /*93f0*/  FFMA R23, R81.reuse, R0, R23 ;  /* 0x0000000051177223 */ /* 0x040fe20000000017 */
[----:B------:R-:W-:Y:S01]  /*9400*/  SHF.L.U32 R0, R112, 0x10, RZ ;  /* 0x0000001070007819 */ /* 0x000fe200000006ff */
[C---:B------:R-:W-:Y:S01]  /*9410*/  FFMA R20, R81.reuse, R3, R20 ;  /* 0x0000000351147223 */ /* 0x040fe20000000014 */
[----:B------:R-:W-:Y:S01]  /*9420*/  SHF.L.U32 R3, R114, 0x10, RZ ;  /* 0x0000001072037819 */ /* 0x000fe200000006ff */
        /* <DEDUP_REMOVED lines=8> */
[----:B------:R-:W-:Y:S01]  /*94b0*/  FFMA R25, R81, R2, R25 ;  /* 0x0000000251197223 */ /* 0x000fe20000000019 */
[----:B------:R-:W-:Y:S01]  /*94c0*/  LOP3.LUT R2, R114, 0xffff0000, RZ, 0xc0, !PT ;  /* 0xffff000072027812 */ /* 0x000fe200078ec0ff */
[C---:B------:R-:W-:Y:S01]  /*94d0*/  FMUL R31, R78.reuse, R31 ;  /* 0x0000001f4e1f7220 */ /* 0x040fe20000400000 */
[----:B------:R-:W-:Y:S01]  /*94e0*/  F2FP.BF16.F32.PACK_AB R8, R9, R8 ;  /* 0x000000080908723e */ /* 0x000fe200000010ff */
[----:B------:R-:W-:Y:S01]  /*94f0*/  FFMA R26, R81, R0, R26 ;  /* 0x00000000511a7223 */ /* 0x000fe2000000001a */
[----:B------:R-:W-:Y:S01]  /*9500*/  LOP3.LUT R0, R113, 0xffff0000, RZ, 0xc0, !PT ;  /* 0xffff000071007812 */ /* 0x000fe200078ec0ff */
[C---:B------:R-:W-:Y:S01]  /*9510*/  FMUL R35, R78.reuse, R35 ;  /* 0x000000234e237220 */ /* 0x040fe20000400000 */
[----:B------:R-:W-:Y:S01]  /*9520*/  F2FP.BF16.F32.PACK_AB R9, R15, R10 ;  /* 0x0000000a0f09723e */ /* 0x000fe200000010ff */
[----:B------:R-:W-:Y:S01]  /*9530*/  FMUL R39, R78, R39 ;  /* 0x000000274e277220 */ /* 0x000fe20000400000 */
[----:B------:R-:W-:Y:S01]  /*9540*/  F2FP.BF16.F32.PACK_AB R10, R13, R12 ;  /* 0x0000000c0d0a723e */ /* 0x000fe200000010ff */
[C---:B------:R-:W-:Y:S01]  /*9550*/  FFMA R31, R81.reuse, R0, R31 ;  /* 0x00000000511f7223 */ /* 0x040fe2000000001f */
[C---:B------:R-:W-:Y:S01]  /*9560*/  SHF.L.U32 R0, R120.reuse, 0x10, RZ ;  /* 0x0000001078007819 */ /* 0x040fe200000006ff */
[----:B------:R-:W-:Y:S01]  /*9570*/  FFMA R28, R81, R3, R28 ;  /* 0x00000003511c7223 */ /* 0x000fe2000000001c */
[----:B------:R-:W-:Y:S01]  /*9580*/  SHF.L.U32 R3, R121, 0x10, RZ ;  /* 0x0000001079037819 */ /* 0x000fe200000006ff */
        /* <DEDUP_REMOVED lines=8> */
[----:B------:R-:W-:Y:S01]  /*9610*/  FFMA R33, R81, R2, R33 ;  /* 0x0000000251217223 */ /* 0x000fe20000000021 */
[----:B------:R-:W-:Y:S01]  /*9620*/  LOP3.LUT R2, R123, 0xffff0000, RZ, 0xc0, !PT ;  /* 0xffff00007b027812 */ /* 0x000fe200078ec0ff */
[C---:B------:R-:W-:Y:S01]  /*9630*/  FFMA R34, R81.reuse, R3, R34 ;  /* 0x0000000351227223 */ /* 0x040fe20000000022 */
[C---:B------:R-:W-:Y:S01]  /*9640*/  SHF.L.U32 R3, R122.reuse, 0x10, RZ ;  /* 0x000000107a037819 */ /* 0x040fe200000006ff */
[----:B------:R-:W-:Y:S01]  /*9650*/  FFMA R39, R81, R0, R39 ;  /* 0x0000000051277223 */ /* 0x000fe20000000027 */
[----:B------:R-:W-:Y:S01]  /*9660*/  LOP3.LUT R0, R122, 0xffff0000, RZ, 0xc0, !PT ;  /* 0xffff00007a007812 */ /* 0x000fe200078ec0ff */
[----:B------:R-:W-:Y:S01]  /*9670*/  FMUL R43, R78, R43 ;  /* 0x0000002b4e2b7220 */ /* 0x000fe20000400000 */
[----:B------:R-:W-:Y:S01]  /*9680*/  F2FP.BF16.F32.PACK_AB R16, R17, R16 ;  /* 0x000000101110723e */ /* 0x000fe200000010ff */
[----:B------:R-:W-:Y:S01]  /*9690*/  FFMA R36, R81, R3, R36 ;  /* 0x0000000351247223 */ /* 0x000fe20000000024 */
[----:B------:R-:W-:Y:S01]  /*96a0*/  SHF.L.U32 R3, R129, 0x10, RZ ;  /* 0x0000001081037819 */ /* 0x000fe200000006ff */
[C---:B------:R-:W-:Y:S01]  /*96b0*/  FFMA R37, R81.reuse, R0, R37 ;  /* 0x0000000051257223 */ /* 0x040fe20000000025 */
[C---:B------:R-:W-:Y:S01]  /*96c0*/  SHF.L.U32 R0, R128.reuse, 0x10, RZ ;  /* 0x0000001080007819 */ /* 0x040fe200000006ff */
[----:B------:R-:W-:Y:S01]  /*96d0*/  FFMA R38, R81, R5, R38 ;  /* 0x0000000551267223 */ /* 0x000fe20000000026 */
[----:B------:R-:W-:Y:S01]  /*96e0*/  F2FP.BF16.F32.PACK_AB R17, R23, R18 ;  /* 0x000000121711723e */ /* 0x000fe200000010ff */
[----:B------:R1:W-:Y:S01]  /*96f0*/  STS.128 [R182+UR48+0x8400], R92 ;  /* 0x0084005cb6007988 */ /* 0x0003e20008000c30 */
[----:B------:R-:W-:Y:S01]  /*9700*/  SHF.L.U32 R5, R131, 0x10, RZ ;  /* 0x0000001083057819 */ /* 0x000fe200000006ff */
[C---:B------:R-:W-:Y:S01]  /*9710*/  FFMA R43, R81.reuse, R2, R43 ;  /* 0x00000002512b7223 */ /* 0x040fe2000000002b */
[----:B------:R-:W-:Y:S01]  /*9720*/  LOP3.LUT R2, R128, 0xffff0000, RZ, 0xc0, !PT ;  /* 0xffff000080027812 */ /* 0x000fe200078ec0ff */
[----:B------:R-:W-:Y:S01]  /*9730*/  FFMA R40, R81, R0, R40 ;  /* 0x0000000051287223 */ /* 0x000fe20000000028 */
[----:B------:R-:W-:Y:S01]  /*9740*/  LOP3.LUT R0, R129, 0xffff0000, RZ, 0xc0, !PT ;  /* 0xffff000081007812 */ /* 0x000fe200078ec0ff */
[----:B------:R-:W-:Y:S01]  /*9750*/  FMUL R47, R78, R47 ;  /* 0x0000002f4e2f7220 */ /* 0x000fe20000400000 */
[----:B------:R-:W-:Y:S01]  /*9760*/  F2FP.BF16.F32.PACK_AB R18, R21, R20 ;  /* 0x000000141512723e */ /* 0x000fe200000010ff */
[C---:B------:R-:W-:Y:S01]  /*9770*/  FFMA R41, R81.reuse, R2, R41 ;  /* 0x0000000251297223 */ /* 0x040fe20000000029 */
[C---:B------:R-:W-:Y:S01]  /*9780*/  LOP3.LUT R2, R130.reuse, 0xffff0000, RZ, 0xc0, !PT ;  /* 0xffff000082027812 */ /* 0x040fe200078ec0ff */
[----:B------:R-:W-:Y:S01]  /*9790*/  FFMA R42, R81, R3, R42 ;  /* 0x00000003512a7223 */ /* 0x000fe2000000002a */
[----:B------:R-:W-:Y:S01]  /*97a0*/  SHF.L.U32 R3, R130, 0x10, RZ ;  /* 0x0000001082037819 */ /* 0x000fe200000006ff */
[----:B------:R1:W-:Y:S01]  /*97b0*/  STS.128 [R181+0x8400], R8 ;  /* 0x00840008b5007388 */ /* 0x0003e20000000c00 */
[----:B------:R-:W-:Y:S01]  /*97c0*/  F2FP.BF16.F32.PACK_AB R19, R27, R22 ;  /* 0x000000161b13723e */ /* 0x000fe200000010ff */
[----:B------:R-:W-:Y:S01]  /*97d0*/  FFMA R47, R81, R0, R47 ;  /* 0x00000000512f7223 */ /* 0x000fe2000000002f */
[----:B------:R-:W-:Y:S01]  /*97e0*/  LOP3.LUT R0, R131, 0xffff0000, RZ, 0xc0, !PT ;  /* 0xffff000083007812 */ /* 0x000fe200078ec0ff */
[----:B------:R-:W-:Y:S01]  /*97f0*/  FMUL R51, R78, R51 ;  /* 0x000000334e337220 */ /* 0x000fe20000400000 */
[----:B------:R-:W-:Y:S01]  /*9800*/  F2FP.BF16.F32.PACK_AB R24, R25, R24 ;  /* 0x000000181918723e */ /* 0x000fe200000010ff */
[C---:B------:R-:W-:Y:S01]  /*9810*/  FFMA R44, R81.reuse, R3, R44 ;  /* 0x00000003512c7223 */ /* 0x040fe2000000002c */
[C---:B------:R-:W-:Y:S01]  /*9820*/  SHF.L.U32 R3, R136.reuse, 0x10, RZ ;  /* 0x0000001088037819 */ /* 0x040fe200000006ff */
[----:B------:R-:W-:Y:S01]  /*9830*/  FFMA R45, R81, R2, R45 ;  /* 0x00000002512d7223 */ /* 0x000fe2000000002d */
[----:B------:R-:W-:Y:S01]  /*9840*/  F2FP.BF16.F32.PACK_AB R25, R31, R26 ;  /* 0x0000001a1f19723e */ /* 0x000fe200000010ff */
[----:B------:R-:W-:Y:S01]  /*9850*/  FFMA R46, R81, R5, R46 ;  /* 0x00000005512e7223 */ /* 0x000fe2000000002e */
[----:B------:R-:W-:Y:S01]  /*9860*/  SHF.L.U32 R5, R137, 0x10, RZ ;  /* 0x0000001089057819 */ /* 0x000fe200000006ff */
[----:B------:R1:W-:Y:S01]  /*9870*/  STS.128 [R180+0x8400], R16 ;  /* 0x00840010b4007388 */ /* 0x0003e20000000c00 */
[----:B------:R-:W-:Y:S01]  /*9880*/  F2FP.BF16.F32.PACK_AB R26, R29, R28 ;  /* 0x0000001c1d1a723e */ /* 0x000fe200000010ff */
[C---:B------:R-:W-:Y:S01]  /*9890*/  FFMA R51, R81.reuse, R0, R51 ;  /* 0x0000000051337223 */ /* 0x040fe20000000033 */
[----:B------:R-:W-:Y:S01]  /*98a0*/  LOP3.LUT R0, R136, 0xffff0000, RZ, 0xc0, !PT ;  /* 0xffff000088007812 */ /* 0x000fe200078ec0ff */
[----:B------:R-:W-:Y:S01]  /*98b0*/  FFMA R48, R81, R3, R48 ;  /* 0x0000000351307223 */ /* 0x000fe20000000030 */
[----:B------:R-:W-:Y:S01]  /*98c0*/  F2FP.BF16.F32.PACK_AB R27, R35, R30 ;  /* 0x0000001e231b723e */ /* 0x000fe200000010ff */
[----:B------:R-:W-:Y:S01]  /*98d0*/  FMUL R55, R78, R55 ;  /* 0x000000374e377220 */ /* 0x000fe20000400000 */
[----:B------:R-:W-:Y:S01]  /*98e0*/  LOP3.LUT R2, R137, 0xffff0000, RZ, 0xc0, !PT ;  /* 0xffff000089027812 */ /* 0x000fe200078ec0ff */
[C---:B------:R-:W-:Y:S01]  /*98f0*/  FFMA R49, R81.reuse, R0, R49 ;  /* 0x0000000051317223 */ /* 0x040fe20000000031 */
[C---:B------:R-:W-:Y:S01]  /*9900*/  SHF.L.U32 R0, R138.reuse, 0x10, RZ ;  /* 0x000000108a007819 */ /* 0x040fe200000006ff */
[----:B------:R-:W-:Y:S01]  /*9910*/  FFMA R50, R81, R5, R50 ;  /* 0x0000000551327223 */ /* 0x000fe20000000032 */
[----:B------:R-:W-:Y:S01]  /*9920*/  F2FP.BF16.F32.PACK_AB R32, R33, R32 ;  /* 0x000000202120723e */ /* 0x000fe200000010ff */
[----:B------:R1:W-:Y:S01]  /*9930*/  STS.128 [R178+0x8400], R24 ;  /* 0x00840018b2007388 */ /* 0x0003e20000000c00 */
[----:B------:R-:W-:Y:S01]  /*9940*/  F2FP.BF16.F32.PACK_AB R33, R39, R34 ;  /* 0x000000222721723e */ /* 0x000fe200000010ff */
[C---:B------:R-:W-:Y:S01]  /*9950*/  FFMA R55, R81.reuse, R2, R55 ;  /* 0x0000000251377223 */ /* 0x040fe20000000037 */
[----:B------:R-:W-:Y:S01]  /*9960*/  LOP3.LUT R2, R138, 0xffff0000, RZ, 0xc0, !PT ;  /* 0xffff00008a027812 */ /* 0x000fe200078ec0ff */
[----:B------:R-:W-:Y:S01]  /*9970*/  FFMA R52, R81, R0, R52 ;  /* 0x0000000051347223 */ /* 0x000fe20000000034 */
[----:B------:R-:W-:Y:S01]  /*9980*/  SHF.L.U32 R3, R139, 0x10, RZ ;  /* 0x000000108b037819 */ /* 0x000fe200000006ff */
[C---:B------:R-:W-:Y:S01]  /*9990*/  FMUL R59, R78.reuse, R59 ;  /* 0x0000003b4e3b7220 */ /* 0x040fe20000400000 */
[----:B------:R-:W-:Y:S01]  /*99a0*/  F2FP.BF16.F32.PACK_AB R34, R37, R36 ;  /* 0x000000242522723e */ /* 0x000fe200000010ff */
[----:B------:R-:W-:Y:S01]  /*99b0*/  FFMA R53, R81, R2, R53 ;  /* 0x0000000251357223 */ /* 0x000fe20000000035 */
[----:B------:R-:W-:Y:S01]  /*99c0*/  F2FP.BF16.F32.PACK_AB R35, R43, R38 ;  /* 0x000000262b23723e */ /* 0x000fe200000010ff */
[----:B------:R-:W-:Y:S01]  /*99d0*/  FFMA R54, R81, R3, R54 ;  /* 0x0000000351367223 */ /* 0x000fe20000000036 */
[----:B------:R-:W-:Y:S01]  /*99e0*/  LOP3.LUT R0, R139, 0xffff0000, RZ, 0xc0, !PT ;  /* 0xffff00008b007812 */ /* 0x000fe200078ec0ff */
[----:B------:R-:W-:Y:S01]  /*99f0*/  FMUL R63, R78, R63 ;  /* 0x0000003f4e3f7220 */ /* 0x000fe20000400000 */
[----:B------:R-:W-:Y:S01]  /*9a00*/  F2FP.BF16.F32.PACK_AB R40, R41, R40 ;  /* 0x000000282928723e */ /* 0x000fe200000010ff */
[----:B------:R1:W-:Y:S01]  /*9a10*/  STS.128 [R177+0x8400], R32 ;  /* 0x00840020b1007388 */ /* 0x0003e20000000c00 */
[C---:B------:R-:W-:Y:S01]  /*9a20*/  SHF.L.U32 R3, R144.reuse, 0x10, RZ ;  /* 0x0000001090037819 */ /* 0x040fe200000006ff */
[----:B------:R-:W-:Y:S01]  /*9a30*/  FFMA R59, R81, R0, R59 ;  /* 0x00000000513b7223 */ /* 0x000fe2000000003b */
[----:B------:R-:W-:Y:S01]  /*9a40*/  LOP3.LUT R2, R144, 0xffff0000, RZ, 0xc0, !PT ;  /* 0xffff000090027812 */ /* 0x000fe200078ec0ff */
[----:B------:R-:W-:Y:S01]  /*9a50*/  FMUL R67, R78, R67 ;  /* 0x000000434e437220 */ /* 0x000fe20000400000 */
[----:B------:R-:W-:Y:S01]  /*9a60*/  F2FP.BF16.F32.PACK_AB R41, R47, R42 ;  /* 0x0000002a2f29723e */ /* 0x000fe200000010ff */
[----:B------:R-:W-:Y:S01]  /*9a70*/  FFMA R56, R81, R3, R56 ;  /* 0x0000000351387223 */ /* 0x000fe20000000038 */
[----:B------:R-:W-:Y:S01]  /*9a80*/  SHF.L.U32 R5, R145, 0x10, RZ ;  /* 0x0000001091057819 */ /* 0x000fe200000006ff */
[----:B------:R-:W-:Y:S01]  /*9a90*/  FFMA R57, R81, R2, R57 ;  /* 0x0000000251397223 */ /* 0x000fe20000000039 */
[----:B------:R-:W-:Y:S02]  /*9aa0*/  F2FP.BF16.F32.PACK_AB R42, R45, R44 ;  /* 0x0000002c2d2a723e */ /* 0x000fe400000010ff */
[----:B------:R-:W-:Y:S01]  /*9ab0*/  F2FP.BF16.F32.PACK_AB R43, R51, R46 ;  /* 0x0000002e332b723e */ /* 0x000fe200000010ff */
[----:B------:R-:W-:Y:S01]  /*9ac0*/  FFMA R58, R81, R5, R58 ;  /* 0x00000005513a7223 */ /* 0x000fe2000000003a */
[----:B------:R-:W-:Y:S02]  /*9ad0*/  LOP3.LUT R0, R145, 0xffff0000, RZ, 0xc0, !PT ;  /* 0xffff000091007812 */ /* 0x000fe400078ec0ff */
[C---:B------:R-:W-:Y:S01]  /*9ae0*/  SHF.L.U32 R3, R146.reuse, 0x10, RZ ;  /* 0x0000001092037819 */ /* 0x040fe200000006ff */
[----:B------:R1:W-:Y:S01]  /*9af0*/  STS.128 [R176+0x8400], R40 ;  /* 0x00840028b0007388 */ /* 0x0003e20000000c00 */
        /* <DEDUP_REMOVED lines=8> */
[----:B------:R-:W-:Y:S02]  /*9b80*/  F2FP.BF16.F32.PACK_AB R49, R55, R50 ;  /* 0x000000323731723e */ /* 0x000fe400000010ff */
[----:B------:R-:W-:Y:S01]  /*9b90*/  F2FP.BF16.F32.PACK_AB R50, R53, R52 ;  /* 0x000000343532723e */ /* 0x000fe200000010ff */
[----:B------:R-:W-:Y:S01]  /*9ba0*/  FFMA R67, R81, R4, R67 ;  /* 0x0000000451437223 */ /* 0x000fe20000000043 */
[----:B------:R-:W-:Y:S02]  /*9bb0*/  F2FP.BF16.F32.PACK_AB R51, R59, R54 ;  /* 0x000000363b33723e */ /* 0x000fe400000010ff */
[----:B------:R-:W-:Y:S02]  /*9bc0*/  F2FP.BF16.F32.PACK_AB R56, R57, R56 ;  /* 0x000000383938723e */ /* 0x000fe400000010ff */
        /* <DEDUP_REMOVED lines=23> */
[----:B--2---:R-:W-:Y:S04]  /*9d40*/  DEPBAR.LE SB0, 0x1 ;  /* 0x000080400000791a */ /* 0x004fe80000000000 */
.L_x_133:
[----:B------:R-:W-:Y:S05]  /*9d50*/  BSYNC.RECONVERGENT B0 ;  /* 0x0000000000007941 */ /* 0x000fea0003800200 */
.L_x_132:
        /* <DEDUP_REMOVED lines=8> */
[----:B--2---:R-:W-:Y:S06]  /*9de0*/  @!P6 BRA `(.L_x_135) ;  /* 0x00000000006ce947 */ /* 0x004fec0003800000 */
[----:B------:R-:W-:Y:S01]  /*9df0*/  ISETP.NE.AND P1, PT, R103, RZ, PT ;  /* 0x000000ff6700720c */ /* 0x000fe20003f25270 */
[----:B------:R-:W-:Y:S01]  /*9e00*/  BSSY B0, `(.L_x_136) ;  /* 0x000000b000007945 */ /* 0x000fe20003800000 */
[----:B------:R-:W-:Y:S11]  /*9e10*/  ISETP.NE.AND P0, PT, R101, RZ, PT ;  /* 0x000000ff6500720c */ /* 0x000ff60003f05270 */
[----:B------:R-:W-:Y:S05]  /*9e20*/  @P1 IMAD R87, R87, 0x4000, R182 ;  /* 0x0000400057571824 */ /* 0x000fea00078e02b6 */
[----:B-1----:R-:W-:Y:S04]  /*9e30*/  @P1 IADD3 R9, PT, PT, R87, UR48, RZ ;  /* 0x0000003057091c10 */ /* 0x002fe8000fffe0ff */
[----:B------:R-:W-:Y:S01]  /*9e40*/  @P1 IADD3 R7, PT, PT, R102, R9, RZ ;  /* 0x0000000966071210 */ /* 0x000fe20007ffe0ff */
[--C-:B------:R-:W-:Y:S02]  /*9e50*/  @P1 IMAD.IADD R5, R100, 0x1, R9.reuse ;  /* 0x0000000164051824 */ /* 0x100fe400078e0209 */
[----:B------:R-:W-:Y:S01]  /*9e60*/  @P1 IMAD.IADD R2, R108, 0x1, R9 ;  /* 0x000000016c021824 */ /* 0x000fe200078e0209 */
[----:B------:R-:W-:Y:S06]  /*9e70*/  @P0 BRA `(.L_x_137) ;  /* 0x00000000000c0947 */ /* 0x000fec0003800000 */
[----:B------:R-:W-:Y:S04]  /*9e80*/  SHF.L.U32 R0, R167, 0x1f, RZ ;  /* 0x0000001fa7007819 */ /* 0x000fe800000006ff */
[----:B------:R-:W1:Y:S02]  /*9e90*/  SYNCS.PHASECHK.TRANS64.TRYWAIT P0, [R3+URZ+0x50], R0 ;  /* 0x00005000030075a7 */ /* 0x000e6400080011ff */
[----:B-1----:R-:W-:Y:S05]  /*9ea0*/  @!P0 BRA `(.L_x_138) ;  /* 0x0000002000888947 */ /* 0x002fea0003800000 */
.L_x_137:
[----:B------:R-:W-:Y:S05]  /*9eb0*/  BSYNC B0 ;  /* 0x0000000000007941 */ /* 0x000fea0003800000 */
.L_x_136:
[----:B------:R-:W-:Y:S11]  /*9ec0*/  ISETP.NE.AND P0, PT, R103, RZ, PT ;  /* 0x000000ff6700720c */ /* 0x000ff60003f05270 */
[----:B------:R-:W-:Y:S02]  /*9ed0*/  @!UPT UIADD3 URZ, UPT, UPT, URZ, URZ, URZ ;  /* 0x000000fffffff290 */ /* 0x000fe4000fffe0ff */
[----:B------:R2:W4:Y:S01]  /*9ee0*/  @P0 LDS.128 R88, [R87+UR48+0x400] ;  /* 0x0004003057580984 */ /* 0x0005220008000c00 */
[----:B-1----:R-:W-:Y:S01]  /*9ef0*/  @P0 IMAD.IADD R3, R102, 0x1, R5 ;  /* 0x0000000166030824 */ /* 0x002fe200078e0205 */
        /* <DEDUP_REMOVED lines=10> */
.L_x_135:
[----:B------:R-:W-:Y:S05]  /*9fa0*/  BSYNC B1 ;  /* 0x0000000000017941 */ /* 0x000fea0003800000 */
.L_x_134:
[----:B--2---:R-:W-:Y:S05]  /*9fb0*/  VIADD R3, R80, 0xc0 ;  /* 0x000000c050037836 */ /* 0x004fea0000000000 */
[----:B------:R-:W-:Y:S04]  /*9fc0*/  SHF.R.U32.HI R3, RZ, 0x15, R3 ;  /* 0x00000015ff037819 */ /* 0x000fe80000011603 */
[----:B------:R-:W-:Y:S11]  /*9fd0*/  LOP3.LUT P0, RZ, R3, 0x3, R162, 0x48, !PT ;  /* 0x0000000303ff7812 */ /* 0x000ff600078048a2 */
[----:B------:R-:W-:Y:S02]  /*9fe0*/  @!UPT UIADD3 URZ, UPT, UPT, URZ, URZ, URZ ;  /* 0x000000fffffff290 */ /* 0x000fe4000fffe0ff */
[----:B------:R-:W-:Y:S05]  /*9ff0*/  @!P0 BRA `(.L_x_139) ;  /* 0x0000000000408947 */ /* 0x000fea0003800000 */
[----:B------:R-:W2:Y:S01]  /*a000*/  LDCU.64 UR8, c[0x4][0x70] ;  /* 0x01000e00ff0877ac */ /* 0x000ea20008000a00 */
[----:B------:R-:W-:Y:S01]  /*a010*/  MOV R3, 0x0 ;  /* 0x0000000000037802 */ /* 0x000fe20000000f00 */
[----:B------:R-:W-:Y:S02]  /*a020*/  HFMA2 R12, -RZ, RZ, 0, 5.9604644775390625e-08 ;  /* 0x00000001ff0c7431 */ /* 0x000fe400000001ff */
[----:B-1----:R-:W-:Y:S02]  /*a030*/  IMAD.MOV.U32 R8, RZ, RZ, 0x192 ;  /* 0x00000192ff087424 */ /* 0x002fe400078e00ff */
[----:B------:R-:W-:Y:S01]  /*a040*/  IMAD.MOV.U32 R13, RZ, RZ, RZ ;  /* 0x000000ffff0d7224 */ /* 0x000fe200078e00ff */
[----:B------:R-:W1:Y:S01]  /*a050*/  LDCU.64 UR6, c[0x4][0x78] ;  /* 0x01000f00ff0677ac */ /* 0x000e620008000a00 */
[----:B------:R-:W3:Y:S01]  /*a060*/  LDC.64 R2, c[0x4][R3] ;  /* 0x0100000003027b82 */ /* 0x000ee20000000a00 */
[----:B------:R-:W5:Y:S01]  /*a070*/  LDCU.64 UR4, c[0x4][0x10] ;  /* 0x01000200ff0477ac */ /* 0x000f620008000a00 */
[----:B--2---:R-:W-:Y:S01]  /*a080*/  MOV R5, UR9 ;  /* 0x0000000900057c02 */ /* 0x004fe20008000f00 */
[----:B------:R-:W-:Y:S01]  /*a090*/  IMAD.U32 R4, RZ, RZ, UR8 ;  /* 0x00000008ff047e24 */ /* 0x000fe2000f8e00ff */
[----:B-1----:R-:W-:Y:S01]  /*a0a0*/  MOV R7, UR7 ;  /* 0x0000000700077c02 */ /* 0x002fe20008000f00 */
[----:B------:R-:W-:Y:S01]  /*a0b0*/  IMAD.U32 R6, RZ, RZ, UR6 ;  /* 0x00000006ff067e24 */ /* 0x000fe2000f8e00ff */
[----:B-----5:R-:W-:Y:S01]  /*a0c0*/  MOV R11, UR5 ;  /* 0x00000005000b7c02 */ /* 0x020fe20008000f00 */
[----:B------:R-:W-:Y:S02]  /*a0d0*/  IMAD.U32 R10, RZ, RZ, UR4 ;  /* 0x00000004ff0a7e24 */ /* 0x000fe4000f8e00ff */
[----:B------:R-:W-:Y:S07]  /*a0e0*/  LEPC R20, `(.L_x_139) ;  /* 0x000000001014794e */ /* 0x000fee0000000000 */
[----:B---34-:R-:W-:Y:S05]  /*a0f0*/  CALL.ABS.NOINC R2 ;  /* 0x0000000002007343 */ /* 0x018fea0003c00000 */
.L_x_139:
[----:B------:R-:W-:Y:S01]  /*a100*/  ISETP.NE.AND P0, PT, R170, RZ, PT ;  /* 0x000000ffaa00720c */ /* 0x000fe20003f05270 */
[----:B------:R-:W-:Y:S05]  /*a110*/  WARPSYNC.ALL ;  /* 0x0000000000007948 */ /* 0x000fea0003800000 */
[----:B------:R-:W-:Y:S01]  /*a120*/  R2UR UR4, R80 ;  /* 0x00000000500472ca */ /* 0x000fe200000e0000 */
[----:B------:R-:W-:Y:S01]  /*a130*/  BSSY.RECONVERGENT B0, `(.L_x_140) ;  /* 0x00000ff000007945 */ /* 0x000fe20003800200 */
[C---:B----4-:R-:W-:Y:S02]  /*a140*/  SHF.L.U32 R82, R88.reuse, 0x10, RZ ;  /* 0x0000001058527819 */ /* 0x050fe400000006ff */
[----:B------:R-:W-:Y:S02]  /*a150*/  LOP3.LUT R84, R88, 0xffff0000, RZ, 0xc0, !PT ;  /* 0xffff000058547812 */ /* 0x000fe400078ec0ff */
[C---:B------:R-:W-:Y:S02]  /*a160*/  SHF.L.U32 R83, R89.reuse, 0x10, RZ ;  /* 0x0000001059537819 */ /* 0x040fe400000006ff */
[----:B------:R-:W-:Y:S02]  /*a170*/  LOP3.LUT R86, R89, 0xffff0000, RZ, 0xc0, !PT ;  /* 0xffff000059567812 */ /* 0x000fe400078ec0ff */
[C---:B------:R-:W-:Y:S02]  /*a180*/  SHF.L.U32 R85, R90.reuse, 0x10, RZ ;  /* 0x000000105a557819 */ /* 0x040fe400000006ff */
[----:B------:R-:W-:Y:S01]  /*a190*/  LOP3.LUT R88, R90, 0xffff0000, RZ, 0xc0, !PT ;  /* 0xffff00005a587812 */ /* 0x000fe200078ec0ff */
[----:B-1----:R-:W1:Y:S01]  /*a1a0*/  LDTM.x64 R4, tmem[UR4+0xc0] ;  /* 0x0000c004000479ee */ /* 0x002e620008340000 */
[C---:B------:R-:W-:Y:S01]  /*a1b0*/  SHF.L.U32 R87, R91.reuse, 0x10, RZ ;  /* 0x000000105b577819 */ /* 0x040fe200000006ff */
[----:B------:R-:W-:Y:S01]  /*a1c0*/  NOP ;  /* 0x0000000000007918 */ /* 0x000fe20000000000 */
[----:B------:R-:W-:Y:S02]  /*a1d0*/  LOP3.LUT R90, R91, 0xffff0000, RZ, 0xc0, !PT ;  /* 0xffff00005b5a7812 */ /* 0x000fe400078ec0ff */
[C---:B------:R-:W-:Y:S02]  /*a1e0*/  SHF.L.U32 R89, R96.reuse, 0x10, RZ ;  /* 0x0000001060597819 */ /* 0x040fe400000006ff */
[----:B------:R-:W-:Y:S02]  /*a1f0*/  LOP3.LUT R91, R96, 0xffff0000, RZ, 0xc0, !PT ;  /* 0xffff0000605b7812 */ /* 0x000fe400078ec0ff */
[C---:B------:R-:W-:Y:S02]  /*a200*/  SHF.L.U32 R92, R97.reuse, 0x10, RZ ;  /* 0x00000010615c7819 */ /* 0x040fe400000006ff */
[----:B------:R-:W-:Y:S02]  /*a210*/  LOP3.LUT R94, R97, 0xffff0000, RZ, 0xc0, !PT ;  /* 0xffff0000615e7812 */ /* 0x000fe400078ec0ff */
[C---:B------:R-:W-:Y:S02]  /*a220*/  SHF.L.U32 R93, R98.reuse, 0x10, RZ ;  /* 0x00000010625d7819 */ /* 0x040fe400000006ff */
[----:B------:R-:W-:Y:S02]  /*a230*/  LOP3.LUT R96, R98, 0xffff0000, RZ, 0xc0, !PT ;  /* 0xffff000062607812 */ /* 0x000fe400078ec0ff */
[----:B------:R-:W-:Y:S02]  /*a240*/  SHF.L.U32 R95, R99, 0x10, RZ ;  /* 0x00000010635f7819 */ /* 0x000fe400000006ff */
[----:B------:R-:W-:Y:S02]  /*a250*/  IADD3 R183, PT, PT, R183, 0xd0, RZ ;  /* 0x000000d0b7b77810 */ /* 0x000fe40007ffe0ff */
[----:B------:R-:W-:Y:S02]  /*a260*/  LOP3.LUT R98, R99, 0xffff0000, RZ, 0xc0, !PT ;  /* 0xffff000063627812 */ /* 0x000fe400078ec0ff */
[----:B------:R-:W-:Y:S01]  /*a270*/  SHF.L.U32 R97, R104, 0x10, RZ ;  /* 0x0000001068617819 */ /* 0x000fe200000006ff */
[----:B-1----:R-:W-:Y:S01]  /*a280*/  FMUL R4, R78, R4 ;  /* 0x000000044e047220 */ /* 0x002fe20000400000 */
[----:B------:R-:W-:Y:S01]  /*a290*/  LOP3.LUT R100, R104, 0xffff0000, RZ, 0xc0, !PT ;  /* 0xffff000068647812 */ /* 0x000fe200078ec0ff */
[C---:B------:R-:W-:Y:S01]  /*a2a0*/  FMUL R5, R78.reuse, R5 ;  /* 0x000000054e057220 */ /* 0x040fe20000400000 */
[----:B------:R-:W-:Y:S01]  /*a2b0*/  SHF.L.U32 R99, R105, 0x10, RZ ;  /* 0x0000001069637819 */ /* 0x000fe200000006ff */
[----:B------:R-:W-:Y:S01]  /*a2c0*/  FFMA R4, R81, R82, R4 ;  /* 0x0000005251047223 */ /* 0x000fe20000000004 */
[----:B------:R-:W-:Y:S01]  /*a2d0*/  LOP3.LUT R183, R183, 0xfefffff8, RZ, 0xc0, !PT ;  /* 0xfefffff8b7b77812 */ /* 0x000fe200078ec0ff */
[----:B------:R-:W-:Y:S01]  /*a2e0*/  FFMA R5, R81, R84, R5 ;  /* 0x0000005451057223 */ /* 0x000fe20000000005 */
[----:B------:R-:W-:Y:S01]  /*a2f0*/  LOP3.LUT R102, R105, 0xffff0000, RZ, 0xc0, !PT ;  /* 0xffff000069667812 */ /* 0x000fe200078ec0ff */
[----:B------:R-:W-:Y:S01]  /*a300*/  FMUL R6, R78, R6 ;  /* 0x000000064e067220 */ /* 0x000fe20000400000 */
[C---:B------:R-:W-:Y:S01]  /*a310*/  SHF.L.U32 R101, R106.reuse, 0x10, RZ ;  /* 0x000000106a657819 */ /* 0x040fe200000006ff */
[----:B------:R1:W-:Y:S01]  /*a320*/  SYNCS.ARRIVE.TRANS64.RED.A1T0 RZ, [R183+URZ], RZ ;  /* 0x000000ffb7ff79a7 */ /* 0x0003e200081004ff */
[----:B------:R-:W-:Y:S01]  /*a330*/  F2FP.BF16.F32.PACK_AB R4, R5, R4 ;  /* 0x000000040504723e */ /* 0x000fe200000010ff */
[----:B------:R-:W-:Y:S01]  /*a340*/  FFMA R6, R81, R83, R6 ;  /* 0x0000005351067223 */ /* 0x000fe20000000006 */
[----:B------:R-:W-:Y:S01]  /*a350*/  LOP3.LUT R104, R106, 0xffff0000, RZ, 0xc0, !PT ;  /* 0xffff00006a687812 */ /* 0x000fe200078ec0ff */
[C---:B------:R-:W-:Y:S01]  /*a360*/  FMUL R7, R78.reuse, R7 ;  /* 0x000000074e077220 */ /* 0x040fe20000400000 */
[C---:B------:R-:W-:Y:S01]  /*a370*/  SHF.L.U32 R103, R107.reuse, 0x10, RZ ;  /* 0x000000106b677819 */ /* 0x040fe200000006ff */
[----:B------:R-:W-:Y:S01]  /*a380*/  FMUL R8, R78, R8 ;  /* 0x000000084e087220 */ /* 0x000fe20000400000 */
[----:B------:R-:W-:Y:S01]  /*a390*/  LOP3.LUT R106, R107, 0xffff0000, RZ, 0xc0, !PT ;  /* 0xffff00006b6a7812 */ /* 0x000fe200078ec0ff */
[C---:B------:R-:W-:Y:S01]  /*a3a0*/  FFMA R7, R81.reuse, R86, R7 ;  /* 0x0000005651077223 */ /* 0x040fe20000000007 */
[C---:B------:R-:W-:Y:S01]  /*a3b0*/  SHF.L.U32 R105, R112.reuse, 0x10, RZ ;  /* 0x0000001070697819 */ /* 0x040fe200000006ff */
[----:B------:R-:W-:Y:S01]  /*a3c0*/  FFMA R8, R81, R85, R8 ;  /* 0x0000005551087223 */ /* 0x000fe20000000008 */
[----:B------:R-:W-:Y:S01]  /*a3d0*/  LOP3.LUT R108, R112, 0xffff0000, RZ, 0xc0, !PT ;  /* 0xffff0000706c7812 */ /* 0x000fe200078ec0ff */
[C---:B------:R-:W-:Y:S01]  /*a3e0*/  FMUL R9, R78.reuse, R9 ;  /* 0x000000094e097220 */ /* 0x040fe20000400000 */
[----:B------:R-:W-:Y:S01]  /*a3f0*/  F2FP.BF16.F32.PACK_AB R5, R7, R6 ;  /* 0x000000060705723e */ /* 0x000fe200000010ff */
[----:B------:R-:W-:Y:S01]  /*a400*/  FMUL R10, R78, R10 ;  /* 0x0000000a4e0a7220 */ /* 0x000fe20000400000 */
        /* <DEDUP_REMOVED lines=8> */
[----:B------:R-:W-:Y:S01]  /*a490*/  LOP3.LUT R112, R114, 0xffff0000, RZ, 0xc0, !PT ;  /* 0xffff000072707812 */ /* 0x000fe200078ec0ff */
[----:B------:R-:W-:Y:S01]  /*a4a0*/  FFMA R11, R81, R90, R11 ;  /* 0x0000005a510b7223 */ /* 0x000fe2000000000b */
[----:B------:R-:W-:Y:S01]  /*a4b0*/  SHF.L.U32 R111, R115, 0x10, RZ ;  /* 0x00000010736f7819 */ /* 0x000fe200000006ff */
[----:B------:R-:W-:Y:S01]  /*a4c0*/  FFMA R0, R81, R89, R0 ;  /* 0x0000005951007223 */ /* 0x000fe20000000000 */
[----:B------:R-:W-:Y:S01]  /*a4d0*/  LOP3.LUT R114, R115, 0xffff0000, RZ, 0xc0, !PT ;  /* 0xffff000073727812 */ /* 0x000fe200078ec0ff */
[C---:B------:R-:W-:Y:S01]  /*a4e0*/  FMUL R2, R78.reuse, R13 ;  /* 0x0000000d4e027220 */ /* 0x040fe20000400000 */
[----:B------:R-:W-:Y:S01]  /*a4f0*/  F2FP.BF16.F32.PACK_AB R7, R11, R10 ;  /* 0x0000000a0b07723e */ /* 0x000fe200000010ff */
[----:B------:R-:W-:Y:S01]  /*a500*/  FMUL R3, R78, R14 ;  /* 0x0000000e4e037220 */ /* 0x000fe20000400000 */
[----:B------:R-:W-:Y:S01]  /*a510*/  SHF.L.U32 R113, R120, 0x10, RZ ;  /* 0x0000001078717819 */ /* 0x000fe200000006ff */
[----:B------:R-:W-:Y:S01]  /*a520*/  FMUL R15, R78, R15 ;  /* 0x0000000f4e0f7220 */ /* 0x000fe20000400000 */
[----:B------:R-:W-:Y:S01]  /*a530*/  LOP3.LUT R116, R120, 0xffff0000, RZ, 0xc0, !PT ;  /* 0xffff000078747812 */ /* 0x000fe200078ec0ff */
[C---:B------:R-:W-:Y:S01]  /*a540*/  FMUL R12, R78.reuse, R16 ;  /* 0x000000104e0c7220 */ /* 0x040fe20000400000 */
[----:B------:R-:W-:Y:S01]  /*a550*/  SHF.L.U32 R115, R121, 0x10, RZ ;  /* 0x0000001079737819 */ /* 0x000fe200000006ff */
[----:B------:R-:W-:Y:S01]  /*a560*/  FFMA R2, R81, R91, R2 ;  /* 0x0000005b51027223 */ /* 0x000fe20000000002 */
[----:B------:R-:W-:Y:S01]  /*a570*/  LOP3.LUT R118, R121, 0xffff0000, RZ, 0xc0, !PT ;  /* 0xffff000079767812 */ /* 0x000fe200078ec0ff */
[----:B------:R-:W-:Y:S01]  /*a580*/  FMUL R13, R78, R17 ;  /* 0x000000114e0d7220 */ /* 0x000fe20000400000 */
[----:B------:R-:W-:Y:S01]  /*a590*/  SHF.L.U32 R117, R122, 0x10, RZ ;  /* 0x000000107a757819 */ /* 0x000fe200000006ff */
[C---:B------:R-:W-:Y:S01]  /*a5a0*/  FFMA R3, R81.reuse, R92, R3 ;  /* 0x0000005c51037223 */ /* 0x040fe20000000003 */
[----:B------:R-:W-:Y:S01]  /*a5b0*/  F2FP.BF16.F32.PACK_AB R8, R2, R0 ;  /* 0x000000000208723e */ /* 0x000fe200000010ff */
[----:B------:R-:W-:Y:S01]  /*a5c0*/  FMUL R14, R78, R18 ;  /* 0x000000124e0e7220 */ /* 0x000fe20000400000 */
[----:B------:R-:W-:Y:S01]  /*a5d0*/  LOP3.LUT R120, R122, 0xffff0000, RZ, 0xc0, !PT ;  /* 0xffff00007a787812 */ /* 0x000fe200078ec0ff */
[----:B------:R-:W-:Y:S01]  /*a5e0*/  FFMA R15, R81, R94, R15 ;  /* 0x0000005e510f7223 */ /* 0x000fe2000000000f */
[C---:B------:R-:W-:Y:S01]  /*a5f0*/  SHF.L.U32 R119, R123.reuse, 0x10, RZ ;  /* 0x000000107b777819 */ /* 0x040fe200000006ff */
[C---:B------:R-:W-:Y:S01]  /*a600*/  FMUL R19, R78.reuse, R19 ;  /* 0x000000134e137220 */ /* 0x040fe20000400000 */
[----:B------:R-:W-:Y:S01]  /*a610*/  LOP3.LUT R122, R123, 0xffff0000, RZ, 0xc0, !PT ;  /* 0xffff00007b7a7812 */ /* 0x000fe200078ec0ff */
[----:B------:R-:W-:Y:S01]  /*a620*/  FFMA R12, R81, R93, R12 ;  /* 0x0000005d510c7223 */ /* 0x000fe2000000000c */
[----:B------:R-:W-:Y:S01]  /*a630*/  F2FP.BF16.F32.PACK_AB R9, R15, R3 ;  /* 0x000000030f09723e */ /* 0x000fe200000010ff */
[----:B------:R-:W-:Y:S01]  /*a640*/  FMUL R16, R78, R20 ;  /* 0x000000144e107220 */ /* 0x000fe20000400000 */
[C---:B------:R-:W-:Y:S01]  /*a650*/  SHF.L.U32 R121, R128.reuse, 0x10, RZ ;  /* 0x0000001080797819 */ /* 0x040fe200000006ff */
[----:B------:R1:W-:Y:S01]  /*a660*/  STS.128 [R182+UR48+0xc400], R4 ;  /* 0x00c40004b6007988 */ /* 0x0003e20008000c30 */
[C---:B------:R-:W-:Y:S01]  /*a670*/  FFMA R13, R81.reuse, R96, R13 ;  /* 0x00000060510d7223 */ /* 0x040fe2000000000d */
[----:B------:R-:W-:Y:S01]  /*a680*/  LOP3.LUT R124, R128, 0xffff0000, RZ, 0xc0, !PT ;  /* 0xffff0000807c7812 */ /* 0x000fe200078ec0ff */
[C---:B------:R-:W-:Y:S01]  /*a690*/  FFMA R14, R81.reuse, R95, R14 ;  /* 0x0000005f510e7223 */ /* 0x040fe2000000000e */
[----:B------:R-:W-:Y:S01]  /*a6a0*/  FFMA R19, R81, R98, R19 ;  /* 0x0000006251137223 */ /* 0x000fe20000000013 */
[----:B------:R-:W-:Y:S01]  /*a6b0*/  SHF.L.U32 R123, R129, 0x10, RZ ;  /* 0x00000010817b7819 */ /* 0x000fe200000006ff */
[----:B------:R-:W-:Y:S01]  /*a6c0*/  FFMA R16, R81, R97, R16 ;  /* 0x0000006151107223 */ /* 0x000fe20000000010 */
[----:B------:R-:W-:Y:S01]  /*a6d0*/  F2FP.BF16.F32.PACK_AB R10, R13, R12 ;  /* 0x0000000c0d0a723e */ /* 0x000fe200000010ff */
[C---:B------:R-:W-:Y:S01]  /*a6e0*/  FMUL R17, R78.reuse, R21 ;  /* 0x000000154e117220 */ /* 0x040fe20000400000 */
[----:B------:R-:W-:Y:S01]  /*a6f0*/  F2FP.BF16.F32.PACK_AB R11, R19, R14 ;  /* 0x0000000e130b723e */ /* 0x000fe200000010ff */
[C---:B------:R-:W-:Y:S01]  /*a700*/  FMUL R18, R78.reuse, R22 ;  /* 0x000000164e127220 */ /* 0x040fe20000400000 */
[C---:B------:R-:W-:Y:S01]  /*a710*/  FMUL R23, R78.reuse, R23 ;  /* 0x000000174e177220 */ /* 0x040fe20000400000 */
[----:B------:R-:W-:Y:S01]  /*a720*/  FFMA R17, R81, R100, R17 ;  /* 0x0000006451117223 */ /* 0x000fe20000000011 */
[C---:B------:R-:W-:Y:S01]  /*a730*/  FMUL R20, R78.reuse, R24 ;  /* 0x000000184e147220 */ /* 0x040fe20000400000 */
[----:B------:R-:W-:Y:S01]  /*a740*/  LOP3.LUT R126, R129, 0xffff0000, RZ, 0xc0, !PT ;  /* 0xffff0000817e7812 */ /* 0x000fe200078ec0ff */
[----:B------:R1:W-:Y:S01]  /*a750*/  STS.128 [R181+0xc400], R8 ;  /* 0x00c40008b5007388 */ /* 0x0003e20000000c00 */
[----:B------:R-:W-:Y:S01]  /*a760*/  FFMA R18, R81, R99, R18 ;  /* 0x0000006351127223 */ /* 0x000fe20000000012 */
[----:B------:R-:W-:Y:S01]  /*a770*/  F2FP.BF16.F32.PACK_AB R16, R17, R16 ;  /* 0x000000101110723e */ /* 0x000fe200000010ff */
[C---:B------:R-:W-:Y:S01]  /*a780*/  FFMA R23, R81.reuse, R102, R23 ;  /* 0x0000006651177223 */ /* 0x040fe20000000017 */
[----:B------:R-:W-:Y:S01]  /*a790*/  FFMA R20, R81, R101, R20 ;  /* 0x0000006551147223 */ /* 0x000fe20000000014 */
[----:B------:R-:W-:Y:S01]  /*a7a0*/  FMUL R21, R78, R25 ;  /* 0x000000194e157220 */ /* 0x000fe20000400000 */
[----:B------:R-:W-:Y:S01]  /*a7b0*/  SHF.L.U32 R125, R130, 0x10, RZ ;  /* 0x00000010827d7819 */ /* 0x000fe200000006ff */
[C---:B------:R-:W-:Y:S01]  /*a7c0*/  FMUL R22, R78.reuse, R26 ;  /* 0x0000001a4e167220 */ /* 0x040fe20000400000 */
[----:B------:R-:W-:Y:S01]  /*a7d0*/  F2FP.BF16.F32.PACK_AB R17, R23, R18 ;  /* 0x000000121711723e */ /* 0x000fe200000010ff */
[C---:B------:R-:W-:Y:S01]  /*a7e0*/  FFMA R21, R81.reuse, R104, R21 ;  /* 0x0000006851157223 */ /* 0x040fe20000000015 */
[----:B------:R-:W-:Y:S01]  /*a7f0*/  FMUL R27, R78, R27 ;  /* 0x0000001b4e1b7220 */ /* 0x000fe20000400000 */
[----:B------:R-:W-:Y:S01]  /*a800*/  FFMA R22, R81, R103, R22 ;  /* 0x0000006751167223 */ /* 0x000fe20000000016 */
[----:B------:R-:W-:Y:S01]  /*a810*/  LOP3.LUT R128, R130, 0xffff0000, RZ, 0xc0, !PT ;  /* 0xffff000082807812 */ /* 0x000fe200078ec0ff */
[C---:B------:R-:W-:Y:S01]  /*a820*/  FMUL R24, R78.reuse, R28 ;  /* 0x0000001c4e187220 */ /* 0x040fe20000400000 */
[----:B------:R-:W-:Y:S01]  /*a830*/  F2FP.BF16.F32.PACK_AB R18, R21, R20 ;  /* 0x000000141512723e */ /* 0x000fe200000010ff */
[C---:B------:R-:W-:Y:S01]  /*a840*/  FFMA R27, R81.reuse, R106, R27 ;  /* 0x0000006a511b7223 */ /* 0x040fe2000000001b */
[C---:B------:R-:W-:Y:S01]  /*a850*/  FMUL R25, R78.reuse, R29 ;  /* 0x0000001d4e197220 */ /* 0x040fe20000400000 */
[----:B------:R-:W-:Y:S01]  /*a860*/  FFMA R24, R81, R105, R24 ;  /* 0x0000006951187223 */ /* 0x000fe20000000018 */
[----:B------:R-:W-:Y:S01]  /*a870*/  SHF.L.U32 R127, R131, 0x10, RZ ;  /* 0x00000010837f7819 */ /* 0x000fe200000006ff */
[C---:B------:R-:W-:Y:S01]  /*a880*/  FMUL R26, R78.reuse, R30 ;  /* 0x0000001e4e1a7220 */ /* 0x040fe20000400000 */
[----:B------:R-:W-:Y:S01]  /*a890*/  F2FP.BF16.F32.PACK_AB R19, R27, R22 ;  /* 0x000000161b13723e */ /* 0x000fe200000010ff */
[C---:B------:R-:W-:Y:S01]  /*a8a0*/  FFMA R25, R81.reuse, R108, R25 ;  /* 0x0000006c51197223 */ /* 0x040fe20000000019 */
[C---:B------:R-:W-:Y:S01]  /*a8b0*/  FMUL R31, R78.reuse, R31 ;  /* 0x0000001f4e1f7220 */ /* 0x040fe20000400000 */
[----:B------:R-:W-:Y:S01]  /*a8c0*/  FFMA R26, R81, R107, R26 ;  /* 0x0000006b511a7223 */ /* 0x000fe2000000001a */
[----:B------:R-:W-:Y:S01]  /*a8d0*/  LOP3.LUT R130, R131, 0xffff0000, RZ, 0xc0, !PT ;  /* 0xffff000083827812 */ /* 0x000fe200078ec0ff */
[----:B------:R1:W-:Y:S01]  /*a8e0*/  STS.128 [R180+0xc400], R16 ;  /* 0x00c40010b4007388 */ /* 0x0003e20000000c00 */
[----:B------:R-:W-:Y:S01]  /*a8f0*/  F2FP.BF16.F32.PACK_AB R24, R25, R24 ;  /* 0x000000181918723e */ /* 0x000fe200000010ff */
[C---:B------:R-:W-:Y:S01]  /*a900*/  FFMA R31, R81.reuse, R110, R31 ;  /* 0x0000006e511f7223 */ /* 0x040fe2000000001f */
[C---:B------:R-:W-:Y:S01]  /*a910*/  FMUL R28, R78.reuse, R32 ;  /* 0x000000204e1c7220 */ /* 0x040fe20000400000 */
[C---:B------:R-:W-:Y:S01]  /*a920*/  FMUL R29, R78.reuse, R33 ;  /* 0x000000214e1d7220 */ /* 0x040fe20000400000 */
[----:B------:R-:W-:Y:S01]  /*a930*/  FMUL R30, R78, R34 ;  /* 0x000000224e1e7220 */ /* 0x000fe20000400000 */
[----:B------:R-:W-:Y:S01]  /*a940*/  SHF.L.U32 R129, R136, 0x10, RZ ;  /* 0x0000001088817819 */ /* 0x000fe200000006ff */
[----:B------:R-:W-:Y:S01]  /*a950*/  FFMA R28, R81, R109, R28 ;  /* 0x0000006d511c7223 */ /* 0x000fe2000000001c */
[----:B------:R-:W-:Y:S01]  /*a960*/  F2FP.BF16.F32.PACK_AB R25, R31, R26 ;  /* 0x0000001a1f19723e */ /* 0x000fe200000010ff */
[C---:B------:R-:W-:Y:S01]  /*a970*/  FFMA R29, R81.reuse, R112, R29 ;  /* 0x00000070511d7223 */ /* 0x040fe2000000001d */
[----:B------:R-:W-:Y:S01]  /*a980*/  FFMA R30, R81, R111, R30 ;  /* 0x0000006f511e7223 */ /* 0x000fe2000000001e */
[----:B------:R-:W-:Y:S01]  /*a990*/  FMUL R35, R78, R35 ;  /* 0x000000234e237220 */ /* 0x000fe20000400000 */
        /* <DEDUP_REMOVED lines=34> */
[----:B------:R-:W-:Y:S01]  /*abc0*/  FFMA R41, R81, R124, R41 ;  /* 0x0000007c51297223 */ /* 0x000fe20000000029 */
[C---:B------:R-:W-:Y:S01]  /*abd0*/  FMUL R47, R78.reuse, R47 ;  /* 0x0000002f4e2f7220 */ /* 0x040fe20000400000 */
[C---:B------:R-:W-:Y:S01]  /*abe0*/  FMUL R44, R78.reuse, R48 ;  /* 0x000000304e2c7220 */ /* 0x040fe20000400000 */
[----:B------:R-:W-:Y:S01]  /*abf0*/  FMUL R45, R78, R49 ;  /* 0x000000314e2d7220 */ /* 0x000fe20000400000 */
[----:B------:R1:W-:Y:S01]  /*ac00*/  STS.128 [R177+0xc400], R32 ;  /* 0x00c40020b1007388 */ /* 0x0003e20000000c00 */
[----:B------:R-:W-:Y:S01]  /*ac10*/  LOP3.LUT R138, R139, 0xffff0000, RZ, 0xc0, !PT ;  /* 0xffff00008b8a7812 */ /* 0x000fe200078ec0ff */
[----:B------:R-:W-:Y:S01]  /*ac20*/  FFMA R42, R81, R123, R42 ;  /* 0x0000007b512a7223 */ /* 0x000fe2000000002a */
[----:B------:R-:W-:Y:S01]  /*ac30*/  F2FP.BF16.F32.PACK_AB R40, R41, R40 ;  /* 0x000000282928723e */ /* 0x000fe200000010ff */
[C---:B------:R-:W-:Y:S01]  /*ac40*/  FFMA R47, R81.reuse, R126, R47 ;  /* 0x0000007e512f7223 */ /* 0x040fe2000000002f */
[C---:B------:R-:W-:Y:S01]  /*ac50*/  FFMA R44, R81.reuse, R125, R44 ;  /* 0x0000007d512c7223 */ /* 0x040fe2000000002c */
[----:B------:R-:W-:Y:S01]  /*ac60*/  SHF.L.U32 R137, R144, 0x10, RZ ;  /* 0x0000001090897819 */ /* 0x000fe200000006ff */
[C---:B------:R-:W-:Y:S01]  /*ac70*/  FFMA R45, R81.reuse, R128, R45 ;  /* 0x00000080512d7223 */ /* 0x040fe2000000002d */
[C---:B------:R-:W-:Y:S01]  /*ac80*/  FMUL R46, R78.reuse, R50 ;  /* 0x000000324e2e7220 */ /* 0x040fe20000400000 */
[C---:B------:R-:W-:Y:S01]  /*ac90*/  FMUL R51, R78.reuse, R51 ;  /* 0x000000334e337220 */ /* 0x040fe20000400000 */
[C---:B------:R-:W-:Y:S01]  /*aca0*/  FMUL R48, R78.reuse, R52 ;  /* 0x000000344e307220 */ /* 0x040fe20000400000 */
[C---:B------:R-:W-:Y:S01]  /*acb0*/  FMUL R49, R78.reuse, R53 ;  /* 0x000000354e317220 */ /* 0x040fe20000400000 */
[C---:B------:R-:W-:Y:S01]  /*acc0*/  FFMA R46, R81.reuse, R127, R46 ;  /* 0x0000007f512e7223 */ /* 0x040fe2000000002e */
[C---:B------:R-:W-:Y:S01]  /*acd0*/  FMUL R50, R78.reuse, R54 ;  /* 0x000000364e327220 */ /* 0x040fe20000400000 */
[C---:B------:R-:W-:Y:S01]  /*ace0*/  FFMA R51, R81.reuse, R130, R51 ;  /* 0x0000008251337223 */ /* 0x040fe20000000033 */
[C---:B------:R-:W-:Y:S01]  /*acf0*/  FMUL R55, R78.reuse, R55 ;  /* 0x000000374e377220 */ /* 0x040fe20000400000 */
[C---:B------:R-:W-:Y:S01]  /*ad00*/  FFMA R48, R81.reuse, R129, R48 ;  /* 0x0000008151307223 */ /* 0x040fe20000000030 */
[C---:B------:R-:W-:Y:S01]  /*ad10*/  FMUL R52, R78.reuse, R56 ;  /* 0x000000384e347220 */ /* 0x040fe20000400000 */
[C---:B------:R-:W-:Y:S01]  /*ad20*/  FFMA R49, R81.reuse, R132, R49 ;  /* 0x0000008451317223 */ /* 0x040fe20000000031 */
[C---:B------:R-:W-:Y:S01]  /*ad30*/  FMUL R53, R78.reuse, R57 ;  /* 0x000000394e357220 */ /* 0x040fe20000400000 */
[----:B------:R-:W-:Y:S01]  /*ad40*/  FFMA R50, R81, R131, R50 ;  /* 0x0000008351327223 */ /* 0x000fe20000000032 */
[C---:B------:R-:W-:Y:S01]  /*ad50*/  FMUL R54, R78.reuse, R58 ;  /* 0x0000003a4e367220 */ /* 0x040fe20000400000 */
[----:B------:R-:W-:Y:S01]  /*ad60*/  F2FP.BF16.F32.PACK_AB R41, R47, R42 ;  /* 0x0000002a2f29723e */ /* 0x000fe200000010ff */
[----:B------:R-:W-:Y:S01]  /*ad70*/  FFMA R55, R81, R134, R55 ;  /* 0x0000008651377223 */ /* 0x000fe20000000037 */
[C---:B------:R-:W-:Y:S01]  /*ad80*/  FMUL R59, R78.reuse, R59 ;  /* 0x0000003b4e3b7220 */ /* 0x040fe20000400000 */
[----:B------:R-:W-:Y:S01]  /*ad90*/  F2FP.BF16.F32.PACK_AB R42, R45, R44 ;  /* 0x0000002c2d2a723e */ /* 0x000fe200000010ff */
[----:B------:R-:W-:Y:S01]  /*ada0*/  FFMA R52, R81, R133, R52 ;  /* 0x0000008551347223 */ /* 0x000fe20000000034 */
[----:B------:R-:W-:Y:S01]  /*adb0*/  F2FP.BF16.F32.PACK_AB R43, R51, R46 ;  /* 0x0000002e332b723e */ /* 0x000fe200000010ff */
[----:B------:R-:W-:Y:S01]  /*adc0*/  FMUL R56, R78, R60 ;  /* 0x0000003c4e387220 */ /* 0x000fe20000400000 */
[----:B------:R-:W-:Y:S01]  /*add0*/  LOP3.LUT R140, R144, 0xffff0000, RZ, 0xc0, !PT ;  /* 0xffff0000908c7812 */ /* 0x000fe200078ec0ff */
[----:B------:R-:W-:Y:S01]  /*ade0*/  FFMA R53, R81, R136, R53 ;  /* 0x0000008851357223 */ /* 0x000fe20000000035 */
[----:B------:R-:W-:Y:S01]  /*adf0*/  SHF.L.U32 R139, R145, 0x10, RZ ;  /* 0x00000010918b7819 */ /* 0x000fe200000006ff */
[----:B------:R1:W-:Y:S01]  /*ae00*/  STS.128 [R176+0xc400], R40 ;  /* 0x00c40028b0007388 */ /* 0x0003e20000000c00 */
[C---:B------:R-:W-:Y:S01]  /*ae10*/  FMUL R57, R78.reuse, R61 ;  /* 0x0000003d4e397220 */ /* 0x040fe20000400000 */
[----:B------:R-:W-:Y:S01]  /*ae20*/  FFMA R54, R81, R135, R54 ;  /* 0x0000008751367223 */ /* 0x000fe20000000036 */
[----:B------:R-:W-:Y:S01]  /*ae30*/  LOP3.LUT R142, R145, 0xffff0000, RZ, 0xc0, !PT ;  /* 0xffff0000918e7812 */ /* 0x000fe200078ec0ff */
[----:B------:R-:W-:Y:S01]  /*ae40*/  FMUL R58, R78, R62 ;  /* 0x0000003e4e3a7220 */ /* 0x000fe20000400000 */
[C---:B------:R-:W-:Y:S01]  /*ae50*/  FFMA R59, R81.reuse, R138, R59 ;  /* 0x0000008a513b7223 */ /* 0x040fe2000000003b */
[----:B------:R-:W-:Y:S01]  /*ae60*/  SHF.L.U32 R141, R146, 0x10, RZ ;  /* 0x00000010928d7819 */ /* 0x000fe200000006ff */
[----:B------:R-:W-:Y:S01]  /*ae70*/  FMUL R63, R78, R63 ;  /* 0x0000003f4e3f7220 */ /* 0x000fe20000400000 */
        /* <DEDUP_REMOVED lines=9> */
[C---:B------:R-:W-:Y:S01]  /*af10*/  FMUL R62, R78.reuse, R66 ;  /* 0x000000424e3e7220 */ /* 0x040fe20000400000 */
[----:B------:R-:W-:Y:S01]  /*af20*/  F2FP.BF16.F32.PACK_AB R49, R55, R50 ;  /* 0x000000323731723e */ /* 0x000fe200000010ff */
[----:B------:R-:W-:Y:S01]  /*af30*/  FFMA R63, R81, R142, R63 ;  /* 0x0000008e513f7223 */ /* 0x000fe2000000003f */
[----:B------:R-:W-:Y:S01]  /*af40*/  FMUL R67, R78, R67 ;  /* 0x000000434e437220 */ /* 0x000fe20000400000 */
[----:B------:R-:W-:Y:S01]  /*af50*/  F2FP.BF16.F32.PACK_AB R50, R53, R52 ;  /* 0x000000343532723e */ /* 0x000fe200000010ff */
[----:B------:R-:W-:Y:S01]  /*af60*/  FFMA R60, R81, R141, R60 ;  /* 0x0000008d513c7223 */ /* 0x000fe2000000003c */
[----:B------:R-:W-:Y:S01]  /*af70*/  F2FP.BF16.F32.PACK_AB R51, R59, R54 ;  /* 0x000000363b33723e */ /* 0x000fe200000010ff */
[C---:B------:R-:W-:Y:S01]  /*af80*/  FFMA R61, R81.reuse, R144, R61 ;  /* 0x00000090513d7223 */ /* 0x040fe2000000003d */
[C---:B------:R-:W-:Y:S01]  /*af90*/  FFMA R62, R81.reuse, R143, R62 ;  /* 0x0000008f513e7223 */ /* 0x040fe2000000003e */
[----:B------:R-:W-:Y:S01]  /*afa0*/  FFMA R67, R81, R146, R67 ;  /* 0x0000009251437223 */ /* 0x000fe20000000043 */
[----:B------:R-:W-:Y:S01]  /*afb0*/  F2FP.BF16.F32.PACK_AB R56, R57, R56 ;  /* 0x000000383938723e */ /* 0x000fe200000010ff */
[----:B------:R1:W-:Y:S01]  /*afc0*/  STS.128 [R175+0xc400], R48 ;  /* 0x00c40030af007388 */ /* 0x0003e20000000c00 */
[----:B------:R-:W-:Y:S02]  /*afd0*/  F2FP.BF16.F32.PACK_AB R57, R63, R58 ;  /* 0x0000003a3f39723e */ /* 0x000fe400000010ff */
        /* <DEDUP_REMOVED lines=20> */
.L_x_141:
[----:B------:R-:W-:Y:S05]  /*b120*/  BSYNC.RECONVERGENT B0 ;  /* 0x0000000000007941 */ /* 0x000fea0003800200 */
.L_x_140:
[----:B------:R-:W-:Y:S01]  /*b130*/  BAR.SYNC.DEFER_BLOCKING 0x1, 0x80 ;  /* 0x0042000000007b1d */ /* 0x000fe20000010000 */
[----:B------:R-:W-:Y:S01]  /*b140*/  UISETP.NE.AND UP0, UPT, UR49, -0x4, UPT ;  /* 0xfffffffc3100788c */ /* 0x000fe2000bf05270 */
[----:B------:R-:W-:Y:S08]  /*b150*/  IADD3 R76, PT, PT, R76, 0x1, RZ ;  /* 0x000000014c4c7810 */ /* 0x000ff00007ffe0ff */
[----:B------:R-:W-:Y:S05]  /*b160*/  BRA.U !UP0, `(.L_x_142) ;  /* 0x0000000108287547 */ /* 0x000fea000b800000 */
[----:B------:R-:W-:Y:S01]  /*b170*/  ISETP.NE.AND P0, PT, R179, RZ, PT ;  /* 0x000000ffb300720c */ /* 0x000fe20003f05270 */
[----:B------:R-:W-:Y:S01]  /*b180*/  IMAD.U32 R3, RZ, RZ, UR51 ;  /* 0x00000033ff037e24 */ /* 0x000fe2000f8e00ff */
[----:B------:R-:W-:Y:S01]  /*b190*/  UIADD3 UR51, UPT, UPT, UR51, 0x1, URZ ;  /* 0x0000000133337890 */ /* 0x000fe2000fffe0ff */
[----:B------:R-:W-:Y:S03]  /*b1a0*/  IMAD.U32 R0, RZ, RZ, UR37 ;  /* 0x00000025ff007e24 */ /* 0x000fe6000f8e00ff */
[----:B------:R-:W-:Y:S04]  /*b1b0*/  UISETP.NE.AND UP0, UPT, UR51, 0x4, UPT ;  /* 0x000000043300788c */ /* 0x000fe8000bf05270 */
[----:B------:R-:W-:Y:S03]  /*b1c0*/  USEL UR51, UR51, URZ, UP0 ;  /* 0x000000ff33337287 */ /* 0x000fe60008000000 */
[----:B------:R-:W-:Y:S05]  /*b1d0*/  @P0 LEA R3, R3, UR48, 0x3 ;  /* 0x0000003003030c11 */ /* 0x000fea000f8e18ff */
[----:B------:R-:W-:Y:S05]  /*b1e0*/  @P0 VIADD R3, R3, 0x70 ;  /* 0x0000007003030836 */ /* 0x000fea0000000000 */
[----:B------:R-:W-:Y:S04]  /*b1f0*/  @P0 PRMT R0, R0, 0x654, R3 ;  /* 0x0000065400000816 */ /* 0x000fe80000000003 */
[----:B------:R2:W-:Y:S03]  /*b200*/  @P0 SYNCS.ARRIVE.TRANS64.RED.A1T0 RZ, [R0+URZ], RZ ;  /* 0x000000ff00ff09a7 */ /* 0x0005e600081004ff */
.L_x_142:
[----:B------:R-:W-:Y:S01]  /*b210*/  ISETP.NE.AND P2, PT, R171, RZ, PT ;  /* 0x000000ffab00720c */ /* 0x000fe20003f45270 */
[----:B------:R-:W-:Y:S01]  /*b220*/  UIADD3 UR49, UPT, UPT, UR49, 0x4, URZ ;  /* 0x0000000431317890 */ /* 0x000fe2000fffe0ff */
[----:B------:R-:W-:Y:S01]  /*b230*/  ISETP.NE.AND P0, PT, R173, 0x2, PT ;  /* 0x00000002ad00780c */ /* 0x000fe20003f05270 */
[----:B------:R-:W-:Y:S01]  /*b240*/  IMAD.IADD R20, R75, 0x1, R154 ;  /* 0x000000014b147824 */ /* 0x000fe200078e029a */
[----:B------:R-:W-:Y:S01]  /*b250*/  ISETP.NE.AND P1, PT, R76, 0x2, PT ;  /* 0x000000024c00780c */ /* 0x000fe20003f25270 */
[----:B------:R-:W-:Y:S01]  /*b260*/  IMAD.IADD R21, R77, 0x1, R156 ;  /* 0x000000014d157824 */ /* 0x000fe200078e029c */
[----:B--2---:R-:W-:Y:S02]  /*b270*/  SEL R0, RZ, 0x1, P0 ;  /* 0x00000001ff007807 */ /* 0x004fe40000000000 */
[----:B------:R-:W-:Y:S02]  /*b280*/  SEL R3, RZ, 0x1, P1 ;  /* 0x00000001ff037807 */ /* 0x000fe40000800000 */
[----:B------:R-:W-:Y:S02]  /*b290*/  LOP3.LUT R165, R165, R0, RZ, 0x3c, !PT ;  /* 0x00000000a5a57212 */ /* 0x000fe400078e3cff */
[----:B------:R-:W-:Y:S02]  /*b2a0*/  LOP3.LUT R166, R166, R3, RZ, 0x3c, !PT ;  /* 0x00000003a6a67212 */ /* 0x000fe400078e3cff */
[----:B------:R-:W-:Y:S02]  /*b2b0*/  @P2 R2UR UR36, R164 ;  /* 0x00000000a42422ca */ /* 0x000fe400000e0000 */
[----:B------:R-:W-:Y:S02]  /*b2c0*/  SEL R173, R173, RZ, P0 ;  /* 0x000000ffadad7207 */ /* 0x000fe40000000000 */
[----:B------:R-:W-:Y:S01]  /*b2d0*/  SEL R76, R76, RZ, P1 ;  /* 0x000000ff4c4c7207 */ /* 0x000fe20000800000 */
[----:B------:R-:W-:Y:S10]  /*b2e0*/  @P2 BRA `(.L_x_143) ;  /* 0xffffffa000282947 */ /* 0x000ff4000383ffff */
[----:B------:R-:W-:-:S09]  /*b2f0*/  UISETP.NE.AND UP0, UPT, UR50, URZ, UPT ;  /* 0x000000ff3200728c */ /* 0x000fd2000bf05270 */
[----:B------:R-:W-:Y:S05]  /*b300*/  BRA.U !UP0, `(.L_x_144) ;  /* 0x0000000108487547 */ /* 0x000fea000b800000 */
[----:B------:R-:W2:Y:S02]  /*b310*/  LDCU.64 UR4, c[0x0][0x890] ;  /* 0x00011200ff0477ac */ /* 0x000ea40008000a00 */
[----:B--2---:R-:W-:-:S04]  /*b320*/  UISETP.NE.U32.AND UP0, UPT, UR4, URZ, UPT ;  /* 0x000000ff0400728c */ /* 0x004fc8000bf05070 */
[----:B------:R-:W-:-:S09]  /*b330*/  UISETP.NE.AND.EX UP0, UPT, UR5, URZ, UPT, UP0 ;  /* 0x000000ff0500728c */ /* 0x000fd2000bf05300 */
[----:B------:R-:W-:Y:S05]  /*b340*/  BRA.U UP0, `(.L_x_145) ;  /* 0x00000001000c7547 */ /* 0x000fea000b800000 */
[----:B------:R-:W-:-:S13]  /*b350*/  FSETP.NEU.AND P0, PT, R81, RZ, PT ;  /* 0x000000ff5100720b */ /* 0x000fda0003f0d000 */
[----:B------:R-:W-:Y:S05]  /*b360*/  @!P0 EXIT ;  /* 0x000000000000894d */ /* 0x000fea0003800000 */
[----:B------:R-:W-:Y:S05]  /*b370*/  BRA `(.L_x_144) ;  /* 0x00000000002c7947 */ /* 0x000fea0003800000 */
.L_x_145:
[----:B------:R-:W-:Y:S01]  /*b380*/  ISETP.NE.AND P0, PT, R172, RZ, PT ;  /* 0x000000ffac00720c */ /* 0x000fe20003f05270 */
[----:B------:R-:W-:-:S12]  /*b390*/  BSSY.RECONVERGENT B0, `(.L_x_144) ;  /* 0x0000009000007945 */ /* 0x000fd80003800200 */
[----:B------:R-:W-:Y:S05]  /*b3a0*/  @P0 BRA `(.L_x_146) ;  /* 0x0000000000140947 */ /* 0x000fea0003800000 */
[----:B------:R-:W2:Y:S02]  /*b3b0*/  LDCU.64 UR4, c[0x0][0x888] ;  /* 0x00011100ff0477ac */ /* 0x000ea40008000a00 */
[----:B--2---:R-:W-:-:S04]  /*b3c0*/  ISETP.NE.U32.AND P0, PT, RZ, UR4, PT ;  /* 0x00000004ff007c0c */ /* 0x004fc8000bf05070 */
[----:B------:R-:W-:-:S13]  /*b3d0*/  ISETP.NE.AND.EX P0, PT, RZ, UR5, PT, P0 ;  /* 0x00000005ff007c0c */ /* 0x000fda000bf05300 */
[----:B------:R-:W-:Y:S05]  /*b3e0*/  @!P0 EXIT ;  /* 0x000000000000894d */ /* 0x000fea0003800000 */
[----:B------:R-:W-:Y:S05]  /*b3f0*/  BRA `(.L_x_147) ;  /* 0x0000000000087947 */ /* 0x000fea0003800000 */
.L_x_146:
[----:B------:R-:W-:-:S13]  /*b400*/  FSETP.NEU.AND P0, PT, R81, RZ, PT ;  /* 0x000000ff5100720b */ /* 0x000fda0003f0d000 */
[----:B------:R-:W-:Y:S05]  /*b410*/  @!P0 EXIT ;  /* 0x000000000000894d */ /* 0x000fea0003800000 */
.L_x_147:
[----:B------:R-:W-:Y:S05]  /*b420*/  BSYNC.RECONVERGENT B0 ;  /* 0x0000000000007941 */ /* 0x000fea0003800200 */
.L_x_144:
[----:B------:R-:W-:Y:S01]  /*b430*/  ULEA UR4, UR51, UR48, 0x3 ;  /* 0x0000003033047291 */ /* 0x000fe2000f8e18ff */
[----:B------:R-:W-:-:S04]  /*b440*/  DEPBAR.LE SB0, 0x0 ;  /* 0x000080000000791a */ /* 0x000fc80000000000 */
[----:B------:R-:W-:-:S04]  /*b450*/  UIADD3 UR4, UPT, UPT, UR4, 0x70, URZ ;  /* 0x0000007004047890 */ /* 0x000fc8000fffe0ff */
[----:B------:R-:W-:-:S09]  /*b460*/  UPRMT UR4, UR37, 0x654, UR4 ;  /* 0x0000065425047896 */ /* 0x000fd20008000004 */
[----:B------:R-:W-:Y:S01]  /*b470*/  SYNCS.ARRIVE.TRANS64.RED.A1T0 RZ, [UR4], RZ ;  /* 0x000000ffffff79a7 */ /* 0x000fe20008100404 */
[----:B------:R-:W-:Y:S05]  /*b480*/  EXIT ;  /* 0x000000000000794d */ /* 0x000fea0003800000 */
.L_x_24:
[----:B--2---:R2:W4:Y:S02]  /*b490*/  SYNCS.PHASECHK.TRANS64.TRYWAIT P0, [R3+URZ+0xf0], R2 ;  /* 0x0000f002030075a7 */ /* 0x00452400080011ff */
[----:B----4-:R-:W-:Y:S05]  /*b4a0*/  @!P0 NANOSLEEP.SYNCS 0x989680 ;  /* 0x009896800000895d */ /* 0x010fea0003900000 */
[----:B------:R-:W4:Y:S02]  /*b4b0*/  @!P0 SYNCS.PHASECHK.TRANS64 P0, [R3+URZ+0xf0], R2 ;  /* 0x0000f002030085a7 */ /* 0x000f2400080010ff */
[----:B----4-:R-:W-:Y:S05]  /*b4c0*/  @!P0 BRA `(.L_x_24) ;  /* 0xfffffffc00f08947 */ /* 0x010fea000383ffff */
[----:B------:R-:W-:Y:S05]  /*b4d0*/  BRA `(.L_x_148) ;  /* 0xffffff6000c47947 */ /* 0x000fea000383ffff */
.L_x_27:
[----:B-1----:R-:W-:-:S07]  /*b4e0*/  MOV R2, UR33 ;  /* 0x0000002100027c02 */ /* 0x002fce0008000f00 */
.L_x_149:
[----:B-1----:R1:W2:Y:S02]  /*b4f0*/  SYNCS.PHASECHK.TRANS64.TRYWAIT P0, [R2+URZ+0x28], R5 ;  /* 0x00002805020075a7 */ /* 0x0022a400080011ff */
[----:B--2---:R-:W-:Y:S05]  /*b500*/  @!P0 NANOSLEEP.SYNCS 0x989680 ;  /* 0x009896800000895d */ /* 0x004fea0003900000 */
[----:B------:R-:W2:Y:S02]  /*b510*/  @!P0 SYNCS.PHASECHK.TRANS64 P0, [R2+URZ+0x28], R5 ;  /* 0x00002805020085a7 */ /* 0x000ea400080010ff */
[----:B--2---:R-:W-:Y:S05]  /*b520*/  @!P0 BRA `(.L_x_149) ;  /* 0xfffffffc00f08947 */ /* 0x004fea000383ffff */
[----:B------:R-:W-:Y:S05]  /*b530*/  BRA `(.L_x_26) ;  /* 0xffffff6400287947 */ /* 0x000fea000383ffff */
.L_x_34:
[----:B-1----:R-:W-:-:S07]  /*b540*/  MOV R2, UR17 ;  /* 0x0000001100027c02 */ /* 0x002fce0008000f00 */
.L_x_150:
[----:B-1----:R1:W2:Y:S02]  /*b550*/  SYNCS.PHASECHK.TRANS64.TRYWAIT P0, [R2+URZ+0x28], R5 ;  /* 0x00002805020075a7 */ /* 0x0022a400080011ff */
[----:B--2---:R-:W-:Y:S05]  /*b560*/  @!P0 NANOSLEEP.SYNCS 0x989680 ;  /* 0x009896800000895d */ /* 0x004fea0003900000 */
[----:B------:R-:W2:Y:S02]  /*b570*/  @!P0 SYNCS.PHASECHK.TRANS64 P0, [R2+URZ+0x28], R5 ;  /* 0x00002805020085a7 */ /* 0x000ea400080010ff */
[----:B--2---:R-:W-:Y:S05]  /*b580*/  @!P0 BRA `(.L_x_150) ;  /* 0xfffffffc00f08947 */ /* 0x004fea000383ffff */
[----:B------:R-:W-:Y:S05]  /*b590*/  BRA `(.L_x_33) ;  /* 0xffffff6400e07947 */ /* 0x000fea000383ffff */
.L_x_39:
[----:B-1----:R1:W2:Y:S02]  /*b5a0*/  SYNCS.PHASECHK.TRANS64.TRYWAIT P0, [R2+URZ+0xa0], R3 ;  /* 0x0000a003020075a7 */ /* 0x0022a400080011ff */
[----:B--2---:R-:W-:Y:S05]  /*b5b0*/  @!P0 NANOSLEEP.SYNCS 0x989680 ;  /* 0x009896800000895d */ /* 0x004fea0003900000 */
[----:B------:R-:W2:Y:S02]  /*b5c0*/  @!P0 SYNCS.PHASECHK.TRANS64 P0, [R2+URZ+0xa0], R3 ;  /* 0x0000a003020085a7 */ /* 0x000ea400080010ff */
[----:B--2---:R-:W-:Y:S05]  /*b5d0*/  @!P0 BRA `(.L_x_39) ;  /* 0xfffffffc00f08947 */ /* 0x004fea000383ffff */
[----:B------:R-:W-:Y:S05]  /*b5e0*/  BRA `(.L_x_151) ;  /* 0xffffff6800807947 */ /* 0x000fea000383ffff */
.L_x_43:
[----:B---3--:R-:W-:-:S07]  /*b5f0*/  MOV R0, UR4 ;  /* 0x0000000400007c02 */ /* 0x008fce0008000f00 */
.L_x_152:
[----:B-1----:R1:W2:Y:S02]  /*b600*/  SYNCS.PHASECHK.TRANS64.TRYWAIT P0, [R0+URZ], R3 ;  /* 0x00000003000075a7 */ /* 0x0022a400080011ff */
[----:B--2---:R-:W-:Y:S05]  /*b610*/  @!P0 NANOSLEEP.SYNCS 0x989680 ;  /* 0x009896800000895d */ /* 0x004fea0003900000 */
[----:B------:R-:W2:Y:S02]  /*b620*/  @!P0 SYNCS.PHASECHK.TRANS64 P0, [R0+URZ], R3 ;  /* 0x00000003000085a7 */ /* 0x000ea400080010ff */
[----:B--2---:R-:W-:Y:S05]  /*b630*/  @!P0 BRA `(.L_x_152) ;  /* 0xfffffffc00f08947 */ /* 0x004fea000383ffff */
[----:B------:R-:W-:Y:S05]  /*b640*/  BRA `(.L_x_153) ;  /* 0xffffff6c00f07947 */ /* 0x000fea000383ffff */
.L_x_44:
[----:B---3--:R-:W-:-:S07]  /*b650*/  MOV R0, UR4 ;  /* 0x0000000400007c02 */ /* 0x008fce0008000f00 */
.L_x_154:
[----:B-1----:R1:W2:Y:S02]  /*b660*/  SYNCS.PHASECHK.TRANS64.TRYWAIT P0, [R0+URZ], R3 ;  /* 0x00000003000075a7 */ /* 0x0022a400080011ff */
[----:B--2---:R-:W-:Y:S05]  /*b670*/  @!P0 NANOSLEEP.SYNCS 0x989680 ;  /* 0x009896800000895d */ /* 0x004fea0003900000 */
[----:B------:R-:W2:Y:S02]  /*b680*/  @!P0 SYNCS.PHASECHK.TRANS64 P0, [R0+URZ], R3 ;  /* 0x00000003000085a7 */ /* 0x000ea400080010ff */
[----:B--2---:R-:W-:Y:S05]  /*b690*/  @!P0 BRA `(.L_x_154) ;  /* 0xfffffffc00f08947 */ /* 0x004fea000383ffff */
[----:B------:R-:W-:Y:S05]  /*b6a0*/  BRA `(.L_x_155) ;  /* 0xffffff6c00fc7947 */ /* 0x000fea000383ffff */
.L_x_45:
[----:B---3--:R-:W-:-:S07]  /*b6b0*/  MOV R0, UR4 ;  /* 0x0000000400007c02 */ /* 0x008fce0008000f00 */
.L_x_156:
[----:B-1----:R1:W2:Y:S02]  /*b6c0*/  SYNCS.PHASECHK.TRANS64.TRYWAIT P0, [R0+URZ], R3 ;  /* 0x00000003000075a7 */ /* 0x0022a400080011ff */
[----:B--2---:R-:W-:Y:S05]  /*b6d0*/  @!P0 NANOSLEEP.SYNCS 0x989680 ;  /* 0x009896800000895d */ /* 0x004fea0003900000 */
[----:B------:R-:W2:Y:S02]  /*b6e0*/  @!P0 SYNCS.PHASECHK.TRANS64 P0, [R0+URZ], R3 ;  /* 0x00000003000085a7 */ /* 0x000ea400080010ff */
[----:B--2---:R-:W-:Y:S05]  /*b6f0*/  @!P0 BRA `(.L_x_156) ;  /* 0xfffffffc00f08947 */ /* 0x004fea000383ffff */
[----:B------:R-:W-:Y:S05]  /*b700*/  BRA `(.L_x_157) ;  /* 0xffffff7000087947 */ /* 0x000fea000383ffff */
.L_x_46:
[----:B---3--:R-:W-:-:S07]  /*b710*/  MOV R0, UR4 ;  /* 0x0000000400007c02 */ /* 0x008fce0008000f00 */
.L_x_158:
[----:B-1----:R1:W2:Y:S02]  /*b720*/  SYNCS.PHASECHK.TRANS64.TRYWAIT P0, [R0+URZ], R3 ;  /* 0x00000003000075a7 */ /* 0x0022a400080011ff */
[----:B--2---:R-:W-:Y:S05]  /*b730*/  @!P0 NANOSLEEP.SYNCS 0x989680 ;  /* 0x009896800000895d */ /* 0x004fea0003900000 */
[----:B------:R-:W2:Y:S02]  /*b740*/  @!P0 SYNCS.PHASECHK.TRANS64 P0, [R0+URZ], R3 ;  /* 0x00000003000085a7 */ /* 0x000ea400080010ff */
[----:B--2---:R-:W-:Y:S05]  /*b750*/  @!P0 BRA `(.L_x_158) ;  /* 0xfffffffc00f08947 */ /* 0x004fea000383ffff */
[----:B------:R-:W-:Y:S05]  /*b760*/  BRA `(.L_x_159) ;  /* 0xffffff7000147947 */ /* 0x000fea000383ffff */
.L_x_49:
[----:B-1----:R1:W2:Y:S02]  /*b770*/  SYNCS.PHASECHK.TRANS64.TRYWAIT P0, [R0+URZ+0xe0], R5 ;  /* 0x0000e005000075a7 */ /* 0x0022a400080011ff */
[----:B--2---:R-:W-:Y:S05]  /*b780*/  @!P0 NANOSLEEP.SYNCS 0x989680 ;  /* 0x009896800000895d */ /* 0x004fea0003900000 */
[----:B------:R-:W2:Y:S02]  /*b790*/  @!P0 SYNCS.PHASECHK.TRANS64 P0, [R0+URZ+0xe0], R5 ;  /* 0x0000e005000085a7 */ /* 0x000ea400080010ff */
[----:B--2---:R-:W-:Y:S05]  /*b7a0*/  @!P0 BRA `(.L_x_49) ;  /* 0xfffffffc00f08947 */ /* 0x004fea000383ffff */
[----:B------:R-:W-:Y:S05]  /*b7b0*/  BRA `(.L_x_160) ;  /* 0xffffff7000747947 */ /* 0x000fea000383ffff */
.L_x_50:
[----:B------:R-:W-:-:S07]  /*b7c0*/  MOV R0, UR5 ;  /* 0x0000000500007c02 */ /* 0x000fce0008000f00 */
.L_x_161:
[----:B-1----:R1:W2:Y:S02]  /*b7d0*/  SYNCS.PHASECHK.TRANS64.TRYWAIT P0, [R0+URZ+0xb0], R7 ;  /* 0x0000b007000075a7 */ /* 0x0022a400080011ff */
[----:B--2---:R-:W-:Y:S05]  /*b7e0*/  @!P0 NANOSLEEP.SYNCS 0x989680 ;  /* 0x009896800000895d */ /* 0x004fea0003900000 */
[----:B------:R-:W2:Y:S02]  /*b7f0*/  @!P0 SYNCS.PHASECHK.TRANS64 P0, [R0+URZ+0xb0], R7 ;  /* 0x0000b007000085a7 */ /* 0x000ea400080010ff */
[----:B--2---:R-:W-:Y:S05]  /*b800*/  @!P0 BRA `(.L_x_161) ;  /* 0xfffffffc00f08947 */ /* 0x004fea000383ffff */
[----:B------:R-:W-:Y:S05]  /*b810*/  BRA `(.L_x_162) ;  /* 0xffffff7000847947 */ /* 0x000fea000383ffff */
.L_x_51:
[----:B-1----:R1:W2:Y:S02]  /*b820*/  SYNCS.PHASECHK.TRANS64.TRYWAIT P1, [R0+URZ+0xa0], R5 ;  /* 0x0000a005000075a7 */ /* 0x0022a400080211ff */
[----:B--2---:R-:W-:Y:S05]  /*b830*/  @!P1 NANOSLEEP.SYNCS 0x989680 ;  /* 0x009896800000995d */ /* 0x004fea0003900000 */
[----:B------:R-:W2:Y:S02]  /*b840*/  @!P1 SYNCS.PHASECHK.TRANS64 P1, [R0+URZ+0xa0], R5 ;  /* 0x0000a005000095a7 */ /* 0x000ea400080210ff */
[----:B--2---:R-:W-:Y:S05]  /*b850*/  @!P1 BRA `(.L_x_51) ;  /* 0xfffffffc00f09947 */ /* 0x004fea000383ffff */
[----:B------:R-:W-:Y:S05]  /*b860*/  BRA `(.L_x_163) ;  /* 0xffffff7000b47947 */ /* 0x000fea000383ffff */
.L_x_54:
[----:B------:R-:W-:-:S07]  /*b870*/  MOV R0, UR5 ;  /* 0x0000000500007c02 */ /* 0x000fce0008000f00 */
.L_x_164:
[----:B-1----:R1:W2:Y:S02]  /*b880*/  SYNCS.PHASECHK.TRANS64.TRYWAIT P0, [R0+URZ+0xb0], R3 ;  /* 0x0000b003000075a7 */ /* 0x0022a400080011ff */
[----:B--2---:R-:W-:Y:S05]  /*b890*/  @!P0 NANOSLEEP.SYNCS 0x989680 ;  /* 0x009896800000895d */ /* 0x004fea0003900000 */
[----:B------:R-:W2:Y:S02]  /*b8a0*/  @!P0 SYNCS.PHASECHK.TRANS64 P0, [R0+URZ+0xb0], R3 ;  /* 0x0000b003000085a7 */ /* 0x000ea400080010ff */
[----:B--2---:R-:W-:Y:S05]  /*b8b0*/  @!P0 BRA `(.L_x_164) ;  /* 0xfffffffc00f08947 */ /* 0x004fea000383ffff */
[----:B------:R-:W-:Y:S05]  /*b8c0*/  BRA `(.L_x_53) ;  /* 0xffffff7400087947 */ /* 0x000fea000383ffff */
.L_x_63:
[----:B-1----:R-:W-:-:S04]  /*b8d0*/  MOV R4, UR6 ;  /* 0x0000000600047c02 */ /* 0x002fc80008000f00 */
[----:B------:R1:W2:Y:S03]  /*b8e0*/  SYNCS.PHASECHK.TRANS64.TRYWAIT P0, [R4+URZ+0x8], R5 ;  /* 0x00000805040075a7 */ /* 0x0002a600080011ff */
[----:B--2---:R-:W-:Y:S05]  /*b8f0*/  @!P0 NANOSLEEP.SYNCS 0x989680 ;  /* 0x009896800000895d */ /* 0x004fea0003900000 */
[----:B------:R-:W2:Y:S02]  /*b900*/  @!P0 SYNCS.PHASECHK.TRANS64 P0, [R4+URZ+0x8], R5 ;  /* 0x00000805040085a7 */ /* 0x000ea400080010ff */
[----:B--2---:R-:W-:Y:S05]  /*b910*/  @!P0 BRA `(.L_x_63) ;  /* 0xfffffffc00ec8947 */ /* 0x004fea000383ffff */
[----:B------:R-:W-:Y:S05]  /*b920*/  BRA `(.L_x_62) ;  /* 0xffffff7400bc7947 */ /* 0x000fea000383ffff */
.L_x_65:
[----:B------:R-:W-:Y:S01]  /*b930*/  BSSY B0, `(.L_x_165) ;  /* 0x0000006000007945 */ /* 0x000fe20003800000 */
[----:B------:R-:W-:-:S07]  /*b940*/  MOV R15, 0xffffffff ;  /* 0xffffffff000f7802 */ /* 0x000fce0000000f00 */
[----:B-1---5:R-:W-:Y:S05]  /*b950*/  WARPSYNC.COLLECTIVE R15, `(.L_x_166) ;  /* 0x000000000f0c7348 */ /* 0x022fea0003c00000 */
[----:B------:R-:W-:Y:S02]  /*b960*/  ELECT P6, UR79, PT ;  /* 0x00000000004f782f */ /* 0x000fe400038c0000 */
[----:B------:R-:W-:Y:S01]  /*b970*/  MOV R14, UR79 ;  /* 0x0000004f000e7c02 */ /* 0x000fe20008000f00 */
[----:B-1---5:R-:W-:Y:S10]  /*b980*/  ENDCOLLECTIVE ;  /* 0x000000000000791b */ /* 0x022ff40003800000 */
.L_x_166:
[----:B------:R-:W-:Y:S05]  /*b990*/  BSYNC B0 ;  /* 0x0000000000007941 */ /* 0x000fea0003800000 */
.L_x_165:
[----:B------:R-:W-:Y:S05]  /*b9a0*/  BRA `(.L_x_167) ;  /* 0xffffff7400ec7947 */ /* 0x000fea000383ffff */
.L_x_67:
[----:B-1----:R-:W-:-:S04]  /*b9b0*/  MOV R2, UR6 ;  /* 0x0000000600027c02 */ /* 0x002fc80008000f00 */
[----:B------:R1:W2:Y:S03]  /*b9c0*/  SYNCS.PHASECHK.TRANS64.TRYWAIT P0, [R2+URZ+0x8], R3 ;  /* 0x00000803020075a7 */ /* 0x0002a600080011ff */
[----:B--2---:R-:W-:Y:S05]  /*b9d0*/  @!P0 NANOSLEEP.SYNCS 0x989680 ;  /* 0x009896800000895d */ /* 0x004fea0003900000 */
[----:B------:R-:W2:Y:S02]  /*b9e0*/  @!P0 SYNCS.PHASECHK.TRANS64 P0, [R2+URZ+0x8], R3 ;  /* 0x00000803020085a7 */ /* 0x000ea400080010ff */
[----:B--2---:R-:W-:Y:S05]  /*b9f0*/  @!P0 BRA `(.L_x_67) ;  /* 0xfffffffc00ec8947 */ /* 0x004fea000383ffff */
[----:B------:R-:W-:Y:S05]  /*ba00*/  BRA `(.L_x_66) ;  /* 0xffffff7400f07947 */ /* 0x000fea000383ffff */
.L_x_68:
[----:B-1----:R1:W2:Y:S02]  /*ba10*/  SYNCS.PHASECHK.TRANS64.TRYWAIT P0, [R0+URZ+0xa0], R5 ;  /* 0x0000a005000075a7 */ /* 0x0022a400080011ff */
[----:B--2---:R-:W-:Y:S05]  /*ba20*/  @!P0 NANOSLEEP.SYNCS 0x989680 ;  /* 0x009896800000895d */ /* 0x004fea0003900000 */
[----:B------:R-:W2:Y:S02]  /*ba30*/  @!P0 SYNCS.PHASECHK.TRANS64 P0, [R0+URZ+0xa0], R5 ;  /* 0x0000a005000085a7 */ /* 0x000ea400080010ff */
[----:B--2---:R-:W-:Y:S05]  /*ba40*/  @!P0 BRA `(.L_x_68) ;  /* 0xfffffffc00f08947 */ /* 0x004fea000383ffff */
[----:B------:R-:W-:Y:S05]  /*ba50*/  BRA `(.L_x_168) ;  /* 0xffffff7800dc7947 */ /* 0x000fea000383ffff */
.L_x_70:
[----:B------:R-:W-:-:S07]  /*ba60*/  MOV R0, UR9 ;  /* 0x0000000900007c02 */ /* 0x000fce0008000f00 */
.L_x_169:
[----:B-1----:R1:W2:Y:S02]  /*ba70*/  SYNCS.PHASECHK.TRANS64.TRYWAIT P0, [R0+URZ+0xd0], R5 ;  /* 0x0000d005000075a7 */ /* 0x0022a400080011ff */
[----:B--2---:R-:W-:Y:S05]  /*ba80*/  @!P0 NANOSLEEP.SYNCS 0x989680 ;  /* 0x009896800000895d */ /* 0x004fea0003900000 */
[----:B------:R-:W2:Y:S02]  /*ba90*/  @!P0 SYNCS.PHASECHK.TRANS64 P0, [R0+URZ+0xd0], R5 ;  /* 0x0000d005000085a7 */ /* 0x000ea400080010ff */
[----:B--2---:R-:W-:Y:S05]  /*baa0*/  @!P0 BRA `(.L_x_169) ;  /* 0xfffffffc00f08947 */ /* 0x004fea000383ffff */
[----:B------:R-:W-:Y:S05]  /*bab0*/  BRA `(.L_x_170) ;  /* 0xffffff7c00287947 */ /* 0x000fea000383ffff */
.L_x_73:
[----:B------:R-:W-:Y:S07]  /*bac0*/  MOV R0, UR8 ;  /* 0x0000000800007c02 */ /* 0x000fee0008000f00 */
.L_x_171:
[----:B-1----:R1:W2:Y:S02]  /*bad0*/  SYNCS.PHASECHK.TRANS64.TRYWAIT P0, [R0+URZ], R5 ;  /* 0x00000005000075a7 */ /* 0x0022a400080011ff */
[----:B--2---:R-:W-:Y:S05]  /*bae0*/  @!P0 NANOSLEEP.SYNCS 0x989680 ;  /* 0x009896800000895d */ /* 0x004fea0003900000 */
[----:B------:R-:W2:Y:S02]  /*baf0*/  @!P0 SYNCS.PHASECHK.TRANS64 P0, [R0+URZ], R5 ;  /* 0x00000005000085a7 */ /* 0x000ea400080010ff */
[----:B--2---:R-:W-:Y:S05]  /*bb00*/  @!P0 BRA `(.L_x_171) ;  /* 0xfffffffc00f08947 */ /* 0x004fea000383ffff */
[----:B------:R-:W-:Y:S05]  /*bb10*/  BRA `(.L_x_72) ;  /* 0xffffff7c003c7947 */ /* 0x000fea000383ffff */
.L_x_77:
[----:B-1----:R-:W-:-:S07]  /*bb20*/  MOV R0, UR5 ;  /* 0x0000000500007c02 */ /* 0x002fce0008000f00 */
.L_x_172:
[----:B-1----:R1:W2:Y:S02]  /*bb30*/  SYNCS.PHASECHK.TRANS64.TRYWAIT P0, [R0+URZ], R3 ;  /* 0x00000003000075a7 */ /* 0x0022a400080011ff */
[----:B--2---:R-:W-:Y:S05]  /*bb40*/  @!P0 NANOSLEEP.SYNCS 0x989680 ;  /* 0x009896800000895d */ /* 0x004fea0003900000 */
[----:B------:R-:W2:Y:S02]  /*bb50*/  @!P0 SYNCS.PHASECHK.TRANS64 P0, [R0+URZ], R3 ;  /* 0x00000003000085a7 */ /* 0x000ea400080010ff */
[----:B--2---:R-:W-:Y:S05]  /*bb60*/  @!P0 BRA `(.L_x_172) ;  /* 0xfffffffc00f08947 */ /* 0x004fea000383ffff */
[----:B------:R-:W-:Y:S05]  /*bb70*/  BRA `(.L_x_173) ;  /* 0xffffff8000307947 */ /* 0x000fea000383ffff */
.L_x_80:
[----:B------:R-:W-:-:S07]  /*bb80*/  MOV R0, UR7 ;  /* 0x0000000700007c02 */ /* 0x000fce0008000f00 */
.L_x_174:
[----:B-1----:R1:W2:Y:S02]  /*bb90*/  SYNCS.PHASECHK.TRANS64.TRYWAIT P1, [R0+URZ+0x100], R3 ;  /* 0x00010003000075a7 */ /* 0x0022a400080211ff */
[----:B--2---:R-:W-:Y:S05]  /*bba0*/  @!P1 NANOSLEEP.SYNCS 0x989680 ;  /* 0x009896800000995d */ /* 0x004fea0003900000 */
[----:B------:R-:W2:Y:S02]  /*bbb0*/  @!P1 SYNCS.PHASECHK.TRANS64 P1, [R0+URZ+0x100], R3 ;  /* 0x00010003000095a7 */ /* 0x000ea400080210ff */
[----:B--2---:R-:W-:Y:S05]  /*bbc0*/  @!P1 BRA `(.L_x_174) ;  /* 0xfffffffc00f09947 */ /* 0x004fea000383ffff */
[----:B------:R-:W-:Y:S05]  /*bbd0*/  BRA `(.L_x_175) ;  /* 0xffffff80007c7947 */ /* 0x000fea000383ffff */
.L_x_85:
[----:B--2---:R2:W4:Y:S02]  /*bbe0*/  SYNCS.PHASECHK.TRANS64.TRYWAIT P0, [R0+URZ+0xa0], R3 ;  /* 0x0000a003000075a7 */ /* 0x00452400080011ff */
[----:B----4-:R-:W-:Y:S05]  /*bbf0*/  @!P0 NANOSLEEP.SYNCS 0x989680 ;  /* 0x009896800000895d */ /* 0x010fea0003900000 */
[----:B------:R-:W4:Y:S02]  /*bc00*/  @!P0 SYNCS.PHASECHK.TRANS64 P0, [R0+URZ+0xa0], R3 ;  /* 0x0000a003000085a7 */ /* 0x000f2400080010ff */
[----:B----4-:R-:W-:Y:S05]  /*bc10*/  @!P0 BRA `(.L_x_85) ;  /* 0xfffffffc00f08947 */ /* 0x010fea000383ffff */
[----:B------:R-:W-:Y:S05]  /*bc20*/  BRA `(.L_x_176) ;  /* 0xffffff8400907947 */ /* 0x000fea000383ffff */
.L_x_88:
[----:B------:R-:W-:Y:S07]  /*bc30*/  MOV R0, UR7 ;  /* 0x0000000700007c02 */ /* 0x000fee0008000f00 */
.L_x_177:
[----:B--2---:R2:W4:Y:S02]  /*bc40*/  SYNCS.PHASECHK.TRANS64.TRYWAIT P0, [R0+URZ+0x98], R3 ;  /* 0x00009803000075a7 */ /* 0x00452400080011ff */
[----:B----4-:R-:W-:Y:S05]  /*bc50*/  @!P0 NANOSLEEP.SYNCS 0x989680 ;  /* 0x009896800000895d */ /* 0x010fea0003900000 */
[----:B------:R-:W4:Y:S02]  /*bc60*/  @!P0 SYNCS.PHASECHK.TRANS64 P0, [R0+URZ+0x98], R3 ;  /* 0x00009803000085a7 */ /* 0x000f2400080010ff */
[----:B----4-:R-:W-:Y:S05]  /*bc70*/  @!P0 BRA `(.L_x_177) ;  /* 0xfffffffc00f08947 */ /* 0x010fea000383ffff */
[----:B------:R-:W-:Y:S05]  /*bc80*/  BRA `(.L_x_87) ;  /* 0xffffff8800707947 */ /* 0x000fea000383ffff */
.L_x_91:
[----:B------:R-:W-:Y:S07]  /*bc90*/  MOV R3, UR7 ;  /* 0x0000000700037c02 */ /* 0x000fee0008000f00 */
.L_x_178:
[----:B-1----:R1:W2:Y:S02]  /*bca0*/  SYNCS.PHASECHK.TRANS64.TRYWAIT P0, [R3+URZ+0x70], R12 ;  /* 0x0000700c030075a7 */ /* 0x0022a400080011ff */
[----:B--2---:R-:W-:Y:S05]  /*bcb0*/  @!P0 NANOSLEEP.SYNCS 0x989680 ;  /* 0x009896800000895d */ /* 0x004fea0003900000 */
[----:B------:R-:W2:Y:S02]  /*bcc0*/  @!P0 SYNCS.PHASECHK.TRANS64 P0, [R3+URZ+0x70], R12 ;  /* 0x0000700c030085a7 */ /* 0x000ea400080010ff */
[----:B--2---:R-:W-:Y:S05]  /*bcd0*/  @!P0 BRA `(.L_x_178) ;  /* 0xfffffffc00f08947 */ /* 0x004fea000383ffff */
[----:B------:R-:W-:Y:S05]  /*bce0*/  BRA `(.L_x_179) ;  /* 0xffffff8800e87947 */ /* 0x000fea000383ffff */
.L_x_92:
[----:B-1----:R-:W-:Y:S07]  /*bcf0*/  MOV R3, UR7 ;  /* 0x0000000700037c02 */ /* 0x002fee0008000f00 */
.L_x_180:
[----:B-1----:R1:W2:Y:S02]  /*bd00*/  SYNCS.PHASECHK.TRANS64.TRYWAIT P0, [R3+URZ+0x78], R12 ;  /* 0x0000780c030075a7 */ /* 0x0022a400080011ff */
[----:B--2---:R-:W-:Y:S05]  /*bd10*/  @!P0 NANOSLEEP.SYNCS 0x989680 ;  /* 0x009896800000895d */ /* 0x004fea0003900000 */
[----:B------:R-:W2:Y:S02]  /*bd20*/  @!P0 SYNCS.PHASECHK.TRANS64 P0, [R3+URZ+0x78], R12 ;  /* 0x0000780c030085a7 */ /* 0x000ea400080010ff */
[----:B--2---:R-:W-:Y:S05]  /*bd30*/  @!P0 BRA `(.L_x_180) ;  /* 0xfffffffc00f08947 */ /* 0x004fea000383ffff */
[----:B------:R-:W-:Y:S05]  /*bd40*/  BRA `(.L_x_181) ;  /* 0xffffff8c00247947 */ /* 0x000fea000383ffff */
.L_x_93:
[----:B-1----:R-:W-:Y:S07]  /*bd50*/  MOV R3, UR7 ;  /* 0x0000000700037c02 */ /* 0x002fee0008000f00 */
.L_x_182:
[----:B-1----:R1:W2:Y:S02]  /*bd60*/  SYNCS.PHASECHK.TRANS64.TRYWAIT P0, [R3+URZ+0x80], R12 ;  /* 0x0000800c030075a7 */ /* 0x0022a400080011ff */
[----:B--2---:R-:W-:Y:S05]  /*bd70*/  @!P0 NANOSLEEP.SYNCS 0x989680 ;  /* 0x009896800000895d */ /* 0x004fea0003900000 */
[----:B------:R-:W2:Y:S02]  /*bd80*/  @!P0 SYNCS.PHASECHK.TRANS64 P0, [R3+URZ+0x80], R12 ;  /* 0x0000800c030085a7 */ /* 0x000ea400080010ff */
[----:B--2---:R-:W-:Y:S05]  /*bd90*/  @!P0 BRA `(.L_x_182) ;  /* 0xfffffffc00f08947 */ /* 0x004fea000383ffff */
[----:B------:R-:W-:Y:S05]  /*bda0*/  BRA `(.L_x_183) ;  /* 0xffffff8c006c7947 */ /* 0x000fea000383ffff */
.L_x_94:
[----:B------:R-:W-:Y:S07]  /*bdb0*/  MOV R3, UR7 ;  /* 0x0000000700037c02 */ /* 0x000fee0008000f00 */
.L_x_184:
[----:B-1----:R1:W2:Y:S02]  /*bdc0*/  SYNCS.PHASECHK.TRANS64.TRYWAIT P0, [R3+URZ+0x88], R12 ;  /* 0x0000880c030075a7 */ /* 0x0022a400080011ff */
[----:B--2---:R-:W-:Y:S05]  /*bdd0*/  @!P0 NANOSLEEP.SYNCS 0x989680 ;  /* 0x009896800000895d */ /* 0x004fea0003900000 */
[----:B------:R-:W2:Y:S02]  /*bde0*/  @!P0 SYNCS.PHASECHK.TRANS64 P0, [R3+URZ+0x88], R12 ;  /* 0x0000880c030085a7 */ /* 0x000ea400080010ff */
[----:B--2---:R-:W-:Y:S05]  /*bdf0*/  @!P0 BRA `(.L_x_184) ;  /* 0xfffffffc00f08947 */ /* 0x004fea000383ffff */
[----:B------:R-:W-:Y:S05]  /*be00*/  BRA `(.L_x_185) ;  /* 0xffffff8c00f47947 */ /* 0x000fea000383ffff */
.L_x_96:
[----:B------:R-:W-:-:S07]  /*be10*/  MOV R0, UR7 ;  /* 0x0000000700007c02 */ /* 0x000fce0008000f00 */
.L_x_186:
[----:B-1----:R1:W4:Y:S02]  /*be20*/  SYNCS.PHASECHK.TRANS64.TRYWAIT P0, [R0+URZ+0x70], R3 ;  /* 0x00007003000075a7 */ /* 0x00232400080011ff */
[----:B----4-:R-:W-:Y:S05]  /*be30*/  @!P0 NANOSLEEP.SYNCS 0x989680 ;  /* 0x009896800000895d */ /* 0x010fea0003900000 */
[----:B------:R-:W4:Y:S02]  /*be40*/  @!P0 SYNCS.PHASECHK.TRANS64 P0, [R0+URZ+0x70], R3 ;  /* 0x00007003000085a7 */ /* 0x000f2400080010ff */
[----:B----4-:R-:W-:Y:S05]  /*be50*/  @!P0 BRA `(.L_x_186) ;  /* 0xfffffffc00f08947 */ /* 0x010fea000383ffff */
[----:B------:R-:W-:Y:S05]  /*be60*/  BRA `(.L_x_187) ;  /* 0xffffff9000647947 */ /* 0x000fea000383ffff */
.L_x_97:
[----:B-1----:R-:W-:-:S07]  /*be70*/  MOV R0, UR7 ;  /* 0x0000000700007c02 */ /* 0x002fce0008000f00 */
.L_x_188:
[----:B-1----:R1:W4:Y:S02]  /*be80*/  SYNCS.PHASECHK.TRANS64.TRYWAIT P0, [R0+URZ+0x78], R3 ;  /* 0x00007803000075a7 */ /* 0x00232400080011ff */
[----:B----4-:R-:W-:Y:S05]  /*be90*/  @!P0 NANOSLEEP.SYNCS 0x989680 ;  /* 0x009896800000895d */ /* 0x010fea0003900000 */
[----:B------:R-:W4:Y:S02]  /*bea0*/  @!P0 SYNCS.PHASECHK.TRANS64 P0, [R0+URZ+0x78], R3 ;  /* 0x00007803000085a7 */ /* 0x000f2400080010ff */
[----:B----4-:R-:W-:Y:S05]  /*beb0*/  @!P0 BRA `(.L_x_188) ;  /* 0xfffffffc00f08947 */ /* 0x010fea000383ffff */
[----:B------:R-:W-:Y:S05]  /*bec0*/  BRA `(.L_x_189) ;  /* 0xffffff9000547947 */ /* 0x000fea000383ffff */
.L_x_98:
[----:B-1----:R-:W-:-:S07]  /*bed0*/  MOV R0, UR7 ;  /* 0x0000000700007c02 */ /* 0x002fce0008000f00 */
.L_x_190:
[----:B-1----:R1:W4:Y:S02]  /*bee0*/  SYNCS.PHASECHK.TRANS64.TRYWAIT P0, [R0+URZ+0x80], R3 ;  /* 0x00008003000075a7 */ /* 0x00232400080011ff */
[----:B----4-:R-:W-:Y:S05]  /*bef0*/  @!P0 NANOSLEEP.SYNCS 0x989680 ;  /* 0x009896800000895d */ /* 0x010fea0003900000 */
[----:B------:R-:W4:Y:S02]  /*bf00*/  @!P0 SYNCS.PHASECHK.TRANS64 P0, [R0+URZ+0x80], R3 ;  /* 0x00008003000085a7 */ /* 0x000f2400080010ff */
[----:B----4-:R-:W-:Y:S05]  /*bf10*/  @!P0 BRA `(.L_x_190) ;  /* 0xfffffffc00f08947 */ /* 0x010fea000383ffff */
[----:B------:R-:W-:Y:S05]  /*bf20*/  BRA `(.L_x_191) ;  /* 0xffffff9000447947 */ /* 0x000fea000383ffff */
.L_x_100:
[----:B--2---:R2:W3:Y:S02]  /*bf30*/  SYNCS.PHASECHK.TRANS64.TRYWAIT P0, [R0+URZ+0xa0], R3 ;  /* 0x0000a003000075a7 */ /* 0x0044e400080011ff */
[----:B---3--:R-:W-:Y:S05]  /*bf40*/  @!P0 NANOSLEEP.SYNCS 0x989680 ;  /* 0x009896800000895d */ /* 0x008fea0003900000 */
[----:B------:R-:W3:Y:S02]  /*bf50*/  @!P0 SYNCS.PHASECHK.TRANS64 P0, [R0+URZ+0xa0], R3 ;  /* 0x0000a003000085a7 */ /* 0x000ee400080010ff */
[----:B---3--:R-:W-:Y:S05]  /*bf60*/  @!P0 BRA `(.L_x_100) ;  /* 0xfffffffc00f08947 */ /* 0x008fea000383ffff */
[----:B------:R-:W-:Y:S05]  /*bf70*/  BRA `(.L_x_192) ;  /* 0xffffff9400187947 */ /* 0x000fea000383ffff */
.L_x_111:
[----:B-1----:R-:W-:Y:S04]  /*bf80*/  MOV R2, UR48 ;  /* 0x0000003000027c02 */ /* 0x002fe80008000f00 */
[----:B------:R1:W3:Y:S03]  /*bf90*/  SYNCS.PHASECHK.TRANS64.TRYWAIT P1, [R2+URZ+0x50], R3 ;  /* 0x00005003020075a7 */ /* 0x0002e600080211ff */
[----:B---3--:R-:W-:Y:S05]  /*bfa0*/  @!P1 NANOSLEEP.SYNCS 0x989680 ;  /* 0x009896800000995d */ /* 0x008fea0003900000 */
[----:B------:R-:W3:Y:S02]  /*bfb0*/  @!P1 SYNCS.PHASECHK.TRANS64 P1, [R2+URZ+0x50], R3 ;  /* 0x00005003020095a7 */ /* 0x000ee400080210ff */
[----:B---3--:R-:W-:Y:S05]  /*bfc0*/  @!P1 BRA `(.L_x_111) ;  /* 0xfffffffc00ec9947 */ /* 0x008fea000383ffff */
[----:B------:R-:W-:Y:S05]  /*bfd0*/  BRA `(.L_x_110) ;  /* 0xffffffa000987947 */ /* 0x000fea000383ffff */
.L_x_113:
[----:B-1----:R1:W4:Y:S02]  /*bfe0*/  SYNCS.PHASECHK.TRANS64.TRYWAIT P0, [R183+URZ+0xc0], R0 ;  /* 0x0000c000b70075a7 */ /* 0x00232400080011ff */
[----:B----4-:R-:W-:Y:S05]  /*bff0*/  @!P0 NANOSLEEP.SYNCS 0x989680 ;  /* 0x009896800000895d */ /* 0x010fea0003900000 */
[----:B------:R-:W4:Y:S02]  /*c000*/  @!P0 SYNCS.PHASECHK.TRANS64 P0, [R183+URZ+0xc0], R0 ;  /* 0x0000c000b70085a7 */ /* 0x000f2400080010ff */
[----:B----4-:R-:W-:Y:S05]  /*c010*/  @!P0 BRA `(.L_x_113) ;  /* 0xfffffffc00f08947 */ /* 0x010fea000383ffff */
[----:B------:R-:W-:Y:S05]  /*c020*/  BRA `(.L_x_112) ;  /* 0xffffffa000d07947 */ /* 0x000fea000383ffff */
.L_x_122:
[----:B--2---:R2:W4:Y:S02]  /*c030*/  SYNCS.PHASECHK.TRANS64.TRYWAIT P0, [R3+URZ+0x50], R0 ;  /* 0x00005000030075a7 */ /* 0x00452400080011ff */
[----:B----4-:R-:W-:Y:S05]  /*c040*/  @!P0 NANOSLEEP.SYNCS 0x989680 ;  /* 0x009896800000895d */ /* 0x010fea0003900000 */
[----:B------:R-:W4:Y:S02]  /*c050*/  @!P0 SYNCS.PHASECHK.TRANS64 P0, [R3+URZ+0x50], R0 ;  /* 0x00005000030085a7 */ /* 0x000f2400080010ff */
[----:B----4-:R-:W-:Y:S05]  /*c060*/  @!P0 BRA `(.L_x_122) ;  /* 0xfffffffc00f08947 */ /* 0x010fea000383ffff */
[----:B------:R-:W-:Y:S05]  /*c070*/  BRA `(.L_x_121) ;  /* 0xffffffb4007c7947 */ /* 0x000fea000383ffff */
.L_x_130:
[----:B-1----:R1:W4:Y:S02]  /*c080*/  SYNCS.PHASECHK.TRANS64.TRYWAIT P0, [R0+URZ+0x50], R7 ;  /* 0x00005007000075a7 */ /* 0x00232400080011ff */
[----:B----4-:R-:W-:Y:S05]  /*c090*/  @!P0 NANOSLEEP.SYNCS 0x989680 ;  /* 0x009896800000895d */ /* 0x010fea0003900000 */
[----:B------:R-:W4:Y:S02]  /*c0a0*/  @!P0 SYNCS.PHASECHK.TRANS64 P0, [R0+URZ+0x50], R7 ;  /* 0x00005007000085a7 */ /* 0x000f2400080010ff */
[----:B----4-:R-:W-:Y:S05]  /*c0b0*/  @!P0 BRA `(.L_x_130) ;  /* 0xfffffffc00f08947 */ /* 0x010fea000383ffff */
[----:B------:R-:W-:Y:S05]  /*c0c0*/  BRA `(.L_x_129) ;  /* 0xffffffc800707947 */ /* 0x000fea000383ffff */
.L_x_138:
[----:B-1----:R1:W2:Y:S02]  /*c0d0*/  SYNCS.PHASECHK.TRANS64.TRYWAIT P0, [R3+URZ+0x50], R0 ;  /* 0x00005000030075a7 */ /* 0x0022a400080011ff */
[----:B--2---:R-:W-:Y:S05]  /*c0e0*/  @!P0 NANOSLEEP.SYNCS 0x989680 ;  /* 0x009896800000895d */ /* 0x004fea0003900000 */
[----:B------:R-:W2:Y:S02]  /*c0f0*/  @!P0 SYNCS.PHASECHK.TRANS64 P0, [R3+URZ+0x50], R0 ;  /* 0x00005000030085a7 */ /* 0x000ea400080010ff */
[----:B--2---:R-:W-:Y:S05]  /*c100*/  @!P0 BRA `(.L_x_138) ;  /* 0xfffffffc00f08947 */ /* 0x004fea000383ffff */
[----:B------:R-:W-:Y:S05]  /*c110*/  BRA `(.L_x_137) ;  /* 0xffffffdc00647947 */ /* 0x000fea000383ffff */
        .weak           $__internal_0_$__cuda_sm10x_tcgen05_guardrail_trap_col_being_dealloced_not_returned_by_alloc
        .type           $__internal_0_$__cuda_sm10x_tcgen05_guardrail_trap_col_being_dealloced_not_returned_by_alloc,@function
        .size           $__internal_0_$__cuda_sm10x_tcgen05_guardrail_trap_col_being_dealloced_not_returned_by_alloc,($__internal_1_$__cuda_sm10x_tcgen05_guardrail_trap_phase_invalid_during_alloc - $__internal_0_$__cuda_sm10x_tcgen05_guardrail_trap_col_being_dealloced_not_returned_by_alloc)
$__internal_0_$__cuda_sm10x_tcgen05_guardrail_trap_col_being_dealloced_not_returned_by_alloc:
[----:B------:R-:W-:Y:S05]  /*c120*/  BPT.TRAP 0x1 ;  /* 0x000000040000795c */ /* 0x000fea0000300000 */
[----:B------:R-:W-:-:S04]  /*c130*/  HFMA2 R3, -RZ, RZ, 0, 0 ;  /* 0x00000000ff037431 */ /* 0x000fc800000001ff */
[----:B------:R-:W-:Y:S05]  /*c140*/  RET.REL.NODEC R2 `(_ZN7cutlass13device_kernelINS_4gemm6kernel13GemmUniversalIN4cute5tupleIJiiiiEEENS1_10collective13CollectiveMmaINS1_35MainloopSm100TmaUmmaWarpSpecializedILi5ELi2ELi2ENS5_IJNS4_1CILi2EEENSA_ILi1EEESC_EEEEENS5_IJNSA_ILi256EEESF_NSA_ILi64EEEEEENS_10bfloat16_tENS5_IJlSC_lEEESI_SJ_NS4_8TiledMMAINS4_8MMA_AtomIJNS4_26SM100_MMA_F16BF16_2x1SM_SSISI_SI_fLi256ELi256ELNS4_4UMMA5MajorE0ELSO_0ELNSN_7ScaleInE0ELSP_0EEEEEENS4_6LayoutINS5_IJSC_SC_SC_EEENS5_IJNSA_ILi0EEESU_SU_EEEEENS5_IJNS4_10UnderscoreESX_SX_EEEEENS4_18SM100_TMA_2SM_LOADENS4_14ComposedLayoutINS4_7SwizzleILi3ELi4ELi3EEENS4_18smem_ptr_flag_bitsILi16EEENSS_INS5_IJNSA_ILi8EEESG_EEENS5_IJSG_SC_EEEEEEEvNS4_8identityES10_S1A_vS1B_EENS_8epilogue10collective18CollectiveEpilogueINS1D_23Sm100TmaWarpSpecializedILi4ELi2ELi64ELb1ELb0EEEJNS5_IJNSA_ILi128EEESF_SG_EEENS5_IJNSS_IS1I_SC_EENSS_ISG_SC_EEEEESI_SJ_SI_SJ_NS1D_6fusion15FusionCallbacksIS1H_NS1N_17LinearCombinationISI_fSI_fLNS_15FloatRoundStyleE2EEES1J_S1M_JEEENS4_5SM1004TMEM4LOAD26SM100_TMEM_LOAD_32dp32b64xENS4_13SM90_TMA_LOADES1A_NS4_39AutoVectorizingCopyWithAssumedAlignmentILi128EEENS4_14SM90_TMA_STOREES1A_S1Z_S1Z_EEEvvEEEEvNT_6ParamsE) ;  /* 0xffffff3c02ac7950 */ /* 0x000fea0003c3ffff */
        .weak           $__internal_1_$__cuda_sm10x_tcgen05_guardrail_trap_phase_invalid_during_alloc
        .type           $__internal_1_$__cuda_sm10x_tcgen05_guardrail_trap_phase_invalid_during_alloc,@function
        .size           $__internal_1_$__cuda_sm10x_tcgen05_guardrail_trap_phase_invalid_during_alloc,($__internal_2_$__cuda_sm10x_tcgen05_guardrail_trap_unallocated_columns_being_dealloced - $__internal_1_$__cuda_sm10x_tcgen05_guardrail_trap_phase_invalid_during_alloc)
$__internal_1_$__cuda_sm10x_tcgen05_guardrail_trap_phase_invalid_during_alloc:
[----:B------:R-:W-:Y:S05]  /*c150*/  BPT.TRAP 0x1 ;  /* 0x000000040000795c */ /* 0x000fea0000300000 */
[----:B------:R-:W-:-:S04]  /*c160*/  MOV R3, 0x0 ;  /* 0x0000000000037802 */ /* 0x000fc80000000f00 */
[----:B------:R-:W-:Y:S05]  /*c170*/  RET.REL.NODEC R2 `(_ZN7cutlass13device_kernelINS_4gemm6kernel13GemmUniversalIN4cute5tupleIJiiiiEEENS1_10collective13CollectiveMmaINS1_35MainloopSm100TmaUmmaWarpSpecializedILi5ELi2ELi2ENS5_IJNS4_1CILi2EEENSA_ILi1EEESC_EEEEENS5_IJNSA_ILi256EEESF_NSA_ILi64EEEEEENS_10bfloat16_tENS5_IJlSC_lEEESI_SJ_NS4_8TiledMMAINS4_8MMA_AtomIJNS4_26SM100_MMA_F16BF16_2x1SM_SSISI_SI_fLi256ELi256ELNS4_4UMMA5MajorE0ELSO_0ELNSN_7ScaleInE0ELSP_0EEEEEENS4_6LayoutINS5_IJSC_SC_SC_EEENS5_IJNSA_ILi0EEESU_SU_EEEEENS5_IJNS4_10UnderscoreESX_SX_EEEEENS4_18SM100_TMA_2SM_LOADENS4_14ComposedLayoutINS4_7SwizzleILi3ELi4ELi3EEENS4_18smem_ptr_flag_bitsILi16EEENSS_INS5_IJNSA_ILi8EEESG_EEENS5_IJSG_SC_EEEEEEEvNS4_8identityES10_S1A_vS1B_EENS_8epilogue10collective18CollectiveEpilogueINS1D_23Sm100TmaWarpSpecializedILi4ELi2ELi64ELb1ELb0EEEJNS5_IJNSA_ILi128EEESF_SG_EEENS5_IJNSS_IS1I_SC_EENSS_ISG_SC_EEEEESI_SJ_SI_SJ_NS1D_6fusion15FusionCallbacksIS1H_NS1N_17LinearCombinationISI_fSI_fLNS_15FloatRoundStyleE2EEES1J_S1M_JEEENS4_5SM1004TMEM4LOAD26SM100_TMEM_LOAD_32dp32b64xENS4_13SM90_TMA_LOADES1A_NS4_39AutoVectorizingCopyWithAssumedAlignmentILi128EEENS4_14SM90_TMA_STOREES1A_S1Z_S1Z_EEEvvEEEEvNT_6ParamsE) ;  /* 0xffffff3c02a07950 */ /* 0x000fea0003c3ffff */
        .weak           $__internal_2_$__cuda_sm10x_tcgen05_guardrail_trap_unallocated_columns_being_dealloced
        .type           $__internal_2_$__cuda_sm10x_tcgen05_guardrail_trap_unallocated_columns_being_dealloced,@function
        .size           $__internal_2_$__cuda_sm10x_tcgen05_guardrail_trap_unallocated_columns_being_dealloced,(.L_x_194 - $__internal_2_$__cuda_sm10x_tcgen05_guardrail_trap_unallocated_columns_being_dealloced)
$__internal_2_$__cuda_sm10x_tcgen05_guardrail_trap_unallocated_columns_being_dealloced:
[----:B------:R-:W-:Y:S05]  /*c180*/  BPT.TRAP 0x1 ;  /* 0x000000040000795c */ /* 0x000fea0000300000 */
[----:B------:R-:W-:-:S04]  /*c190*/  HFMA2 R3, -RZ, RZ, 0, 0 ;  /* 0x00000000ff037431 */ /* 0x000fc800000001ff */
[----:B------:R-:W-:Y:S05]  /*c1a0*/  RET.REL.NODEC R2 `(_ZN7cutlass13device_kernelINS_4gemm6kernel13GemmUniversalIN4cute5tupleIJiiiiEEENS1_10collective13CollectiveMmaINS1_35MainloopSm100TmaUmmaWarpSpecializedILi5ELi2ELi2ENS5_IJNS4_1CILi2EEENSA_ILi1EEESC_EEEEENS5_IJNSA_ILi256EEESF_NSA_ILi64EEEEEENS_10bfloat16_tENS5_IJlSC_lEEESI_SJ_NS4_8TiledMMAINS4_8MMA_AtomIJNS4_26SM100_MMA_F16BF16_2x1SM_SSISI_SI_fLi256ELi256ELNS4_4UMMA5MajorE0ELSO_0ELNSN_7ScaleInE0ELSP_0EEEEEENS4_6LayoutINS5_IJSC_SC_SC_EEENS5_IJNSA_ILi0EEESU_SU_EEEEENS5_IJNS4_10UnderscoreESX_SX_EEEEENS4_18SM100_TMA_2SM_LOADENS4_14ComposedLayoutINS4_7SwizzleILi3ELi4ELi3EEENS4_18smem_ptr_flag_bitsILi16EEENSS_INS5_IJNSA_ILi8EEESG_EEENS5_IJSG_SC_EEEEEEEvNS4_8identityES10_S1A_vS1B_EENS_8epilogue10collective18CollectiveEpilogueINS1D_23Sm100TmaWarpSpecializedILi4ELi2ELi64ELb1ELb0EEEJNS5_IJNSA_ILi128EEESF_SG_EEENS5_IJNSS_IS1I_SC_EENSS_ISG_SC_EEEEESI_SJ_SI_SJ_NS1D_6fusion15FusionCallbacksIS1H_NS1N_17LinearCombinationISI_fSI_fLNS_15FloatRoundStyleE2EEES1J_S1M_JEEENS4_5SM1004TMEM4LOAD26SM100_TMEM_LOAD_32dp32b64xENS4_13SM90_TMA_LOADES1A_NS4_39AutoVectorizingCopyWithAssumedAlignmentILi128EEENS4_14SM90_TMA_STOREES1A_S1Z_S1Z_EEEvvEEEEvNT_6ParamsE) ;  /* 0xffffff3c02947950 */ /* 0x000fea0003c3ffff */
.L_x_193:
[----:B------:R-:W-:-:S00]  /*c1b0*/  BRA `(.L_x_193) ;  /* 0xfffffffc00fc7947 */ /* 0x000fc0000383ffff */
[----:B------:R-:W-:-:S00]  /*c1c0*/  NOP ;  /* 0x0000000000007918 */ /* 0x000fc00000000000 */
        /* <DEDUP_REMOVED lines=11> */
.L_x_194:


//--------------------- .nv.global.init           --------------------------
	.section	.nv.global.init,"aw",@progbits
.nv.global.init:
	.type		$str$27,@object
	.size		$str$27,($str$28 - $str$27)
$str$27:
        /*0000*/ 	.byte	0x28, 0x61, 0x64, 0x64, 0x72, 0x65, 0x73, 0x73, 0x20, 0x26, 0x20, 0x6d, 0x61, 0x73, 0x6b, 0x29
        /*0010*/ 	.byte	0x20, 0x3d, 0x3d, 0x20, 0x30, 0x00
	.type		$str$28,@object
	.size		$str$28,($str$26 - $str$28)
$str$28:
        /*0016*/ 	.byte	0x2f, 0x74, 0x6d, 0x70, 0x2f, 0x63, 0x75, 0x74, 0x6c, 0x61, 0x73, 0x73, 0x5f, 0x73, 0x77, 0x65
        /*0026*/ 	.byte	0x65, 0x70, 0x5f, 0x73, 0x72, 0x63, 0x2f, 0x69, 0x6e, 0x63, 0x6c, 0x75, 0x64, 0x65, 0x2f, 0x63
        /*0036*/ 	.byte	0x75, 0x74, 0x65, 0x2f, 0x70, 0x6f, 0x69, 0x6e, 0x74, 0x65, 0x72, 0x5f, 0x66, 0x6c, 0x61, 0x67
        /*0046*/ 	.byte	0x67, 0x65, 0x64, 0x2e, 0x68, 0x70, 0x70, 0x00
	.type		$str$26,@object
	.size		$str$26,($str$25 - $str$26)
$str$26:
        /*004e*/ 	.byte	0x2f, 0x74, 0x6d, 0x70, 0x2f, 0x63, 0x75, 0x74, 0x6c, 0x61, 0x73, 0x73, 0x5f, 0x73, 0x77, 0x65
        /*005e*/ 	.byte	0x65, 0x70, 0x5f, 0x73, 0x72, 0x63, 0x2f, 0x69, 0x6e, 0x63, 0x6c, 0x75, 0x64, 0x65, 0x2f, 0x63
        /*006e*/ 	.byte	0x75, 0x74, 0x65, 0x2f, 0x61, 0x74, 0x6f, 0x6d, 0x2f, 0x63, 0x6f, 0x70, 0x79, 0x5f, 0x74, 0x72
        /*007e*/ 	.byte	0x61, 0x69, 0x74, 0x73, 0x5f, 0x73, 0x6d, 0x31, 0x30, 0x30, 0x2e, 0x68, 0x70, 0x70, 0x00
	.type		$str$25,@object
	.size		$str$25,(__unnamed_1 - $str$25)
$str$25:
        /*008d*/ 	.byte	0x28, 0x28, 0x75, 0x69, 0x6e, 0x74, 0x33, 0x32, 0x5f, 0x74, 0x28, 0x74, 0x68, 0x72, 0x65, 0x61
        /*009d*/ 	.byte	0x64, 0x49, 0x64, 0x78, 0x2e, 0x78, 0x29, 0x20, 0x2f, 0x20, 0x33, 0x32, 0x29, 0x20, 0x25, 0x20
        /*00ad*/ 	.byte	0x34, 0x29, 0x20, 0x3d, 0x3d, 0x20, 0x28, 0x28, 0x28, 0x74, 0x6d, 0x65, 0x6d, 0x5f, 0x61, 0x64
        /*00bd*/ 	.byte	0x64, 0x72, 0x20, 0x3e, 0x3e, 0x20, 0x31, 0x36, 0x29, 0x20, 0x2f, 0x20, 0x33, 0x32, 0x29, 0x20
        /*00cd*/ 	.byte	0x25, 0x20, 0x34, 0x29, 0x00
	.type		__unnamed_1,@object
	.size		__unnamed_1,(__unnamed_2 - __unnamed_1)
__unnamed_1:
        /*00d2*/ 	.byte	0x61, 0x75, 0x74, 0x6f, 0x20, 0x63, 0x75, 0x74, 0x65, 0x3a, 0x3a, 0x61, 0x73, 0x5f, 0x70, 0x6f
        /* <DEDUP_REMOVED lines=24> */
        /*0262*/ 	.byte	0x38, 0x31, 0x39, 0x32, 0x3e, 0x3e, 0x3e, 0x3e, 0x5d, 0x00
	.type		__unnamed_2,@object
	.size		__unnamed_2,(.L_2 - __unnamed_2)
__unnamed_2:
        /* <DEDUP_REMOVED lines=43> */
        /*051c*/ 	.byte	0x74, 0x65, 0x3a, 0x3a, 0x43, 0x3c, 0x30, 0x3e, 0x3e, 0x3e, 0x3e, 0x5d, 0x00
.L_2:


//--------------------- .nv.shared._ZN7cutlass13device_kernelINS_4gemm6kernel13GemmUniversalIN4cute5tupleIJiiiiEEENS1_10collective13CollectiveMmaINS1_35MainloopSm100TmaUmmaWarpSpecializedILi5ELi2ELi2ENS5_IJNS4_1CILi2EEENSA_ILi1EEESC_EEEEENS5_IJNSA_ILi256EEESF_NSA_ILi64EEEEEENS_10bfloat16_tENS5_IJlSC_lEEESI_SJ_NS4_8TiledMMAINS4_8MMA_AtomIJNS4_26SM100_MMA_F16BF16_2x1SM_SSISI_SI_fLi256ELi256ELNS4_4UMMA5MajorE0ELSO_0ELNSN_7ScaleInE0ELSP_0EEEEEENS4_6LayoutINS5_IJSC_SC_SC_EEENS5_IJNSA_ILi0EEESU_SU_EEEEENS5_IJNS4_10UnderscoreESX_SX_EEEEENS4_18SM100_TMA_2SM_LOADENS4_14ComposedLayoutINS4_7SwizzleILi3ELi4ELi3EEENS4_18smem_ptr_flag_bitsILi16EEENSS_INS5_IJNSA_ILi8EEESG_EEENS5_IJSG_SC_EEEEEEEvNS4_8identityES10_S1A_vS1B_EENS_8epilogue10collective18CollectiveEpilogueINS1D_23Sm100TmaWarpSpecializedILi4ELi2ELi64ELb1ELb0EEEJNS5_IJNSA_ILi128EEESF_SG_EEENS5_IJNSS_IS1I_SC_EENSS_ISG_SC_EEEEESI_SJ_SI_SJ_NS1D_6fusion15FusionCallbacksIS1H_NS1N_17LinearCombinationISI_fSI_fLNS_15FloatRoundStyleE2EEES1J_S1M_JEEENS4_5SM1004TMEM4LOAD26SM100_TMEM_LOAD_32dp32b64xENS4_13SM90_TMA_LOADES1A_NS4_39AutoVectorizingCopyWithAssumedAlignmentILi128EEENS4_14SM90_TMA_STOREES1A_S1Z_S1Z_EEEvvEEEEvNT_6ParamsE --------------------------
	.section	.nv.shared._ZN7cutlass13device_kernelINS_4gemm6kernel13GemmUniversalIN4cute5tupleIJiiiiEEENS1_10collective13CollectiveMmaINS1_35MainloopSm100TmaUmmaWarpSpecializedILi5ELi2ELi2ENS5_IJNS4_1CILi2EEENSA_ILi1EEESC_EEEEENS5_IJNSA_ILi256EEESF_NSA_ILi64EEEEEENS_10bfloat16_tENS5_IJlSC_lEEESI_SJ_NS4_8TiledMMAINS4_8MMA_AtomIJNS4_26SM100_MMA_F16BF16_2x1SM_SSISI_SI_fLi256ELi256ELNS4_4UMMA5MajorE0ELSO_0ELNSN_7ScaleInE0ELSP_0EEEEEENS4_6LayoutINS5_IJSC_SC_SC_EEENS5_IJNSA_ILi0EEESU_SU_EEEEENS5_IJNS4_10UnderscoreESX_SX_EEEEENS4_18SM100_TMA_2SM_LOADENS4_14ComposedLayoutINS4_7SwizzleILi3ELi4ELi3EEENS4_18smem_ptr_flag_bitsILi16EEENSS_INS5_IJNSA_ILi8EEESG_EEENS5_IJSG_SC_EEEEEEEvNS4_8identityES10_S1A_vS1B_EENS_8epilogue10collective18CollectiveEpilogueINS1D_23Sm100TmaWarpSpecializedILi4ELi2ELi64ELb1ELb0EEEJNS5_IJNSA_ILi128EEESF_SG_EEENS5_IJNSS_IS1I_SC_EENSS_ISG_SC_EEEEESI_SJ_SI_SJ_NS1D_6fusion15FusionCallbacksIS1H_NS1N_17LinearCombinationISI_fSI_fLNS_15FloatRoundStyleE2EEES1J_S1M_JEEENS4_5SM1004TMEM4LOAD26SM100_TMEM_LOAD_32dp32b64xENS4_13SM90_TMA_LOADES1A_NS4_39AutoVectorizingCopyWithAssumedAlignmentILi128EEENS4_14SM90_TMA_STOREES1A_S1Z_S1Z_EEEvvEEEEvNT_6ParamsE,"aw",@nobits
	.sectionflags	@""
	.align	16
	.zero		1024


//--------------------- .nv.shared.reserved.0     --------------------------
	.section	.nv.shared.reserved.0,"aw",@nobits
	.weak		__nv_reservedSMEM_offset_0_alias
	.size		__nv_reservedSMEM_offset_0_alias, 0, 64
	.other		__nv_reservedSMEM_offset_0_alias,@"STO_CUDA_RESERVED_SHARED STV_DEFAULT"
__nv_reservedSMEM_offset_0_alias:
	.zero		0
.nv.shared.reserved.0:
	.zero		64
	.weak		__nv_reservedSMEM_tcgen05_partition
	.type		__nv_reservedSMEM_tcgen05_partition,@object
	.size		__nv_reservedSMEM_tcgen05_partition,(.L_0 - __nv_reservedSMEM_tcgen05_partition)
__nv_reservedSMEM_tcgen05_partition:
	.zero		32
.L_0:


//--------------------- .nv.global                --------------------------
	.section	.nv.global,"aw",@nobits
.nv.global:
	.type		_ZN39_INTERNAL_d149d69a_4_k_cu_95ef1a35_30894cute1_E,@object
	.size		_ZN39_INTERNAL_d149d69a_4_k_cu_95ef1a35_30894cute1_E,(_ZN39_INTERNAL_d149d69a_4_k_cu_95ef1a35_30894cuda3std3__45__cpo6cbeginE - _ZN39_INTERNAL_d149d69a_4_k_cu_95ef1a35_30894cute1_E)
_ZN39_INTERNAL_d149d69a_4_k_cu_95ef1a35_30894cute1_E:
	.zero		1
	.type		_ZN39_INTERNAL_d149d69a_4_k_cu_95ef1a35_30894cuda3std3__45__cpo6cbeginE,@object
	.size		_ZN39_INTERNAL_d149d69a_4_k_cu_95ef1a35_30894cuda3std3__45__cpo6cbeginE,(_ZN39_INTERNAL_d149d69a_4_k_cu_95ef1a35_30894cuda3std3__48in_placeE - _ZN39_INTERNAL_d149d69a_4_k_cu_95ef1a35_30894cuda3std3__45__cpo6cbeginE)
_ZN39_INTERNAL_d149d69a_4_k_cu_95ef1a35_30894cuda3std3__45__cpo6cbeginE:
	.zero		1
	.type		_ZN39_INTERNAL_d149d69a_4_k_cu_95ef1a35_30894cuda3std3__48in_placeE,@object
	.size		_ZN39_INTERNAL_d149d69a_4_k_cu_95ef1a35_30894cuda3std3__48in_placeE,(_ZN39_INTERNAL_d149d69a_4_k_cu_95ef1a35_30894cuda3std6ranges3__45__cpo9iter_moveE - _ZN39_INTERNAL_d149d69a_4_k_cu_95ef1a35_30894cuda3std3__48in_placeE)
_ZN39_INTERNAL_d149d69a_4_k_cu_95ef1a35_30894cuda3std3__48in_placeE:
	.zero		1
	.type		_ZN39_INTERNAL_d149d69a_4_k_cu_95ef1a35_30894cuda3std6ranges3__45__cpo9iter_moveE,@object
	.size		_ZN39_INTERNAL_d149d69a_4_k_cu_95ef1a35_30894cuda3std6ranges3__45__cpo9iter_moveE,(_ZN39_INTERNAL_d149d69a_4_k_cu_95ef1a35_30894cuda3std3__45__cpo5beginE - _ZN39_INTERNAL_d149d69a_4_k_cu_95ef1a35_30894cuda3std6ranges3__45__cpo9iter_moveE)
_ZN39_INTERNAL_d149d69a_4_k_cu_95ef1a35_30894cuda3std6ranges3__45__cpo9iter_moveE:
	.zero		1
	.type		_ZN39_INTERNAL_d149d69a_4_k_cu_95ef1a35_30894cuda3std3__45__cpo5beginE,@object
	.size		_ZN39_INTERNAL_d149d69a_4_k_cu_95ef1a35_30894cuda3std3__45__cpo5beginE,(_ZN39_INTERNAL_d149d69a_4_k_cu_95ef1a35_30894cuda3std3__441_GLOBAL__N__d149d69a_4_k_cu_95ef1a35_30896ignoreE - _ZN39_INTERNAL_d149d69a_4_k_cu_95ef1a35_30894cuda3std3__45__cpo5beginE)
_ZN39_INTERNAL_d149d69a_4_k_cu_95ef1a35_30894cuda3std3__45__cpo5beginE:
	.zero		1
	.type		_ZN39_INTERNAL_d149d69a_4_k_cu_95ef1a35_30894cuda3std3__441_GLOBAL__N__d149d69a_4_k_cu_95ef1a35_30896ignoreE,@object
	.size		_ZN39_INTERNAL_d149d69a_4_k_cu_95ef1a35_30894cuda3std3__441_GLOBAL__N__d149d69a_4_k_cu_95ef1a35_30896ignoreE,(_ZN39_INTERNAL_d149d69a_4_k_cu_95ef1a35_30894cute7productE - _ZN39_INTERNAL_d149d69a_4_k_cu_95ef1a35_30894cuda3std3__441_GLOBAL__N__d149d69a_4_k_cu_95ef1a35_30896ignoreE)
_ZN39_INTERNAL_d149d69a_4_k_cu_95ef1a35_30894cuda3std3__441_GLOBAL__N__d149d69a_4_k_cu_95ef1a35_30896ignoreE:
	.zero		1
	.type		_ZN39_INTERNAL_d149d69a_4_k_cu_95ef1a35_30894cute7productE,@object
	.size		_ZN39_INTERNAL_d149d69a_4_k_cu_95ef1a35_30894cute7productE,(_ZN39_INTERNAL_d149d69a_4_k_cu_95ef1a35_30894cuda3std3__45__cpo3endE - _ZN39_INTERNAL_d149d69a_4_k_cu_95ef1a35_30894cute7productE)
_ZN39_INTERNAL_d149d69a_4_k_cu_95ef1a35_30894cute7productE:
	.zero		1
	.type		_ZN39_INTERNAL_d149d69a_4_k_cu_95ef1a35_30894cuda3std3__45__cpo3endE,@object
	.size		_ZN39_INTERNAL_d149d69a_4_k_cu_95ef1a35_30894cuda3std3__45__cpo3endE,(_ZN39_INTERNAL_d149d69a_4_k_cu_95ef1a35_30894cuda3std3__419piecewise_constructE - _ZN39_INTERNAL_d149d69a_4_k_cu_95ef1a35_30894cuda3std3__45__cpo3endE)
_ZN39_INTERNAL_d149d69a_4_k_cu_95ef1a35_30894cuda3std3__45__cpo3endE:
	.zero		1
	.type		_ZN39_INTERNAL_d149d69a_4_k_cu_95ef1a35_30894cuda3std3__419piecewise_constructE,@object
	.size		_ZN39_INTERNAL_d149d69a_4_k_cu_95ef1a35_30894cuda3std3__419piecewise_constructE,(_ZN39_INTERNAL_d149d69a_4_k_cu_95ef1a35_30894cuda3std3__45__cpo4cendE - _ZN39_INTERNAL_d149d69a_4_k_cu_95ef1a35_30894cuda3std3__419piecewise_constructE)
_ZN39_INTERNAL_d149d69a_4_k_cu_95ef1a35_30894cuda3std3__419piecewise_constructE:
	.zero		1
	.type		_ZN39_INTERNAL_d149d69a_4_k_cu_95ef1a35_30894cuda3std3__45__cpo4cendE,@object
	.size		_ZN39_INTERNAL_d149d69a_4_k_cu_95ef1a35_30894cuda3std3__45__cpo4cendE,(_ZN39_INTERNAL_d149d69a_4_k_cu_95ef1a35_30894cuda3std6ranges3__45__cpo4swapE - _ZN39_INTERNAL_d149d69a_4_k_cu_95ef1a35_30894cuda3std3__45__cpo4cendE)
_ZN39_INTERNAL_d149d69a_4_k_cu_95ef1a35_30894cuda3std3__45__cpo4cendE:
	.zero		1
	.type		_ZN39_INTERNAL_d149d69a_4_k_cu_95ef1a35_30894cuda3std6ranges3__45__cpo4swapE,@object
	.size		_ZN39_INTERNAL_d149d69a_4_k_cu_95ef1a35_30894cuda3std6ranges3__45__cpo4swapE,(.L_10 - _ZN39_INTERNAL_d149d69a_4_k_cu_95ef1a35_30894cuda3std6ranges3__45__cpo4swapE)
_ZN39_INTERNAL_d149d69a_4_k_cu_95ef1a35_30894cuda3std6ranges3__45__cpo4swapE:
	.zero		1
.L_10:


//--------------------- .nv.constant0._ZN7cutlass13device_kernelINS_4gemm6kernel13GemmUniversalIN4cute5tupleIJiiiiEEENS1_10collective13CollectiveMmaINS1_35MainloopSm100TmaUmmaWarpSpecializedILi5ELi2ELi2ENS5_IJNS4_1CILi2EEENSA_ILi1EEESC_EEEEENS5_IJNSA_ILi256EEESF_NSA_ILi64EEEEEENS_10bfloat16_tENS5_IJlSC_lEEESI_SJ_NS4_8TiledMMAINS4_8MMA_AtomIJNS4_26SM100_MMA_F16BF16_2x1SM_SSISI_SI_fLi256ELi256ELNS4_4UMMA5MajorE0ELSO_0ELNSN_7ScaleInE0ELSP_0EEEEEENS4_6LayoutINS5_IJSC_SC_SC_EEENS5_IJNSA_ILi0EEESU_SU_EEEEENS5_IJNS4_10UnderscoreESX_SX_EEEEENS4_18SM100_TMA_2SM_LOADENS4_14ComposedLayoutINS4_7SwizzleILi3ELi4ELi3EEENS4_18smem_ptr_flag_bitsILi16EEENSS_INS5_IJNSA_ILi8EEESG_EEENS5_IJSG_SC_EEEEEEEvNS4_8identityES10_S1A_vS1B_EENS_8epilogue10collective18CollectiveEpilogueINS1D_23Sm100TmaWarpSpecializedILi4ELi2ELi64ELb1ELb0EEEJNS5_IJNSA_ILi128EEESF_SG_EEENS5_IJNSS_IS1I_SC_EENSS_ISG_SC_EEEEESI_SJ_SI_SJ_NS1D_6fusion15FusionCallbacksIS1H_NS1N_17LinearCombinationISI_fSI_fLNS_15FloatRoundStyleE2EEES1J_S1M_JEEENS4_5SM1004TMEM4LOAD26SM100_TMEM_LOAD_32dp32b64xENS4_13SM90_TMA_LOADES1A_NS4_39AutoVectorizingCopyWithAssumedAlignmentILi128EEENS4_14SM90_TMA_STOREES1A_S1Z_S1Z_EEEvvEEEEvNT_6ParamsE --------------------------
	.section	.nv.constant0._ZN7cutlass13device_kernelINS_4gemm6kernel13GemmUniversalIN4cute5tupleIJiiiiEEENS1_10collective13CollectiveMmaINS1_35MainloopSm100TmaUmmaWarpSpecializedILi5ELi2ELi2ENS5_IJNS4_1CILi2EEENSA_ILi1EEESC_EEEEENS5_IJNSA_ILi256EEESF_NSA_ILi64EEEEEENS_10bfloat16_tENS5_IJlSC_lEEESI_SJ_NS4_8TiledMMAINS4_8MMA_AtomIJNS4_26SM100_MMA_F16BF16_2x1SM_SSISI_SI_fLi256ELi256ELNS4_4UMMA5MajorE0ELSO_0ELNSN_7ScaleInE0ELSP_0EEEEEENS4_6LayoutINS5_IJSC_SC_SC_EEENS5_IJNSA_ILi0EEESU_SU_EEEEENS5_IJNS4_10UnderscoreESX_SX_EEEEENS4_18SM100_TMA_2SM_LOADENS4_14ComposedLayoutINS4_7SwizzleILi3ELi4ELi3EEENS4_18smem_ptr_flag_bitsILi16EEENSS_INS5_IJNSA_ILi8EEESG_EEENS5_IJSG_SC_EEEEEEEvNS4_8identityES10_S1A_vS1B_EENS_8epilogue10collective18CollectiveEpilogueINS1D_23Sm100TmaWarpSpecializedILi4ELi2ELi64ELb1ELb0EEEJNS5_IJNSA_ILi128EEESF_SG_EEENS5_IJNSS_IS1I_SC_EENSS_ISG_SC_EEEEESI_SJ_SI_SJ_NS1D_6fusion15FusionCallbacksIS1H_NS1N_17LinearCombinationISI_fSI_fLNS_15FloatRoundStyleE2EEES1J_S1M_JEEENS4_5SM1004TMEM4LOAD26SM100_TMEM_LOAD_32dp32b64xENS4_13SM90_TMA_LOADES1A_NS4_39AutoVectorizingCopyWithAssumedAlignmentILi128EEENS4_14SM90_TMA_STOREES1A_S1Z_S1Z_EEEvvEEEEvNT_6ParamsE,"a",@progbits
	.sectionflags	@""
	.align	4
.nv.constant0._ZN7cutlass13device_kernelINS_4gemm6kernel13GemmUniversalIN4cute5tupleIJiiiiEEENS1_10collective13CollectiveMmaINS1_35MainloopSm100TmaUmmaWarpSpecializedILi5ELi2ELi2ENS5_IJNS4_1CILi2EEENSA_ILi1EEESC_EEEEENS5_IJNSA_ILi256EEESF_NSA_ILi64EEEEEENS_10bfloat16_tENS5_IJlSC_lEEESI_SJ_NS4_8TiledMMAINS4_8MMA_AtomIJNS4_26SM100_MMA_F16BF16_2x1SM_SSISI_SI_fLi256ELi256ELNS4_4UMMA5MajorE0ELSO_0ELNSN_7ScaleInE0ELSP_0EEEEEENS4_6LayoutINS5_IJSC_SC_SC_EEENS5_IJNSA_ILi0EEESU_SU_EEEEENS5_IJNS4_10UnderscoreESX_SX_EEEEENS4_18SM100_TMA_2SM_LOADENS4_14ComposedLayoutINS4_7SwizzleILi3ELi4ELi3EEENS4_18smem_ptr_flag_bitsILi16EEENSS_INS5_IJNSA_ILi8EEESG_EEENS5_IJSG_SC_EEEEEEEvNS4_8identityES10_S1A_vS1B_EENS_8epilogue10collective18CollectiveEpilogueINS1D_23Sm100TmaWarpSpecializedILi4ELi2ELi64ELb1ELb0EEEJNS5_IJNSA_ILi128EEESF_SG_EEENS5_IJNSS_IS1I_SC_EENSS_ISG_SC_EEEEESI_SJ_SI_SJ_NS1D_6fusion15FusionCallbacksIS1H_NS1N_17LinearCombinationISI_fSI_fLNS_15FloatRoundStyleE2EEES1J_S1M_JEEENS4_5SM1004TMEM4LOAD26SM100_TMEM_LOAD_32dp32b64xENS4_13SM90_TMA_LOADES1A_NS4_39AutoVectorizingCopyWithAssumedAlignmentILi128EEENS4_14SM90_TMA_STOREES1A_S1Z_S1Z_EEEvvEEEEvNT_6ParamsE:
	.zero		2944


//--------------------- SYMBOLS --------------------------

	.type		.nv.reservedSmem.offset0,@object
	.size		.nv.reservedSmem.offset0,0x4
	.type		.nv.reservedSmem.cap,@object
	.size		.nv.reservedSmem.cap,0x4
	.type		__assertfail,@function
